	.target	sm_100a

	.elftype	@"ET_EXEC"


//--------------------- .note.nv.tkinfo           --------------------------
	.section	.note.nv.tkinfo,"",@"SHT_NOTE"
	.sectionflags	@"SHF_NOTE_NV_TKINFO"
	.tkinfo
        /*0018*/ 	.word	0x00000002
        /*0030*/ 	.string	""
        /*0030*/ 	.string	"ptxas"
        /*0030*/ 	.string	"Cuda compilation tools, release 13.0, V13.0.88"
        /*0030*/ 	.string	"Build cuda_13.0.r13.0/compiler.36424714_0"
        /*0030*/ 	.string	"-arch sm_100a -m 64 "



//--------------------- .note.nv.cuinfo           --------------------------
	.section	.note.nv.cuinfo,"",@"SHT_NOTE"
	.sectionflags	@"SHF_NOTE_NV_CUINFO"
        /*0018*/ 	.short	0x0002
        /*001a*/ 	.short	0x0064
        /*001c*/ 	.short	0x0082
	.zero		2


//--------------------- .nv.info                  --------------------------
	.section	.nv.info,"",@"SHT_CUDA_INFO"
	.align	4


	//----- nvinfo : EIATTR_REGCOUNT
	.align		4
        /*0000*/ 	.byte	0x04, 0x2f
        /*0002*/ 	.short	(.L_34 - .L_33)
	.align		4
.L_33:
        /*0004*/ 	.word	index@(_ZN7cutlass13device_kernelINS_4fmha6kernel36Sm100FmhaFwdKernelTmaWarpspecializedIN4cute5tupleIJiiiNS5_IJNS5_IJiiEEEiEEEEEENS1_10collective38Sm100FmhaFwdMainloopTmaWarpspecializedINS_6half_tEffNS5_IJNS4_1CILi256EEENSC_ILi64EEENSC_ILi128EEEEEENS5_IJiNSC_ILi1EEES7_EEENS5_IJiSH_NS5_IJNS5_IJNSC_ILi0EEEiEEEiEEEEEESM_NS9_12ResidualMaskENS5_IJNSC_ILi2EEESH_SH_EEENSC_ILb0EEEEENS9_38Sm100FmhaFwdEpilogueTmaWarpspecializedISB_fNS5_IJSF_SF_SE_EEESI_NS5_IJSH_S7_EEESQ_EENS2_23PersistentTileSchedulerENS2_41Sm100FmhaCtxKernelWarpspecializedScheduleEEEEEvNT_6ParamsE)
        /*0008*/ 	.word	0x00000080


	//----- nvinfo : EIATTR_FRAME_SIZE
	.align		4
.L_34:
        /*000c*/ 	.byte	0x04, 0x11
        /*000e*/ 	.short	(.L_36 - .L_35)
	.align		4
.L_35:
        /*0010*/ 	.word	index@($__internal_3_$__cuda_sm3x_div_rn_noftz_f32_slowpath)
        /*0014*/ 	.word	0x000000a8


	//----- nvinfo : EIATTR_FRAME_SIZE
	.align		4
.L_36:
        /*0018*/ 	.byte	0x04, 0x11
        /*001a*/ 	.short	(.L_38 - .L_37)
	.align		4
.L_37:
        /*001c*/ 	.word	index@($__internal_2_$__cuda_sm10x_tcgen05_guardrail_trap_unallocated_columns_being_dealloced)
        /*0020*/ 	.word	0x000000a8


	//----- nvinfo : EIATTR_FRAME_SIZE
	.align		4
.L_38:
        /*0024*/ 	.byte	0x04, 0x11
        /*0026*/ 	.short	(.L_40 - .L_39)
	.align		4
.L_39:
        /*0028*/ 	.word	index@($__internal_1_$__cuda_sm10x_tcgen05_guardrail_trap_phase_invalid_during_alloc)
        /*002c*/ 	.word	0x000000a8


	//----- nvinfo : EIATTR_FRAME_SIZE
	.align		4
.L_40:
        /*0030*/ 	.byte	0x04, 0x11
        /*0032*/ 	.short	(.L_42 - .L_41)
	.align		4
.L_41:
        /*0034*/ 	.word	index@($__internal_0_$__cuda_sm10x_tcgen05_guardrail_trap_col_being_dealloced_not_returned_by_alloc)
        /*0038*/ 	.word	0x000000a8


	//----- nvinfo : EIATTR_FRAME_SIZE
	.align		4
.L_42:
        /*003c*/ 	.byte	0x04, 0x11
        /*003e*/ 	.short	(.L_44 - .L_43)
	.align		4
.L_43:
        /*0040*/ 	.word	index@(_ZN7cutlass13device_kernelINS_4fmha6kernel36Sm100FmhaFwdKernelTmaWarpspecializedIN4cute5tupleIJiiiNS5_IJNS5_IJiiEEEiEEEEEENS1_10collective38Sm100FmhaFwdMainloopTmaWarpspecializedINS_6half_tEffNS5_IJNS4_1CILi256EEENSC_ILi64EEENSC_ILi128EEEEEENS5_IJiNSC_ILi1EEES7_EEENS5_IJiSH_NS5_IJNS5_IJNSC_ILi0EEEiEEEiEEEEEESM_NS9_12ResidualMaskENS5_IJNSC_ILi2EEESH_SH_EEENSC_ILb0EEEEENS9_38Sm100FmhaFwdEpilogueTmaWarpspecializedISB_fNS5_IJSF_SF_SE_EEESI_NS5_IJSH_S7_EEESQ_EENS2_23PersistentTileSchedulerENS2_41Sm100FmhaCtxKernelWarpspecializedScheduleEEEEEvNT_6ParamsE)
        /*0044*/ 	.word	0x000000a8


	//----- nvinfo : EIATTR_MIN_STACK_SIZE
	.align		4
.L_44:
        /*0048*/ 	.byte	0x04, 0x12
        /*004a*/ 	.short	(.L_46 - .L_45)
	.align		4
.L_45:
        /*004c*/ 	.word	index@(_ZN7cutlass13device_kernelINS_4fmha6kernel36Sm100FmhaFwdKernelTmaWarpspecializedIN4cute5tupleIJiiiNS5_IJNS5_IJiiEEEiEEEEEENS1_10collective38Sm100FmhaFwdMainloopTmaWarpspecializedINS_6half_tEffNS5_IJNS4_1CILi256EEENSC_ILi64EEENSC_ILi128EEEEEENS5_IJiNSC_ILi1EEES7_EEENS5_IJiSH_NS5_IJNS5_IJNSC_ILi0EEEiEEEiEEEEEESM_NS9_12ResidualMaskENS5_IJNSC_ILi2EEESH_SH_EEENSC_ILb0EEEEENS9_38Sm100FmhaFwdEpilogueTmaWarpspecializedISB_fNS5_IJSF_SF_SE_EEESI_NS5_IJSH_S7_EEESQ_EENS2_23PersistentTileSchedulerENS2_41Sm100FmhaCtxKernelWarpspecializedScheduleEEEEEvNT_6ParamsE)
        /*0050*/ 	.word	0x000000a8
.L_46:


//--------------------- .nv.compat                --------------------------
	.section	.nv.compat,"",@"SHT_CUDA_COMPAT_INFO"
	.align	4
        /*0000*/ 	.byte	0x02, 0x09, 0x01, 0x00, 0x02, 0x02, 0x02, 0x00, 0x02, 0x05, 0x05, 0x00, 0x03, 0x07, 0x01, 0x01
        /*0010*/ 	.byte	0x02, 0x03, 0x01, 0x00, 0x02, 0x06, 0x01, 0x00, 0x04, 0x0b, 0x08, 0x00, 0x01, 0x00, 0x00, 0x00
        /*0020*/ 	.byte	0x00, 0x00, 0x00, 0x00


//--------------------- .nv.info._ZN7cutlass13device_kernelINS_4fmha6kernel36Sm100FmhaFwdKernelTmaWarpspecializedIN4cute5tupleIJiiiNS5_IJNS5_IJiiEEEiEEEEEENS1_10collective38Sm100FmhaFwdMainloopTmaWarpspecializedINS_6half_tEffNS5_IJNS4_1CILi256EEENSC_ILi64EEENSC_ILi128EEEEEENS5_IJiNSC_ILi1EEES7_EEENS5_IJiSH_NS5_IJNS5_IJNSC_ILi0EEEiEEEiEEEEEESM_NS9_12ResidualMaskENS5_IJNSC_ILi2EEESH_SH_EEENSC_ILb0EEEEENS9_38Sm100FmhaFwdEpilogueTmaWarpspecializedISB_fNS5_IJSF_SF_SE_EEESI_NS5_IJSH_S7_EEESQ_EENS2_23PersistentTileSchedulerENS2_41Sm100FmhaCtxKernelWarpspecializedScheduleEEEEEvNT_6ParamsE --------------------------
	.section	.nv.info._ZN7cutlass13device_kernelINS_4fmha6kernel36Sm100FmhaFwdKernelTmaWarpspecializedIN4cute5tupleIJiiiNS5_IJNS5_IJiiEEEiEEEEEENS1_10collective38Sm100FmhaFwdMainloopTmaWarpspecializedINS_6half_tEffNS5_IJNS4_1CILi256EEENSC_ILi64EEENSC_ILi128EEEEEENS5_IJiNSC_ILi1EEES7_EEENS5_IJiSH_NS5_IJNS5_IJNSC_ILi0EEEiEEEiEEEEEESM_NS9_12ResidualMaskENS5_IJNSC_ILi2EEESH_SH_EEENSC_ILb0EEEEENS9_38Sm100FmhaFwdEpilogueTmaWarpspecializedISB_fNS5_IJSF_SF_SE_EEESI_NS5_IJSH_S7_EEESQ_EENS2_23PersistentTileSchedulerENS2_41Sm100FmhaCtxKernelWarpspecializedScheduleEEEEEvNT_6ParamsE,"",@"SHT_CUDA_INFO"
	.sectionflags	@""
	.align	4


	//----- nvinfo : EIATTR_CUDA_API_VERSION
	.align		4
        /*0000*/ 	.byte	0x04, 0x37
        /*0002*/ 	.short	(.L_48 - .L_47)
.L_47:
        /*0004*/ 	.word	0x00000082


	//----- nvinfo : EIATTR_KPARAM_INFO
	.align		4
.L_48:
        /*0008*/ 	.byte	0x04, 0x17
        /*000a*/ 	.short	(.L_50 - .L_49)
.L_49:
        /*000c*/ 	.word	0x00000000
        /*0010*/ 	.short	0x0000
        /*0012*/ 	.short	0x0000
        /*0014*/ 	.byte	0x00, 0xf0, 0x01, 0x18


	//----- nvinfo : EIATTR_AT_ENTRY_FRAGMENTS
	.align		4
.L_50:
        /*0018*/ 	.byte	0x04, 0x4f
        /*001a*/ 	.short	(.L_52 - .L_51)


	//   ....[0]....
.L_51:
        /*001c*/ 	.word	0x00000006


	//----- nvinfo : EIATTR_RESERVED_SMEM_USED
	.align		4
.L_52:
        /*0020*/ 	.byte	0x01, 0x41
	.zero		2


	//----- nvinfo : EIATTR_SPARSE_MMA_MASK
	.align		4
        /*0024*/ 	.byte	0x03, 0x50
        /*0026*/ 	.short	0x0000


	//----- nvinfo : EIATTR_TCGEN05_1CTA_USED
	.align		4
        /*0028*/ 	.byte	0x01, 0x51
	.zero		2


	//----- nvinfo : EIATTR_MAXREG_COUNT
	.align		4
        /*002c*/ 	.byte	0x03, 0x1b
        /*002e*/ 	.short	0x0080


	//----- nvinfo : EIATTR_NUM_BARRIERS
	.align		4
        /*0030*/ 	.byte	0x02, 0x4c
        /*0032*/ 	.byte	0x01
	.zero		1


	//----- nvinfo : EIATTR_EXTERNS
	.align		4
        /*0034*/ 	.byte	0x04, 0x0f
        /*0036*/ 	.short	(.L_54 - .L_53)


	//   ....[0]....
	.align		4
.L_53:
        /*0038*/ 	.word	index@(vprintf)


	//   ....[1]....
	.align		4
        /*003c*/ 	.word	index@(__assertfail)


	//----- nvinfo : EIATTR_ANNOTATIONS
	.align		4
.L_54:
        /*0040*/ 	.byte	0x04, 0x55
        /*0042*/ 	.short	(.L_56 - .L_55)


	//   ....[0]....
.L_55:
        /*0044*/ 	.word	0x00000001
        /*0048*/ 	.byte	0xd0, 0x85, 0x00, 0x00, 0x01, 0x00, 0x00, 0x00, 0x20, 0x86, 0x00, 0x00, 0x01, 0x00, 0x00, 0x00
        /* <DEDUP_REMOVED lines=28> */
        /*0218*/ 	.byte	0x60, 0xad, 0x01, 0x00, 0x01, 0x00, 0x00, 0x00, 0x90, 0xad, 0x01, 0x00


	//----- nvinfo : EIATTR_MERCURY_ISA_VERSION
	.align		4
.L_56:
        /*0224*/ 	.byte	0x03, 0x5f
        /*0226*/ 	.short	0x0101


	//----- nvinfo : EIATTR_INT_WARP_WIDE_INSTR_OFFSETS
	.align		4
        /*0228*/ 	.byte	0x04, 0x31
        /*022a*/ 	.short	(.L_58 - .L_57)


	//   ....[0]....
.L_57:
        /*022c*/ 	.word	0x0001c590


	//   ....[1]....
        /*0230*/ 	.word	0x0001c5b0


	//   ....[2]....
        /*0234*/ 	.word	0x0001c5e0


	//----- nvinfo : EIATTR_COOP_GROUP_MASK_REGIDS
	.align		4
.L_58:
        /*0238*/ 	.byte	0x04, 0x29
        /*023a*/ 	.short	(.L_60 - .L_59)


	//   ....[0]....
.L_59:
        /*023c*/ 	.word	0xffffffff


	//   ....[1]....
        /*0240*/ 	.word	0xffffffff


	//   ....[2]....
        /*0244*/ 	.word	0xffffffff


	//   ....[3]....
        /*0248*/ 	.word	0xffffffff


	//   ....[4]....
        /*024c*/ 	.word	0xffffffff


	//   ....[5]....
        /*0250*/ 	.word	0xffffffff


	//   ....[6]....
        /*0254*/ 	.word	0xffffffff


	//   ....[7]....
        /*0258*/ 	.word	0xffffffff


	//   ....[8]....
        /*025c*/ 	.word	0xffffffff


	//   ....[9]....
        /*0260*/ 	.word	0xffffffff


	//   ....[10]....
        /*0264*/ 	.word	0xffffffff


	//   ....[11]....
        /*0268*/ 	.word	0xffffffff


	//   ....[12]....
        /*026c*/ 	.word	0xffffffff


	//   ....[13]....
        /*0270*/ 	.word	0xffffffff


	//   ....[14]....
        /*0274*/ 	.word	0xffffffff


	//   ....[15]....
        /*0278*/ 	.word	0xffffffff


	//   ....[16]....
        /*027c*/ 	.word	0xffffffff


	//   ....[17]....
        /*0280*/ 	.word	0xffffffff


	//   ....[18]....
        /*0284*/ 	.word	0xffffffff


	//----- nvinfo : EIATTR_COOP_GROUP_INSTR_OFFSETS
	.align		4
.L_60:
        /*0288*/ 	.byte	0x04, 0x28
        /*028a*/ 	.short	(.L_62 - .L_61)


	//   ....[0]....
.L_61:
        /*028c*/ 	.word	0x00000120


	//   ....[1]....
        /*0290*/ 	.word	0x000008e0


	//   ....[2]....
        /*0294*/ 	.word	0x00000b10


	//   ....[3]....
        /*0298*/ 	.word	0x00000c40


	//   ....[4]....
        /*029c*/ 	.word	0x00000d80


	//   ....[5]....
        /*02a0*/ 	.word	0x00001040


	//   ....[6]....
        /*02a4*/ 	.word	0x00001230


	//   ....[7]....
        /*02a8*/ 	.word	0x00001340


	//   ....[8]....
        /*02ac*/ 	.word	0x000014a0


	//   ....[9]....
        /*02b0*/ 	.word	0x00001600


	//   ....[10]....
        /*02b4*/ 	.word	0x00001a00


	//   ....[11]....
        /*02b8*/ 	.word	0x00001c10


	//   ....[12]....
        /*02bc*/ 	.word	0x00001c20


	//   ....[13]....
        /*02c0*/ 	.word	0x0000a6f0


	//   ....[14]....
        /*02c4*/ 	.word	0x0000ba30


	//   ....[15]....
        /*02c8*/ 	.word	0x00011630


	//   ....[16]....
        /*02cc*/ 	.word	0x00013a00


	//   ....[17]....
        /*02d0*/ 	.word	0x0001c490


	//   ....[18]....
        /*02d4*/ 	.word	0x0001c6b0


	//----- nvinfo : EIATTR_REG_RECONFIG
	.align		4
.L_62:
        /*02d8*/ 	.byte	0x01, 0x54
	.zero		2


	//----- nvinfo : EIATTR_VRC_CTA_INIT_COUNT
	.align		4
        /*02dc*/ 	.byte	0x02, 0x4a
        /*02de*/ 	.byte	0x80
	.zero		1


	//----- nvinfo : EIATTR_SYSCALL_OFFSETS
	.align		4
        /*02e0*/ 	.byte	0x04, 0x46
        /*02e2*/ 	.short	(.L_64 - .L_63)


	//   ....[0]....
.L_63:
        /*02e4*/ 	.word	0x00004ad0


	//   ....[1]....
        /*02e8*/ 	.word	0x00004b90


	//   ....[2]....
        /*02ec*/ 	.word	0x00004c00


	//   ....[3]....
        /*02f0*/ 	.word	0x00004c70


	//   ....[4]....
        /*02f4*/ 	.word	0x00004ce0


	//   ....[5]....
        /*02f8*/ 	.word	0x00004d80


	//   ....[6]....
        /*02fc*/ 	.word	0x00004e60


	//   ....[7]....
        /*0300*/ 	.word	0x00004f00


	//   ....[8]....
        /*0304*/ 	.word	0x00004fa0


	//   ....[9]....
        /*0308*/ 	.word	0x00005040


	//   ....[10]....
        /*030c*/ 	.word	0x000050b0


	//   ....[11]....
        /*0310*/ 	.word	0x00005150


	//   ....[12]....
        /*0314*/ 	.word	0x000051f0


	//   ....[13]....
        /*0318*/ 	.word	0x00005260


	//   ....[14]....
        /*031c*/ 	.word	0x00005300


	//   ....[15]....
        /*0320*/ 	.word	0x000053a0


	//   ....[16]....
        /*0324*/ 	.word	0x00005440


	//   ....[17]....
        /*0328*/ 	.word	0x000054e0


	//   ....[18]....
        /*032c*/ 	.word	0x00005550


	//   ....[19]....
        /*0330*/ 	.word	0x000055f0


	//   ....[20]....
        /*0334*/ 	.word	0x00005690


	//   ....[21]....
        /*0338*/ 	.word	0x00005700


	//   ....[22]....
        /*033c*/ 	.word	0x000057a0


	//   ....[23]....
        /*0340*/ 	.word	0x00005840


	//   ....[24]....
        /*0344*/ 	.word	0x000058e0


	//   ....[25]....
        /*0348*/ 	.word	0x00005980


	//   ....[26]....
        /*034c*/ 	.word	0x000059f0


	//   ....[27]....
        /*0350*/ 	.word	0x00005a90


	//   ....[28]....
        /*0354*/ 	.word	0x00005b30


	//   ....[29]....
        /*0358*/ 	.word	0x00005ba0


	//   ....[30]....
        /*035c*/ 	.word	0x00005c40


	//   ....[31]....
        /*0360*/ 	.word	0x00005ce0


	//   ....[32]....
        /*0364*/ 	.word	0x00005d80


	//   ....[33]....
        /*0368*/ 	.word	0x00005e20


	//   ....[34]....
        /*036c*/ 	.word	0x00005ec0


	//   ....[35]....
        /*0370*/ 	.word	0x00005f60


	//   ....[36]....
        /*0374*/ 	.word	0x00005fd0


	//   ....[37]....
        /*0378*/ 	.word	0x00006070


	//   ....[38]....
        /*037c*/ 	.word	0x00006110


	//   ....[39]....
        /*0380*/ 	.word	0x00006180


	//   ....[40]....
        /*0384*/ 	.word	0x00006220


	//   ....[41]....
        /*0388*/ 	.word	0x000062c0


	//   ....[42]....
        /*038c*/ 	.word	0x00006360


	//   ....[43]....
        /*0390*/ 	.word	0x00006400


	//   ....[44]....
        /*0394*/ 	.word	0x00006470


	//   ....[45]....
        /*0398*/ 	.word	0x00006510


	//   ....[46]....
        /*039c*/ 	.word	0x000065b0


	//   ....[47]....
        /*03a0*/ 	.word	0x00006620


	//   ....[48]....
        /*03a4*/ 	.word	0x000066c0


	//   ....[49]....
        /*03a8*/ 	.word	0x00006760


	//   ....[50]....
        /*03ac*/ 	.word	0x00006800


	//   ....[51]....
        /*03b0*/ 	.word	0x000068a0


	//   ....[52]....
        /*03b4*/ 	.word	0x00006910


	//   ....[53]....
        /*03b8*/ 	.word	0x000069a0


	//   ....[54]....
        /*03bc*/ 	.word	0x00006a40


	//   ....[55]....
        /*03c0*/ 	.word	0x00006ab0


	//   ....[56]....
        /*03c4*/ 	.word	0x00006b50


	//   ....[57]....
        /*03c8*/ 	.word	0x00006bf0


	//   ....[58]....
        /*03cc*/ 	.word	0x00006c90


	//   ....[59]....
        /*03d0*/ 	.word	0x00006d30


	//   ....[60]....
        /*03d4*/ 	.word	0x0000a890


	//   ....[61]....
        /*03d8*/ 	.word	0x0000aac0


	//   ....[62]....
        /*03dc*/ 	.word	0x0000acf0


	//   ....[63]....
        /*03e0*/ 	.word	0x0000af20


	//   ....[64]....
        /*03e4*/ 	.word	0x0000b150


	//   ....[65]....
        /*03e8*/ 	.word	0x0000b380


	//   ....[66]....
        /*03ec*/ 	.word	0x0000b5b0


	//   ....[67]....
        /*03f0*/ 	.word	0x0000bbd0


	//   ....[68]....
        /*03f4*/ 	.word	0x0000be00


	//   ....[69]....
        /*03f8*/ 	.word	0x0000c030


	//   ....[70]....
        /*03fc*/ 	.word	0x0000c260


	//   ....[71]....
        /*0400*/ 	.word	0x0000c490


	//   ....[72]....
        /*0404*/ 	.word	0x0000c6c0


	//   ....[73]....
        /*0408*/ 	.word	0x0000c8f0


	//   ....[74]....
        /*040c*/ 	.word	0x0000d280


	//   ....[75]....
        /*0410*/ 	.word	0x0000d5c0


	//   ....[76]....
        /*0414*/ 	.word	0x0000d900


	//   ....[77]....
        /*0418*/ 	.word	0x0000dc40


	//   ....[78]....
        /*041c*/ 	.word	0x0000df80


	//   ....[79]....
        /*0420*/ 	.word	0x0000e2c0


	//   ....[80]....
        /*0424*/ 	.word	0x0000e600


	//   ....[81]....
        /*0428*/ 	.word	0x0000f460


	//   ....[82]....
        /*042c*/ 	.word	0x0000f7a0


	//   ....[83]....
        /*0430*/ 	.word	0x0000fae0


	//   ....[84]....
        /*0434*/ 	.word	0x0000fe20


	//   ....[85]....
        /*0438*/ 	.word	0x00010160


	//   ....[86]....
        /*043c*/ 	.word	0x000104a0


	//   ....[87]....
        /*0440*/ 	.word	0x000107e0


	//   ....[88]....
        /*0444*/ 	.word	0x000117d0


	//   ....[89]....
        /*0448*/ 	.word	0x00011920


	//   ....[90]....
        /*044c*/ 	.word	0x00011cb0


	//   ....[91]....
        /*0450*/ 	.word	0x00013320


	//   ....[92]....
        /*0454*/ 	.word	0x00013920


	//   ....[93]....
        /*0458*/ 	.word	0x00013ba0


	//   ....[94]....
        /*045c*/ 	.word	0x00013cf0


	//   ....[95]....
        /*0460*/ 	.word	0x00014ca0


	//   ....[96]....
        /*0464*/ 	.word	0x000162f0


	//   ....[97]....
        /*0468*/ 	.word	0x000168b0


	//----- nvinfo : EIATTR_MBARRIER_INSTR_OFFSETS
	.align		4
.L_64:
        /*046c*/ 	.byte	0x04, 0x39
        /*046e*/ 	.short	(.L_66 - .L_65)


	//   ....[0]....
.L_65:
        /*0470*/ 	.word	0x000009c0
        /*0474*/ 	.word	0x000000ff
        /*0478*/ 	.word	0x0002c000
        /*047c*/ 	.short	0x0100
        /*047e*/ 	.byte	0x05
	.zero		1


	//   ....[1]....
        /*0480*/ 	.word	0x000009d0
        /*0484*/ 	.word	0x000000ff
        /*0488*/ 	.word	0x0002c010
        /*048c*/ 	.short	0x0100
        /*048e*/ 	.byte	0x05
	.zero		1


	//   ....[2]....
        /*0490*/ 	.word	0x000009e0
        /*0494*/ 	.word	0x000000ff
        /*0498*/ 	.word	0x0002c008
        /*049c*/ 	.short	0x0100
        /*049e*/ 	.byte	0x05
	.zero		1


	//   ....[3]....
        /*04a0*/ 	.word	0x000009f0
        /*04a4*/ 	.word	0x000000ff
        /*04a8*/ 	.word	0x0002c018
        /*04ac*/ 	.short	0x0100
        /*04ae*/ 	.byte	0x05
	.zero		1


	//   ....[4]....
        /*04b0*/ 	.word	0x00000bd0
        /*04b4*/ 	.word	0x000000ff
        /*04b8*/ 	.word	0x0002c020
        /*04bc*/ 	.short	0x0100
        /*04be*/ 	.byte	0x05
	.zero		1


	//   ....[5]....
        /*04c0*/ 	.word	0x00000be0
        /*04c4*/ 	.word	0x000000ff
        /*04c8*/ 	.word	0x0002c038
        /*04cc*/ 	.short	0x0100
        /*04ce*/ 	.byte	0x05
	.zero		1


	//   ....[6]....
        /*04d0*/ 	.word	0x00000bf0
        /*04d4*/ 	.word	0x000000ff
        /*04d8*/ 	.word	0x0002c028
        /*04dc*/ 	.short	0x0100
        /*04de*/ 	.byte	0x05
	.zero		1


	//   ....[7]....
        /*04e0*/ 	.word	0x00000c00
        /*04e4*/ 	.word	0x000000ff
        /*04e8*/ 	.word	0x0002c040
        /*04ec*/ 	.short	0x0100
        /*04ee*/ 	.byte	0x05
	.zero		1


	//   ....[8]....
        /*04f0*/ 	.word	0x00000c10
        /*04f4*/ 	.word	0x000000ff
        /*04f8*/ 	.word	0x0002c030
        /*04fc*/ 	.short	0x0100
        /*04fe*/ 	.byte	0x05
	.zero		1


	//   ....[9]....
        /*0500*/ 	.word	0x00000c20
        /*0504*/ 	.word	0x000000ff
        /*0508*/ 	.word	0x0002c048
        /*050c*/ 	.short	0x0100
        /*050e*/ 	.byte	0x05
	.zero		1


	//   ....[10]....
        /*0510*/ 	.word	0x00000d50
        /*0514*/ 	.word	0x000000ff
        /*0518*/ 	.word	0x0002c050
        /*051c*/ 	.short	0x0100
        /*051e*/ 	.byte	0x06
	.zero		1


	//   ....[11]....
        /*0520*/ 	.word	0x00000d60
        /*0524*/ 	.word	0x000000ff
        /*0528*/ 	.word	0x0002c058
        /*052c*/ 	.short	0x0100
        /*052e*/ 	.byte	0x06
	.zero		1


	//   ....[12]....
        /*0530*/ 	.word	0x00000f10
        /*0534*/ 	.word	0x000000ff
        /*0538*/ 	.word	0x0002c060
        /*053c*/ 	.short	0x0100
        /*053e*/ 	.byte	0x08
	.zero		1


	//   ....[13]....
        /*0540*/ 	.word	0x00000f20
        /*0544*/ 	.word	0x000000ff
        /*0548*/ 	.word	0x0002c068
        /*054c*/ 	.short	0x0100
        /*054e*/ 	.byte	0x08
	.zero		1


	//   ....[14]....
        /*0550*/ 	.word	0x00001100
        /*0554*/ 	.word	0x000000ff
        /*0558*/ 	.word	0x0002c070
        /*055c*/ 	.short	0x0100
        /*055e*/ 	.byte	0x08
	.zero		1


	//   ....[15]....
        /*0560*/ 	.word	0x00001110
        /*0564*/ 	.word	0x000000ff
        /*0568*/ 	.word	0x0002c078
        /*056c*/ 	.short	0x0100
        /*056e*/ 	.byte	0x08
	.zero		1


	//   ....[16]....
        /*0570*/ 	.word	0x00001310
        /*0574*/ 	.word	0x000000ff
        /*0578*/ 	.word	0x0002c080
        /*057c*/ 	.short	0x0100
        /*057e*/ 	.byte	0x0a
	.zero		1


	//   ....[17]....
        /*0580*/ 	.word	0x00001320
        /*0584*/ 	.word	0x000000ff
        /*0588*/ 	.word	0x0002c088
        /*058c*/ 	.short	0x0100
        /*058e*/ 	.byte	0x0a
	.zero		1


	//   ....[18]....
        /*0590*/ 	.word	0x00001450
        /*0594*/ 	.word	0x000000ff
        /*0598*/ 	.word	0x0002c090
        /*059c*/ 	.short	0x0100
        /*059e*/ 	.byte	0x0b
	.zero		1


	//   ....[19]....
        /*05a0*/ 	.word	0x00001460
        /*05a4*/ 	.word	0x000000ff
        /*05a8*/ 	.word	0x0002c0a0
        /*05ac*/ 	.short	0x0100
        /*05ae*/ 	.byte	0x0b
	.zero		1


	//   ....[20]....
        /*05b0*/ 	.word	0x00001470
        /*05b4*/ 	.word	0x000000ff
        /*05b8*/ 	.word	0x0002c098
        /*05bc*/ 	.short	0x0100
        /*05be*/ 	.byte	0x0b
	.zero		1


	//   ....[21]....
        /*05c0*/ 	.word	0x00001480
        /*05c4*/ 	.word	0x000000ff
        /*05c8*/ 	.word	0x0002c0a8
        /*05cc*/ 	.short	0x0100
        /*05ce*/ 	.byte	0x0b
	.zero		1


	//   ....[22]....
        /*05d0*/ 	.word	0x000015b0
        /*05d4*/ 	.word	0x000000ff
        /*05d8*/ 	.word	0x0002c0b0
        /*05dc*/ 	.short	0x0100
        /*05de*/ 	.byte	0x0b
	.zero		1


	//   ....[23]....
        /*05e0*/ 	.word	0x000015c0
        /*05e4*/ 	.word	0x000000ff
        /*05e8*/ 	.word	0x0002c0c0
        /*05ec*/ 	.short	0x0100
        /*05ee*/ 	.byte	0x0b
	.zero		1


	//   ....[24]....
        /*05f0*/ 	.word	0x000015d0
        /*05f4*/ 	.word	0x000000ff
        /*05f8*/ 	.word	0x0002c0b8
        /*05fc*/ 	.short	0x0100
        /*05fe*/ 	.byte	0x0b
	.zero		1


	//   ....[25]....
        /*0600*/ 	.word	0x000015e0
        /*0604*/ 	.word	0x000000ff
        /*0608*/ 	.word	0x0002c0c8
        /*060c*/ 	.short	0x0100
        /*060e*/ 	.byte	0x0b
	.zero		1


	//   ....[26]....
        /*0610*/ 	.word	0x000016e0
        /*0614*/ 	.word	0x000000ff
        /*0618*/ 	.word	0x0002c0d0
        /*061c*/ 	.short	0x0100
        /*061e*/ 	.byte	0x0a
	.zero		1


	//   ....[27]....
        /*0620*/ 	.word	0x000016f0
        /*0624*/ 	.word	0x000000ff
        /*0628*/ 	.word	0x0002c0d8
        /*062c*/ 	.short	0x0100
        /*062e*/ 	.byte	0x0a
	.zero		1


	//   ....[28]....
        /*0630*/ 	.word	0x00001cf0
        /*0634*/ 	.word	0x000000ff
        /*0638*/ 	.word	0x0002c000
        /*063c*/ 	.short	0x010a
        /*063e*/ 	.byte	0x0c
	.zero		1


	//   ....[29]....
        /*0640*/ 	.word	0x00001d70
        /*0644*/ 	.word	0x000000ff
        /*0648*/ 	.word	0x0002c020
        /*064c*/ 	.short	0x010a
        /*064e*/ 	.byte	0x05
	.zero		1


	//   ....[30]....
        /*0650*/ 	.word	0x00001e60
        /*0654*/ 	.word	0x000000ff
        /*0658*/ 	.word	0x0002c058
        /*065c*/ 	.short	0x010a
        /*065e*/ 	.byte	0x0c
	.zero		1


	//   ....[31]....
        /*0660*/ 	.word	0x00002330
        /*0664*/ 	.word	0x000000ff
        /*0668*/ 	.word	0x0002c008
        /*066c*/ 	.short	0x010a
        /*066e*/ 	.byte	0x0c
	.zero		1


	//   ....[32]....
        /*0670*/ 	.word	0x000023c0
        /*0674*/ 	.word	0x000000ff
        /*0678*/ 	.word	0x0002c068
        /*067c*/ 	.short	0x010a
        /*067e*/ 	.byte	0x0c
	.zero		1


	//   ....[33]....
        /*0680*/ 	.word	0x00002880
        /*0684*/ 	.word	0x000000ff
        /*0688*/ 	.word	0x0002c020
        /*068c*/ 	.short	0x010a
        /*068e*/ 	.byte	0x05
	.zero		1


	//   ....[34]....
        /*0690*/ 	.word	0x00002930
        /*0694*/ 	.word	0x000000ff
        /*0698*/ 	.word	0x0002c0a0
        /*069c*/ 	.short	0x010a
        /*069e*/ 	.byte	0x0c
	.zero		1


	//   ....[35]....
        /*06a0*/ 	.word	0x000029c0
        /*06a4*/ 	.word	0x000000ff
        /*06a8*/ 	.word	0x0002c058
        /*06ac*/ 	.short	0x010a
        /*06ae*/ 	.byte	0x0c
	.zero		1


	//   ....[36]....
        /*06b0*/ 	.word	0x00002e80
        /*06b4*/ 	.word	0x000000ff
        /*06b8*/ 	.word	0x0002c020
        /*06bc*/ 	.short	0x010a
        /*06be*/ 	.byte	0x07
	.zero		1


	//   ....[37]....
        /*06c0*/ 	.word	0x000033b0
        /*06c4*/ 	.word	0x000000ff
        /*06c8*/ 	.word	0x0002c0a8
        /*06cc*/ 	.short	0x010a
        /*06ce*/ 	.byte	0x0c
	.zero		1


	//   ....[38]....
        /*06d0*/ 	.word	0x00003430
        /*06d4*/ 	.word	0x000000ff
        /*06d8*/ 	.word	0x0002c068
        /*06dc*/ 	.short	0x010a
        /*06de*/ 	.byte	0x0c
	.zero		1


	//   ....[39]....
        /*06e0*/ 	.word	0x00003c50
        /*06e4*/ 	.word	0x000000ff
        /*06e8*/ 	.word	0x0002c020
        /*06ec*/ 	.short	0x010a
        /*06ee*/ 	.byte	0x04
	.zero		1


	//   ....[40]....
        /*06f0*/ 	.word	0x00003d00
        /*06f4*/ 	.word	0x000000ff
        /*06f8*/ 	.word	0x0002c0a0
        /*06fc*/ 	.short	0x010a
        /*06fe*/ 	.byte	0x0c
	.zero		1


	//   ....[41]....
        /*0700*/ 	.word	0x00003da0
        /*0704*/ 	.word	0x000000ff
        /*0708*/ 	.word	0x0002c058
        /*070c*/ 	.short	0x010a
        /*070e*/ 	.byte	0x0c
	.zero		1


	//   ....[42]....
        /*0710*/ 	.word	0x00004150
        /*0714*/ 	.word	0x000000ff
        /*0718*/ 	.word	0x0002c0a8
        /*071c*/ 	.short	0x010a
        /*071e*/ 	.byte	0x0c
	.zero		1


	//   ....[43]....
        /*0720*/ 	.word	0x000041e0
        /*0724*/ 	.word	0x000000ff
        /*0728*/ 	.word	0x0002c068
        /*072c*/ 	.short	0x010a
        /*072e*/ 	.byte	0x0c
	.zero		1


	//   ....[44]....
        /*0730*/ 	.word	0x000049d0
        /*0734*/ 	.word	0x00000010
        /*0738*/ 	.word	0x0002c0c0
        /*073c*/ 	.short	0x010a
        /*073e*/ 	.byte	0xff
	.zero		1


	//   ....[45]....
        /*0740*/ 	.word	0x00008770
        /*0744*/ 	.word	0x000000ff
        /*0748*/ 	.word	0x0002c0b0
        /*074c*/ 	.short	0x0101
        /*074e*/ 	.byte	0x04
	.zero		1


	//   ....[46]....
        /*0750*/ 	.word	0x00009e30
        /*0754*/ 	.word	0x00000000
        /*0758*/ 	.word	0x0002c0c8
        /*075c*/ 	.short	0x010a
        /*075e*/ 	.byte	0xff
	.zero		1


	//   ....[47]....
        /*0760*/ 	.word	0x0000a240
        /*0764*/ 	.word	0x00000000
        /*0768*/ 	.word	0x0002c0b8
        /*076c*/ 	.short	0x0101
        /*076e*/ 	.byte	0xff
	.zero		1


	//   ....[48]....
        /*0770*/ 	.word	0x0000a2f0
        /*0774*/ 	.word	0x0000003b
        /*0778*/ 	.word	0x0002c070
        /*077c*/ 	.short	0x010a
        /*077e*/ 	.byte	0xff
	.zero		1


	//   ....[49]....
        /*0780*/ 	.word	0x0000a380
        /*0784*/ 	.word	0x00000000
        /*0788*/ 	.word	0x00000000
        /*078c*/ 	.short	0x0101
        /*078e*/ 	.byte	0xff
	.zero		1


	//   ....[50]....
        /*0790*/ 	.word	0x0000a3e0
        /*0794*/ 	.word	0x0000003b
        /*0798*/ 	.word	0x0002c080
        /*079c*/ 	.short	0x010a
        /*079e*/ 	.byte	0xff
	.zero		1


	//   ....[51]....
        /*07a0*/ 	.word	0x0000a540
        /*07a4*/ 	.word	0x0000003b
        /*07a8*/ 	.word	0x0002c070
        /*07ac*/ 	.short	0x010a
        /*07ae*/ 	.byte	0xff
	.zero		1


	//   ....[52]....
        /*07b0*/ 	.word	0x0000a6d0
        /*07b4*/ 	.word	0x0000003b
        /*07b8*/ 	.word	0x0002c090
        /*07bc*/ 	.short	0x010a
        /*07be*/ 	.byte	0xff
	.zero		1


	//   ....[53]....
        /*07c0*/ 	.word	0x0000b7d0
        /*07c4*/ 	.word	0x00000000
        /*07c8*/ 	.word	0x00000000
        /*07cc*/ 	.short	0x0101
        /*07ce*/ 	.byte	0xff
	.zero		1


	//   ....[54]....
        /*07d0*/ 	.word	0x0000b850
        /*07d4*/ 	.word	0x00000000
        /*07d8*/ 	.word	0x00000000
        /*07dc*/ 	.short	0x0101
        /*07de*/ 	.byte	0xff
	.zero		1


	//   ....[55]....
        /*07e0*/ 	.word	0x0000b8b0
        /*07e4*/ 	.word	0x0000003b
        /*07e8*/ 	.word	0x0002c080
        /*07ec*/ 	.short	0x010a
        /*07ee*/ 	.byte	0xff
	.zero		1


	//   ....[56]....
        /*07f0*/ 	.word	0x0000ba10
        /*07f4*/ 	.word	0x0000003b
        /*07f8*/ 	.word	0x0002c098
        /*07fc*/ 	.short	0x010a
        /*07fe*/ 	.byte	0xff
	.zero		1


	//   ....[57]....
        /*0800*/ 	.word	0x0000caf0
        /*0804*/ 	.word	0x00000000
        /*0808*/ 	.word	0x00000000
        /*080c*/ 	.short	0x0101
        /*080e*/ 	.byte	0xff
	.zero		1


	//   ....[58]....
        /*0810*/ 	.word	0x0000cb80
        /*0814*/ 	.word	0x00000003
        /*0818*/ 	.word	0x00000000
        /*081c*/ 	.short	0x0101
        /*081e*/ 	.byte	0xff
	.zero		1


	//   ....[59]....
        /*0820*/ 	.word	0x0000cc10
        /*0824*/ 	.word	0x00000004
        /*0828*/ 	.word	0x00000000
        /*082c*/ 	.short	0x0101
        /*082e*/ 	.byte	0xff
	.zero		1


	//   ....[60]....
        /*0830*/ 	.word	0x0000cc60
        /*0834*/ 	.word	0x0000003b
        /*0838*/ 	.word	0x0002c070
        /*083c*/ 	.short	0x010a
        /*083e*/ 	.byte	0xff
	.zero		1


	//   ....[61]....
        /*0840*/ 	.word	0x0000cd00
        /*0844*/ 	.word	0x00000000
        /*0848*/ 	.word	0x00000000
        /*084c*/ 	.short	0x0101
        /*084e*/ 	.byte	0xff
	.zero		1


	//   ....[62]....
        /*0850*/ 	.word	0x0000cd60
        /*0854*/ 	.word	0x0000003b
        /*0858*/ 	.word	0x0002c090
        /*085c*/ 	.short	0x010a
        /*085e*/ 	.byte	0xff
	.zero		1


	//   ....[63]....
        /*0860*/ 	.word	0x0000cde0
        /*0864*/ 	.word	0x0000003b
        /*0868*/ 	.word	0x0002c0c0
        /*086c*/ 	.short	0x010a
        /*086e*/ 	.byte	0xff
	.zero		1


	//   ....[64]....
        /*0870*/ 	.word	0x0000ee30
        /*0874*/ 	.word	0x00000000
        /*0878*/ 	.word	0x00000000
        /*087c*/ 	.short	0x0101
        /*087e*/ 	.byte	0xff
	.zero		1


	//   ....[65]....
        /*0880*/ 	.word	0x0000ee60
        /*0884*/ 	.word	0x0000003b
        /*0888*/ 	.word	0x0002c0b0
        /*088c*/ 	.short	0x0101
        /*088e*/ 	.byte	0xff
	.zero		1


	//   ....[66]....
        /*0890*/ 	.word	0x0000eee0
        /*0894*/ 	.word	0x0000003b
        /*0898*/ 	.word	0x0002c080
        /*089c*/ 	.short	0x010a
        /*089e*/ 	.byte	0xff
	.zero		1


	//   ....[67]....
        /*08a0*/ 	.word	0x0000ef70
        /*08a4*/ 	.word	0x0000001f
        /*08a8*/ 	.word	0x00000000
        /*08ac*/ 	.short	0x0101
        /*08ae*/ 	.byte	0xff
	.zero		1


	//   ....[68]....
        /*08b0*/ 	.word	0x0000efc0
        /*08b4*/ 	.word	0x0000003b
        /*08b8*/ 	.word	0x0002c098
        /*08bc*/ 	.short	0x010a
        /*08be*/ 	.byte	0xff
	.zero		1


	//   ....[69]....
        /*08c0*/ 	.word	0x0000f040
        /*08c4*/ 	.word	0x0000003b
        /*08c8*/ 	.word	0x0002c0c8
        /*08cc*/ 	.short	0x010a
        /*08ce*/ 	.byte	0xff
	.zero		1


	//   ....[70]....
        /*08d0*/ 	.word	0x00011020
        /*08d4*/ 	.word	0x00000003
        /*08d8*/ 	.word	0x00000000
        /*08dc*/ 	.short	0x0101
        /*08de*/ 	.byte	0xff
	.zero		1


	//   ....[71]....
        /*08e0*/ 	.word	0x00011050
        /*08e4*/ 	.word	0x0000003b
        /*08e8*/ 	.word	0x0002c0b8
        /*08ec*/ 	.short	0x0101
        /*08ee*/ 	.byte	0xff
	.zero		1


	//   ....[72]....
        /*08f0*/ 	.word	0x00011540
        /*08f4*/ 	.word	0x000000ff
        /*08f8*/ 	.word	0x00000000
        /*08fc*/ 	.short	0x010a
        /*08fe*/ 	.byte	0x2f
	.zero		1


	//   ....[73]....
        /*0900*/ 	.word	0x000116b0
        /*0904*/ 	.word	0x000000ff
        /*0908*/ 	.word	0x00000000
        /*090c*/ 	.short	0x010a
        /*090e*/ 	.byte	0x2c
	.zero		1


	//   ....[74]....
        /*0910*/ 	.word	0x00011d30
        /*0914*/ 	.word	0x000000ff
        /*0918*/ 	.word	0x00000000
        /*091c*/ 	.short	0x0101
        /*091e*/ 	.byte	0x2b
	.zero		1


	//   ....[75]....
        /*0920*/ 	.word	0x00011d90
        /*0924*/ 	.word	0x000000ff
        /*0928*/ 	.word	0x00000000
        /*092c*/ 	.short	0x010a
        /*092e*/ 	.byte	0x2a
	.zero		1


	//   ....[76]....
        /*0930*/ 	.word	0x00012130
        /*0934*/ 	.word	0x000000ff
        /*0938*/ 	.word	0x00000000
        /*093c*/ 	.short	0x0101
        /*093e*/ 	.byte	0x29
	.zero		1


	//   ....[77]....
        /*0940*/ 	.word	0x000133f0
        /*0944*/ 	.word	0x000000ff
        /*0948*/ 	.word	0x00000000
        /*094c*/ 	.short	0x0101
        /*094e*/ 	.byte	0x04
	.zero		1


	//   ....[78]....
        /*0950*/ 	.word	0x000134b0
        /*0954*/ 	.word	0x000000ff
        /*0958*/ 	.word	0x00000000
        /*095c*/ 	.short	0x010a
        /*095e*/ 	.byte	0x2f
	.zero		1


	//   ....[79]....
        /*0960*/ 	.word	0x00013800
        /*0964*/ 	.word	0x000000ff
        /*0968*/ 	.word	0x00000000
        /*096c*/ 	.short	0x010a
        /*096e*/ 	.byte	0x2c
	.zero		1


	//   ....[80]....
        /*0970*/ 	.word	0x00013a80
        /*0974*/ 	.word	0x000000ff
        /*0978*/ 	.word	0x00000000
        /*097c*/ 	.short	0x010a
        /*097e*/ 	.byte	0x2c
	.zero		1


	//   ....[81]....
        /*0980*/ 	.word	0x00014d30
        /*0984*/ 	.word	0x000000ff
        /*0988*/ 	.word	0x00000000
        /*098c*/ 	.short	0x0101
        /*098e*/ 	.byte	0x2b
	.zero		1


	//   ....[82]....
        /*0990*/ 	.word	0x00014d60
        /*0994*/ 	.word	0x000000ff
        /*0998*/ 	.word	0x00000000
        /*099c*/ 	.short	0x010a
        /*099e*/ 	.byte	0x2a
	.zero		1


	//   ....[83]....
        /*09a0*/ 	.word	0x00014f30
        /*09a4*/ 	.word	0x000000ff
        /*09a8*/ 	.word	0x00000000
        /*09ac*/ 	.short	0x0101
        /*09ae*/ 	.byte	0x29
	.zero		1


	//   ....[84]....
        /*09b0*/ 	.word	0x000163b0
        /*09b4*/ 	.word	0x000000ff
        /*09b8*/ 	.word	0x00000000
        /*09bc*/ 	.short	0x0101
        /*09be*/ 	.byte	0x04
	.zero		1


	//   ....[85]....
        /*09c0*/ 	.word	0x00016450
        /*09c4*/ 	.word	0x000000ff
        /*09c8*/ 	.word	0x00000000
        /*09cc*/ 	.short	0x010a
        /*09ce*/ 	.byte	0x2f
	.zero		1


	//   ....[86]....
        /*09d0*/ 	.word	0x00016790
        /*09d4*/ 	.word	0x000000ff
        /*09d8*/ 	.word	0x00000000
        /*09dc*/ 	.short	0x010a
        /*09de*/ 	.byte	0x2c
	.zero		1


	//   ....[87]....
        /*09e0*/ 	.word	0x00016980
        /*09e4*/ 	.word	0x000000ff
        /*09e8*/ 	.word	0x00000000
        /*09ec*/ 	.short	0x0101
        /*09ee*/ 	.byte	0x2b
	.zero		1


	//   ....[88]....
        /*09f0*/ 	.word	0x00016a10
        /*09f4*/ 	.word	0x000000ff
        /*09f8*/ 	.word	0x00000000
        /*09fc*/ 	.short	0x010a
        /*09fe*/ 	.byte	0x2f
	.zero		1


	//   ....[89]....
        /*0a00*/ 	.word	0x00016aa0
        /*0a04*/ 	.word	0x000000ff
        /*0a08*/ 	.word	0x00000000
        /*0a0c*/ 	.short	0x0101
        /*0a0e*/ 	.byte	0x04
	.zero		1


	//   ....[90]....
        /*0a10*/ 	.word	0x000170d0
        /*0a14*/ 	.word	0x000000ff
        /*0a18*/ 	.word	0x0002c010
        /*0a1c*/ 	.short	0x010a
        /*0a1e*/ 	.byte	0x08
	.zero		1


	//   ....[91]....
        /*0a20*/ 	.word	0x00017300
        /*0a24*/ 	.word	0x000000ff
        /*0a28*/ 	.word	0x0002c038
        /*0a2c*/ 	.short	0x010a
        /*0a2e*/ 	.byte	0x19
	.zero		1


	//   ....[92]....
        /*0a30*/ 	.word	0x00017550
        /*0a34*/ 	.word	0x000000ff
        /*0a38*/ 	.word	0x0002c018
        /*0a3c*/ 	.short	0x010a
        /*0a3e*/ 	.byte	0x08
	.zero		1


	//   ....[93]....
        /*0a40*/ 	.word	0x000177b0
        /*0a44*/ 	.word	0x000000ff
        /*0a48*/ 	.word	0x0002c038
        /*0a4c*/ 	.short	0x010a
        /*0a4e*/ 	.byte	0x19
	.zero		1


	//   ....[94]....
        /*0a50*/ 	.word	0x00017b60
        /*0a54*/ 	.word	0x000000ff
        /*0a58*/ 	.word	0x0002c038
        /*0a5c*/ 	.short	0x010a
        /*0a5e*/ 	.byte	0x19
	.zero		1


	//   ....[95]....
        /*0a60*/ 	.word	0x00017e00
        /*0a64*/ 	.word	0x000000ff
        /*0a68*/ 	.word	0x0002c038
        /*0a6c*/ 	.short	0x010a
        /*0a6e*/ 	.byte	0x19
	.zero		1


	//   ....[96]....
        /*0a70*/ 	.word	0x00018070
        /*0a74*/ 	.word	0x000000ff
        /*0a78*/ 	.word	0x0002c038
        /*0a7c*/ 	.short	0x010a
        /*0a7e*/ 	.byte	0x19
	.zero		1


	//   ....[97]....
        /*0a80*/ 	.word	0x000182e0
        /*0a84*/ 	.word	0x000000ff
        /*0a88*/ 	.word	0x0002c038
        /*0a8c*/ 	.short	0x010a
        /*0a8e*/ 	.byte	0x19
	.zero		1


	//   ....[98]....
        /*0a90*/ 	.word	0x00018550
        /*0a94*/ 	.word	0x000000ff
        /*0a98*/ 	.word	0x0002c038
        /*0a9c*/ 	.short	0x010a
        /*0a9e*/ 	.byte	0x19
	.zero		1


	//   ....[99]....
        /*0aa0*/ 	.word	0x000187c0
        /*0aa4*/ 	.word	0x000000ff
        /*0aa8*/ 	.word	0x0002c038
        /*0aac*/ 	.short	0x010a
        /*0aae*/ 	.byte	0x19
	.zero		1


	//   ....[100]....
        /*0ab0*/ 	.word	0x00018a40
        /*0ab4*/ 	.word	0x000000ff
        /*0ab8*/ 	.word	0x0002c038
        /*0abc*/ 	.short	0x010a
        /*0abe*/ 	.byte	0x19
	.zero		1


	//   ....[101]....
        /*0ac0*/ 	.word	0x00018cb0
        /*0ac4*/ 	.word	0x000000ff
        /*0ac8*/ 	.word	0x0002c038
        /*0acc*/ 	.short	0x010a
        /*0ace*/ 	.byte	0x19
	.zero		1


	//   ....[102]....
        /*0ad0*/ 	.word	0x00018f70
        /*0ad4*/ 	.word	0x000000ff
        /*0ad8*/ 	.word	0x0002c038
        /*0adc*/ 	.short	0x010a
        /*0ade*/ 	.byte	0x19
	.zero		1


	//   ....[103]....
        /*0ae0*/ 	.word	0x000191e0
        /*0ae4*/ 	.word	0x000000ff
        /*0ae8*/ 	.word	0x0002c038
        /*0aec*/ 	.short	0x010a
        /*0aee*/ 	.byte	0x19
	.zero		1


	//   ....[104]....
        /*0af0*/ 	.word	0x00019470
        /*0af4*/ 	.word	0x000000ff
        /*0af8*/ 	.word	0x0002c038
        /*0afc*/ 	.short	0x010a
        /*0afe*/ 	.byte	0x19
	.zero		1


	//   ....[105]....
        /*0b00*/ 	.word	0x000196e0
        /*0b04*/ 	.word	0x000000ff
        /*0b08*/ 	.word	0x0002c038
        /*0b0c*/ 	.short	0x010a
        /*0b0e*/ 	.byte	0x19
	.zero		1


	//   ....[106]....
        /*0b10*/ 	.word	0x00019980
        /*0b14*/ 	.word	0x000000ff
        /*0b18*/ 	.word	0x0002c038
        /*0b1c*/ 	.short	0x010a
        /*0b1e*/ 	.byte	0x19
	.zero		1


	//   ....[107]....
        /*0b20*/ 	.word	0x00019bf0
        /*0b24*/ 	.word	0x000000ff
        /*0b28*/ 	.word	0x0002c038
        /*0b2c*/ 	.short	0x010a
        /*0b2e*/ 	.byte	0x11
	.zero		1


	//   ....[108]....
        /*0b30*/ 	.word	0x0001a340
        /*0b34*/ 	.word	0x000000ff
        /*0b38*/ 	.word	0x0002c0b0
        /*0b3c*/ 	.short	0x010a
        /*0b3e*/ 	.byte	0x17
	.zero		1


	//   ....[109]....
        /*0b40*/ 	.word	0x0001b5b0
        /*0b44*/ 	.word	0x000000ff
        /*0b48*/ 	.word	0x0002c0b8
        /*0b4c*/ 	.short	0x010a
        /*0b4e*/ 	.byte	0x17
	.zero		1


	//   ....[110]....
        /*0b50*/ 	.word	0x0001c320
        /*0b54*/ 	.word	0x000000ff
        /*0b58*/ 	.word	0x00000000
        /*0b5c*/ 	.short	0x0101
        /*0b5e*/ 	.byte	0x08
	.zero		1


	//   ....[111]....
        /*0b60*/ 	.word	0x0001c3a0
        /*0b64*/ 	.word	0x000000ff
        /*0b68*/ 	.word	0x00000000
        /*0b6c*/ 	.short	0x0101
        /*0b6e*/ 	.byte	0x17
	.zero		1


	//   ....[112]....
        /*0b70*/ 	.word	0x0001c6e0
        /*0b74*/ 	.word	0x00000000
        /*0b78*/ 	.word	0x0002c000
        /*0b7c*/ 	.short	0x010a
        /*0b7e*/ 	.byte	0xff
	.zero		1


	//   ....[113]....
        /*0b80*/ 	.word	0x0001c740
        /*0b84*/ 	.word	0x00000000
        /*0b88*/ 	.word	0x0002c020
        /*0b8c*/ 	.short	0x010a
        /*0b8e*/ 	.byte	0xff
	.zero		1


	//   ....[114]....
        /*0b90*/ 	.word	0x0001c7a0
        /*0b94*/ 	.word	0x00000000
        /*0b98*/ 	.word	0x0002c058
        /*0b9c*/ 	.short	0x010a
        /*0b9e*/ 	.byte	0xff
	.zero		1


	//   ....[115]....
        /*0ba0*/ 	.word	0x0001c800
        /*0ba4*/ 	.word	0x00000000
        /*0ba8*/ 	.word	0x0002c008
        /*0bac*/ 	.short	0x010a
        /*0bae*/ 	.byte	0xff
	.zero		1


	//   ....[116]....
        /*0bb0*/ 	.word	0x0001c860
        /*0bb4*/ 	.word	0x00000000
        /*0bb8*/ 	.word	0x0002c068
        /*0bbc*/ 	.short	0x010a
        /*0bbe*/ 	.byte	0xff
	.zero		1


	//   ....[117]....
        /*0bc0*/ 	.word	0x0001c8c0
        /*0bc4*/ 	.word	0x00000000
        /*0bc8*/ 	.word	0x0002c020
        /*0bcc*/ 	.short	0x010a
        /*0bce*/ 	.byte	0xff
	.zero		1


	//   ....[118]....
        /*0bd0*/ 	.word	0x0001c920
        /*0bd4*/ 	.word	0x00000000
        /*0bd8*/ 	.word	0x0002c0a0
        /*0bdc*/ 	.short	0x010a
        /*0bde*/ 	.byte	0xff
	.zero		1


	//   ....[119]....
        /*0be0*/ 	.word	0x0001c9a0
        /*0be4*/ 	.word	0x00000004
        /*0be8*/ 	.word	0x0002c058
        /*0bec*/ 	.short	0x010a
        /*0bee*/ 	.byte	0xff
	.zero		1


	//   ....[120]....
        /*0bf0*/ 	.word	0x0001ca00
        /*0bf4*/ 	.word	0x00000003
        /*0bf8*/ 	.word	0x0002c020
        /*0bfc*/ 	.short	0x010a
        /*0bfe*/ 	.byte	0xff
	.zero		1


	//   ....[121]....
        /*0c00*/ 	.word	0x0001ca60
        /*0c04*/ 	.word	0x00000000
        /*0c08*/ 	.word	0x0002c0a8
        /*0c0c*/ 	.short	0x010a
        /*0c0e*/ 	.byte	0xff
	.zero		1


	//   ....[122]....
        /*0c10*/ 	.word	0x0001cac0
        /*0c14*/ 	.word	0x00000003
        /*0c18*/ 	.word	0x0002c068
        /*0c1c*/ 	.short	0x010a
        /*0c1e*/ 	.byte	0xff
	.zero		1


	//   ....[123]....
        /*0c20*/ 	.word	0x0001cb20
        /*0c24*/ 	.word	0x00000000
        /*0c28*/ 	.word	0x0002c020
        /*0c2c*/ 	.short	0x010a
        /*0c2e*/ 	.byte	0xff
	.zero		1


	//   ....[124]....
        /*0c30*/ 	.word	0x0001cb80
        /*0c34*/ 	.word	0x00000000
        /*0c38*/ 	.word	0x0002c0a0
        /*0c3c*/ 	.short	0x010a
        /*0c3e*/ 	.byte	0xff
	.zero		1


	//   ....[125]....
        /*0c40*/ 	.word	0x0001cc00
        /*0c44*/ 	.word	0x00000005
        /*0c48*/ 	.word	0x0002c058
        /*0c4c*/ 	.short	0x010a
        /*0c4e*/ 	.byte	0xff
	.zero		1


	//   ....[126]....
        /*0c50*/ 	.word	0x0001cc60
        /*0c54*/ 	.word	0x00000000
        /*0c58*/ 	.word	0x0002c0a8
        /*0c5c*/ 	.short	0x010a
        /*0c5e*/ 	.byte	0xff
	.zero		1


	//   ....[127]....
        /*0c60*/ 	.word	0x0001ccc0
        /*0c64*/ 	.word	0x00000004
        /*0c68*/ 	.word	0x0002c068
        /*0c6c*/ 	.short	0x010a
        /*0c6e*/ 	.byte	0xff
	.zero		1


	//   ....[128]....
        /*0c70*/ 	.word	0x0001cd10
        /*0c74*/ 	.word	0x00000010
        /*0c78*/ 	.word	0x0002c0c0
        /*0c7c*/ 	.short	0x010a
        /*0c7e*/ 	.byte	0xff
	.zero		1


	//   ....[129]....
        /*0c80*/ 	.word	0x0001cd60
        /*0c84*/ 	.word	0x00000000
        /*0c88*/ 	.word	0x0002c0c8
        /*0c8c*/ 	.short	0x010a
        /*0c8e*/ 	.byte	0xff
	.zero		1


	//   ....[130]....
        /*0c90*/ 	.word	0x0001cdb0
        /*0c94*/ 	.word	0x0000003b
        /*0c98*/ 	.word	0x0002c070
        /*0c9c*/ 	.short	0x010a
        /*0c9e*/ 	.byte	0xff
	.zero		1


	//   ....[131]....
        /*0ca0*/ 	.word	0x0001ce00
        /*0ca4*/ 	.word	0x0000003b
        /*0ca8*/ 	.word	0x0002c080
        /*0cac*/ 	.short	0x010a
        /*0cae*/ 	.byte	0xff
	.zero		1


	//   ....[132]....
        /*0cb0*/ 	.word	0x0001ce50
        /*0cb4*/ 	.word	0x0000003b
        /*0cb8*/ 	.word	0x0002c070
        /*0cbc*/ 	.short	0x010a
        /*0cbe*/ 	.byte	0xff
	.zero		1


	//   ....[133]....
        /*0cc0*/ 	.word	0x0001cea0
        /*0cc4*/ 	.word	0x0000003b
        /*0cc8*/ 	.word	0x0002c090
        /*0ccc*/ 	.short	0x010a
        /*0cce*/ 	.byte	0xff
	.zero		1


	//   ....[134]....
        /*0cd0*/ 	.word	0x0001cef0
        /*0cd4*/ 	.word	0x0000003b
        /*0cd8*/ 	.word	0x0002c080
        /*0cdc*/ 	.short	0x010a
        /*0cde*/ 	.byte	0xff
	.zero		1


	//   ....[135]....
        /*0ce0*/ 	.word	0x0001cf40
        /*0ce4*/ 	.word	0x0000003b
        /*0ce8*/ 	.word	0x0002c098
        /*0cec*/ 	.short	0x010a
        /*0cee*/ 	.byte	0xff
	.zero		1


	//   ....[136]....
        /*0cf0*/ 	.word	0x0001cf90
        /*0cf4*/ 	.word	0x0000003b
        /*0cf8*/ 	.word	0x0002c070
        /*0cfc*/ 	.short	0x010a
        /*0cfe*/ 	.byte	0xff
	.zero		1


	//   ....[137]....
        /*0d00*/ 	.word	0x0001cfe0
        /*0d04*/ 	.word	0x0000003b
        /*0d08*/ 	.word	0x0002c090
        /*0d0c*/ 	.short	0x010a
        /*0d0e*/ 	.byte	0xff
	.zero		1


	//   ....[138]....
        /*0d10*/ 	.word	0x0001d030
        /*0d14*/ 	.word	0x0000003b
        /*0d18*/ 	.word	0x0002c0c0
        /*0d1c*/ 	.short	0x010a
        /*0d1e*/ 	.byte	0xff
	.zero		1


	//   ....[139]....
        /*0d20*/ 	.word	0x0001d080
        /*0d24*/ 	.word	0x0000003b
        /*0d28*/ 	.word	0x0002c080
        /*0d2c*/ 	.short	0x010a
        /*0d2e*/ 	.byte	0xff
	.zero		1


	//   ....[140]....
        /*0d30*/ 	.word	0x0001d0d0
        /*0d34*/ 	.word	0x0000003b
        /*0d38*/ 	.word	0x0002c098
        /*0d3c*/ 	.short	0x010a
        /*0d3e*/ 	.byte	0xff
	.zero		1


	//   ....[141]....
        /*0d40*/ 	.word	0x0001d120
        /*0d44*/ 	.word	0x0000003b
        /*0d48*/ 	.word	0x0002c0c8
        /*0d4c*/ 	.short	0x010a
        /*0d4e*/ 	.byte	0xff
	.zero		1


	//   ....[142]....
        /*0d50*/ 	.word	0x0001d180
        /*0d54*/ 	.word	0x00000000
        /*0d58*/ 	.word	0x00000000
        /*0d5c*/ 	.short	0x010a
        /*0d5e*/ 	.byte	0xff
	.zero		1


	//   ....[143]....
        /*0d60*/ 	.word	0x0001d1e0
        /*0d64*/ 	.word	0x00000000
        /*0d68*/ 	.word	0x00000000
        /*0d6c*/ 	.short	0x010a
        /*0d6e*/ 	.byte	0xff
	.zero		1


	//   ....[144]....
        /*0d70*/ 	.word	0x0001d240
        /*0d74*/ 	.word	0x00000004
        /*0d78*/ 	.word	0x00000000
        /*0d7c*/ 	.short	0x010a
        /*0d7e*/ 	.byte	0xff
	.zero		1


	//   ....[145]....
        /*0d80*/ 	.word	0x0001d2a0
        /*0d84*/ 	.word	0x00000003
        /*0d88*/ 	.word	0x00000000
        /*0d8c*/ 	.short	0x010a
        /*0d8e*/ 	.byte	0xff
	.zero		1


	//   ....[146]....
        /*0d90*/ 	.word	0x0001d300
        /*0d94*/ 	.word	0x00000000
        /*0d98*/ 	.word	0x00000000
        /*0d9c*/ 	.short	0x010a
        /*0d9e*/ 	.byte	0xff
	.zero		1


	//   ....[147]....
        /*0da0*/ 	.word	0x0001d360
        /*0da4*/ 	.word	0x00000000
        /*0da8*/ 	.word	0x00000000
        /*0dac*/ 	.short	0x010a
        /*0dae*/ 	.byte	0xff
	.zero		1


	//   ....[148]....
        /*0db0*/ 	.word	0x0001d3c0
        /*0db4*/ 	.word	0x00000004
        /*0db8*/ 	.word	0x00000000
        /*0dbc*/ 	.short	0x010a
        /*0dbe*/ 	.byte	0xff
	.zero		1


	//   ....[149]....
        /*0dc0*/ 	.word	0x0001d420
        /*0dc4*/ 	.word	0x00000003
        /*0dc8*/ 	.word	0x00000000
        /*0dcc*/ 	.short	0x010a
        /*0dce*/ 	.byte	0xff
	.zero		1


	//   ....[150]....
        /*0dd0*/ 	.word	0x0001d480
        /*0dd4*/ 	.word	0x00000000
        /*0dd8*/ 	.word	0x00000000
        /*0ddc*/ 	.short	0x010a
        /*0dde*/ 	.byte	0xff
	.zero		1


	//   ....[151]....
        /*0de0*/ 	.word	0x0001d4e0
        /*0de4*/ 	.word	0x00000000
        /*0de8*/ 	.word	0x00000000
        /*0dec*/ 	.short	0x010a
        /*0dee*/ 	.byte	0xff
	.zero		1


	//   ....[152]....
        /*0df0*/ 	.word	0x0001d540
        /*0df4*/ 	.word	0x00000000
        /*0df8*/ 	.word	0x0002c010
        /*0dfc*/ 	.short	0x010a
        /*0dfe*/ 	.byte	0xff
	.zero		1


	//   ....[153]....
        /*0e00*/ 	.word	0x0001d5a0
        /*0e04*/ 	.word	0x00000000
        /*0e08*/ 	.word	0x0002c038
        /*0e0c*/ 	.short	0x010a
        /*0e0e*/ 	.byte	0xff
	.zero		1


	//   ....[154]....
        /*0e10*/ 	.word	0x0001d600
        /*0e14*/ 	.word	0x00000000
        /*0e18*/ 	.word	0x0002c018
        /*0e1c*/ 	.short	0x010a
        /*0e1e*/ 	.byte	0xff
	.zero		1


	//   ....[155]....
        /*0e20*/ 	.word	0x0001d660
        /*0e24*/ 	.word	0x00000000
        /*0e28*/ 	.word	0x0002c038
        /*0e2c*/ 	.short	0x010a
        /*0e2e*/ 	.byte	0xff
	.zero		1


	//   ....[156]....
        /*0e30*/ 	.word	0x0001d6c0
        /*0e34*/ 	.word	0x00000000
        /*0e38*/ 	.word	0x0002c038
        /*0e3c*/ 	.short	0x010a
        /*0e3e*/ 	.byte	0xff
	.zero		1


	//   ....[157]....
        /*0e40*/ 	.word	0x0001d720
        /*0e44*/ 	.word	0x00000000
        /*0e48*/ 	.word	0x0002c038
        /*0e4c*/ 	.short	0x010a
        /*0e4e*/ 	.byte	0xff
	.zero		1


	//   ....[158]....
        /*0e50*/ 	.word	0x0001d780
        /*0e54*/ 	.word	0x00000000
        /*0e58*/ 	.word	0x0002c038
        /*0e5c*/ 	.short	0x010a
        /*0e5e*/ 	.byte	0xff
	.zero		1


	//   ....[159]....
        /*0e60*/ 	.word	0x0001d7e0
        /*0e64*/ 	.word	0x00000000
        /*0e68*/ 	.word	0x0002c038
        /*0e6c*/ 	.short	0x010a
        /*0e6e*/ 	.byte	0xff
	.zero		1


	//   ....[160]....
        /*0e70*/ 	.word	0x0001d840
        /*0e74*/ 	.word	0x00000000
        /*0e78*/ 	.word	0x0002c038
        /*0e7c*/ 	.short	0x010a
        /*0e7e*/ 	.byte	0xff
	.zero		1


	//   ....[161]....
        /*0e80*/ 	.word	0x0001d8a0
        /*0e84*/ 	.word	0x00000000
        /*0e88*/ 	.word	0x0002c038
        /*0e8c*/ 	.short	0x010a
        /*0e8e*/ 	.byte	0xff
	.zero		1


	//   ....[162]....
        /*0e90*/ 	.word	0x0001d900
        /*0e94*/ 	.word	0x00000000
        /*0e98*/ 	.word	0x0002c038
        /*0e9c*/ 	.short	0x010a
        /*0e9e*/ 	.byte	0xff
	.zero		1


	//   ....[163]....
        /*0ea0*/ 	.word	0x0001d960
        /*0ea4*/ 	.word	0x00000000
        /*0ea8*/ 	.word	0x0002c038
        /*0eac*/ 	.short	0x010a
        /*0eae*/ 	.byte	0xff
	.zero		1


	//   ....[164]....
        /*0eb0*/ 	.word	0x0001d9c0
        /*0eb4*/ 	.word	0x00000000
        /*0eb8*/ 	.word	0x0002c038
        /*0ebc*/ 	.short	0x010a
        /*0ebe*/ 	.byte	0xff
	.zero		1


	//   ....[165]....
        /*0ec0*/ 	.word	0x0001da20
        /*0ec4*/ 	.word	0x00000000
        /*0ec8*/ 	.word	0x0002c038
        /*0ecc*/ 	.short	0x010a
        /*0ece*/ 	.byte	0xff
	.zero		1


	//   ....[166]....
        /*0ed0*/ 	.word	0x0001da80
        /*0ed4*/ 	.word	0x00000000
        /*0ed8*/ 	.word	0x0002c038
        /*0edc*/ 	.short	0x010a
        /*0ede*/ 	.byte	0xff
	.zero		1


	//   ....[167]....
        /*0ee0*/ 	.word	0x0001dae0
        /*0ee4*/ 	.word	0x00000000
        /*0ee8*/ 	.word	0x0002c038
        /*0eec*/ 	.short	0x010a
        /*0eee*/ 	.byte	0xff
	.zero		1


	//   ....[168]....
        /*0ef0*/ 	.word	0x0001db40
        /*0ef4*/ 	.word	0x00000000
        /*0ef8*/ 	.word	0x0002c038
        /*0efc*/ 	.short	0x010a
        /*0efe*/ 	.byte	0xff
	.zero		1


	//   ....[169]....
        /*0f00*/ 	.word	0x0001dba0
        /*0f04*/ 	.word	0x00000000
        /*0f08*/ 	.word	0x0002c038
        /*0f0c*/ 	.short	0x010a
        /*0f0e*/ 	.byte	0xff
	.zero		1


	//   ....[170]....
        /*0f10*/ 	.word	0x0001dc00
        /*0f14*/ 	.word	0x00000003
        /*0f18*/ 	.word	0x0002c0b0
        /*0f1c*/ 	.short	0x010a
        /*0f1e*/ 	.byte	0xff
	.zero		1


	//   ....[171]....
        /*0f20*/ 	.word	0x0001dc60
        /*0f24*/ 	.word	0x00000003
        /*0f28*/ 	.word	0x0002c0b8
        /*0f2c*/ 	.short	0x010a
        /*0f2e*/ 	.byte	0xff
	.zero		1


	//----- nvinfo : EIATTR_NUM_MBARRIERS
	.align		4
.L_66:
        /*0f30*/ 	.byte	0x03, 0x38
        /*0f32*/ 	.short	0x001c


	//----- nvinfo : EIATTR_EXIT_INSTR_OFFSETS
	.align		4
        /*0f34*/ 	.byte	0x04, 0x1c
        /*0f36*/ 	.short	(.L_68 - .L_67)


	//   ....[0]....
.L_67:
        /*0f38*/ 	.word	0x000017e0


	//   ....[1]....
        /*0f3c*/ 	.word	0x000045c0


	//   ....[2]....
        /*0f40*/ 	.word	0x00004620


	//   ....[3]....
        /*0f44*/ 	.word	0x00011100


	//   ....[4]....
        /*0f48*/ 	.word	0x00011170


	//   ....[5]....
        /*0f4c*/ 	.word	0x00016b30


	//   ....[6]....
        /*0f50*/ 	.word	0x00016bc0


	//   ....[7]....
        /*0f54*/ 	.word	0x00016c10


	//   ....[8]....
        /*0f58*/ 	.word	0x00019e50


	//   ....[9]....
        /*0f5c*/ 	.word	0x00019ea0


	//   ....[10]....
        /*0f60*/ 	.word	0x0001c400


	//   ....[11]....
        /*0f64*/ 	.word	0x0001c6c0


	//----- nvinfo : EIATTR_INDIRECT_BRANCH_TARGETS
	.align		4
.L_68:
        /*0f68*/ 	.byte	0x04, 0x34
        /*0f6a*/ 	.short	(.L_70 - .L_69)


	//   ....[0]....
.L_69:
        /*0f6c*/ 	.word	.L_x_534@srel
        /*0f70*/ 	.short	0x0
        /*0f72*/ 	.short	0x0
        /*0f74*/ 	.word	0x3
        /*0f78*/ 	.word	.L_x_535@srel
        /*0f7c*/ 	.word	.L_x_536@srel
        /*0f80*/ 	.word	.L_x_537@srel


	//----- nvinfo : EIATTR_MAX_THREADS
	.align		4
.L_70:
        /*0f84*/ 	.byte	0x04, 0x05
        /*0f86*/ 	.short	(.L_72 - .L_71)
.L_71:
        /*0f88*/ 	.word	0x00000200
        /*0f8c*/ 	.word	0x00000001
        /*0f90*/ 	.word	0x00000001


	//----- nvinfo : EIATTR_CRS_STACK_SIZE
	.align		4
.L_72:
        /*0f94*/ 	.byte	0x04, 0x1e
        /*0f96*/ 	.short	(.L_74 - .L_73)
.L_73:
        /*0f98*/ 	.word	0x00000000


	//----- nvinfo : EIATTR_CBANK_PARAM_SIZE
	.align		4
.L_74:
        /*0f9c*/ 	.byte	0x03, 0x19
        /*0f9e*/ 	.short	0x0600


	//----- nvinfo : EIATTR_PARAM_CBANK
	.align		4
        /*0fa0*/ 	.byte	0x04, 0x0a
        /*0fa2*/ 	.short	(.L_76 - .L_75)
	.align		4
.L_75:
        /*0fa4*/ 	.word	index@(.nv.constant0._ZN7cutlass13device_kernelINS_4fmha6kernel36Sm100FmhaFwdKernelTmaWarpspecializedIN4cute5tupleIJiiiNS5_IJNS5_IJiiEEEiEEEEEENS1_10collective38Sm100FmhaFwdMainloopTmaWarpspecializedINS_6half_tEffNS5_IJNS4_1CILi256EEENSC_ILi64EEENSC_ILi128EEEEEENS5_IJiNSC_ILi1EEES7_EEENS5_IJiSH_NS5_IJNS5_IJNSC_ILi0EEEiEEEiEEEEEESM_NS9_12ResidualMaskENS5_IJNSC_ILi2EEESH_SH_EEENSC_ILb0EEEEENS9_38Sm100FmhaFwdEpilogueTmaWarpspecializedISB_fNS5_IJSF_SF_SE_EEESI_NS5_IJSH_S7_EEESQ_EENS2_23PersistentTileSchedulerENS2_41Sm100FmhaCtxKernelWarpspecializedScheduleEEEEEvNT_6ParamsE)
        /*0fa8*/ 	.short	0x0380
        /*0faa*/ 	.short	0x0600


	//----- nvinfo : EIATTR_SW_WAR
	.align		4
.L_76:
        /*0fac*/ 	.byte	0x04, 0x36
        /*0fae*/ 	.short	(.L_78 - .L_77)
.L_77:
        /*0fb0*/ 	.word	0x00000008
.L_78:


//--------------------- .nv.callgraph             --------------------------
	.section	.nv.callgraph,"",@"SHT_CUDA_CALLGRAPH"
	.align	4
	.sectionentsize	8
	.align		4
        /*0000*/ 	.word	0x00000000
	.align		4
        /*0004*/ 	.word	0xffffffff
	.align		4
        /*0008*/ 	.word	index@(_ZN7cutlass13device_kernelINS_4fmha6kernel36Sm100FmhaFwdKernelTmaWarpspecializedIN4cute5tupleIJiiiNS5_IJNS5_IJiiEEEiEEEEEENS1_10collective38Sm100FmhaFwdMainloopTmaWarpspecializedINS_6half_tEffNS5_IJNS4_1CILi256EEENSC_ILi64EEENSC_ILi128EEEEEENS5_IJiNSC_ILi1EEES7_EEENS5_IJiSH_NS5_IJNS5_IJNSC_ILi0EEEiEEEiEEEEEESM_NS9_12ResidualMaskENS5_IJNSC_ILi2EEESH_SH_EEENSC_ILb0EEEEENS9_38Sm100FmhaFwdEpilogueTmaWarpspecializedISB_fNS5_IJSF_SF_SE_EEESI_NS5_IJSH_S7_EEESQ_EENS2_23PersistentTileSchedulerENS2_41Sm100FmhaCtxKernelWarpspecializedScheduleEEEEEvNT_6ParamsE)
	.align		4
        /*000c*/ 	.word	index@(__assertfail)
	.align		4
        /*0010*/ 	.word	index@(_ZN7cutlass13device_kernelINS_4fmha6kernel36Sm100FmhaFwdKernelTmaWarpspecializedIN4cute5tupleIJiiiNS5_IJNS5_IJiiEEEiEEEEEENS1_10collective38Sm100FmhaFwdMainloopTmaWarpspecializedINS_6half_tEffNS5_IJNS4_1CILi256EEENSC_ILi64EEENSC_ILi128EEEEEENS5_IJiNSC_ILi1EEES7_EEENS5_IJiSH_NS5_IJNS5_IJNSC_ILi0EEEiEEEiEEEEEESM_NS9_12ResidualMaskENS5_IJNSC_ILi2EEESH_SH_EEENSC_ILb0EEEEENS9_38Sm100FmhaFwdEpilogueTmaWarpspecializedISB_fNS5_IJSF_SF_SE_EEESI_NS5_IJSH_S7_EEESQ_EENS2_23PersistentTileSchedulerENS2_41Sm100FmhaCtxKernelWarpspecializedScheduleEEEEEvNT_6ParamsE)
	.align		4
        /*0014*/ 	.word	index@(vprintf)
	.align		4
        /*0018*/ 	.word	0x00000000
	.align		4
        /*001c*/ 	.word	0xfffffffe
	.align		4
        /*0020*/ 	.word	0x00000000
	.align		4
        /*0024*/ 	.word	0xfffffffd
	.align		4
        /*0028*/ 	.word	0x00000000
	.align		4
        /*002c*/ 	.word	0xfffffffc


//--------------------- .nv.constant4             --------------------------
	.section	.nv.constant4,"a",@progbits
	.align	8
	.align		8
.nv.constant4:
        /*0000*/ 	.dword	vprintf
	.align		8
        /*0008*/ 	.dword	__assertfail
	.align		8
        /*0010*/ 	.dword	__unnamed_1
	.align		8
        /*0018*/ 	.dword	__unnamed_2
	.align		8
        /*0020*/ 	.dword	__unnamed_3
	.align		8
        /*0028*/ 	.dword	__unnamed_4
	.align		8
        /*0030*/ 	.dword	__unnamed_5
	.align		8
        /*0038*/ 	.dword	__unnamed_6
	.align		8
        /*0040*/ 	.dword	__unnamed_7
	.align		8
        /*0048*/ 	.dword	_ZN39_INTERNAL_1f270632_4_k_cu_60fbc3e9_29084cuda3std3__45__cpo5beginE
	.align		8
        /*0050*/ 	.dword	_ZN39_INTERNAL_1f270632_4_k_cu_60fbc3e9_29084cuda3std3__45__cpo3endE
	.align		8
        /*0058*/ 	.dword	_ZN39_INTERNAL_1f270632_4_k_cu_60fbc3e9_29084cuda3std3__45__cpo6cbeginE
	.align		8
        /*0060*/ 	.dword	_ZN39_INTERNAL_1f270632_4_k_cu_60fbc3e9_29084cuda3std3__45__cpo4cendE
	.align		8
        /*0068*/ 	.dword	_ZN39_INTERNAL_1f270632_4_k_cu_60fbc3e9_29084cuda3std3__441_GLOBAL__N__1f270632_4_k_cu_60fbc3e9_29086ignoreE
	.align		8
        /*0070*/ 	.dword	_ZN39_INTERNAL_1f270632_4_k_cu_60fbc3e9_29084cuda3std3__419piecewise_constructE
	.align		8
        /*0078*/ 	.dword	_ZN39_INTERNAL_1f270632_4_k_cu_60fbc3e9_29084cuda3std3__48in_placeE
	.align		8
        /*0080*/ 	.dword	_ZN39_INTERNAL_1f270632_4_k_cu_60fbc3e9_29084cuda3std6ranges3__45__cpo4swapE
	.align		8
        /*0088*/ 	.dword	_ZN39_INTERNAL_1f270632_4_k_cu_60fbc3e9_29084cuda3std6ranges3__45__cpo9iter_moveE
	.align		8
        /*0090*/ 	.dword	_ZN39_INTERNAL_1f270632_4_k_cu_60fbc3e9_29084cute7productE
	.align		8
        /*0098*/ 	.dword	_ZN39_INTERNAL_1f270632_4_k_cu_60fbc3e9_29084cute1_E
	.align		8
        /*00a0*/ 	.dword	$str$22
	.align		8
        /*00a8*/ 	.dword	$str$23
	.align		8
        /*00b0*/ 	.dword	$str$26
	.align		8
        /*00b8*/ 	.dword	$str$27
	.align		8
        /*00c0*/ 	.dword	$str$28
	.align		8
        /*00c8*/ 	.dword	$str$29
	.align		8
        /*00d0*/ 	.dword	$str$30
	.align		8
        /*00d8*/ 	.dword	$str$31
	.align		8
        /*00e0*/ 	.dword	$str$32
	.align		8
        /*00e8*/ 	.dword	$str$33
	.align		8
        /*00f0*/ 	.dword	$str$34
	.align		8
        /*00f8*/ 	.dword	$str$35
	.align		8
        /*0100*/ 	.dword	$str$36
	.align		8
        /*0108*/ 	.dword	$str$37


//--------------------- .nv.constant2._ZN7cutlass13device_kernelINS_4fmha6kernel36Sm100FmhaFwdKernelTmaWarpspecializedIN4cute5tupleIJiiiNS5_IJNS5_IJiiEEEiEEEEEENS1_10collective38Sm100FmhaFwdMainloopTmaWarpspecializedINS_6half_tEffNS5_IJNS4_1CILi256EEENSC_ILi64EEENSC_ILi128EEEEEENS5_IJiNSC_ILi1EEES7_EEENS5_IJiSH_NS5_IJNS5_IJNSC_ILi0EEEiEEEiEEEEEESM_NS9_12ResidualMaskENS5_IJNSC_ILi2EEESH_SH_EEENSC_ILb0EEEEENS9_38Sm100FmhaFwdEpilogueTmaWarpspecializedISB_fNS5_IJSF_SF_SE_EEESI_NS5_IJSH_S7_EEESQ_EENS2_23PersistentTileSchedulerENS2_41Sm100FmhaCtxKernelWarpspecializedScheduleEEEEEvNT_6ParamsE --------------------------
	.section	.nv.constant2._ZN7cutlass13device_kernelINS_4fmha6kernel36Sm100FmhaFwdKernelTmaWarpspecializedIN4cute5tupleIJiiiNS5_IJNS5_IJiiEEEiEEEEEENS1_10collective38Sm100FmhaFwdMainloopTmaWarpspecializedINS_6half_tEffNS5_IJNS4_1CILi256EEENSC_ILi64EEENSC_ILi128EEEEEENS5_IJiNSC_ILi1EEES7_EEENS5_IJiSH_NS5_IJNS5_IJNSC_ILi0EEEiEEEiEEEEEESM_NS9_12ResidualMaskENS5_IJNSC_ILi2EEESH_SH_EEENSC_ILb0EEEEENS9_38Sm100FmhaFwdEpilogueTmaWarpspecializedISB_fNS5_IJSF_SF_SE_EEESI_NS5_IJSH_S7_EEESQ_EENS2_23PersistentTileSchedulerENS2_41Sm100FmhaCtxKernelWarpspecializedScheduleEEEEEvNT_6ParamsE,"a",@progbits
	.sectionflags	@""
	.align	4
.nv.constant2._ZN7cutlass13device_kernelINS_4fmha6kernel36Sm100FmhaFwdKernelTmaWarpspecializedIN4cute5tupleIJiiiNS5_IJNS5_IJiiEEEiEEEEEENS1_10collective38Sm100FmhaFwdMainloopTmaWarpspecializedINS_6half_tEffNS5_IJNS4_1CILi256EEENSC_ILi64EEENSC_ILi128EEEEEENS5_IJiNSC_ILi1EEES7_EEENS5_IJiSH_NS5_IJNS5_IJNSC_ILi0EEEiEEEiEEEEEESM_NS9_12ResidualMaskENS5_IJNSC_ILi2EEESH_SH_EEENSC_ILb0EEEEENS9_38Sm100FmhaFwdEpilogueTmaWarpspecializedISB_fNS5_IJSF_SF_SE_EEESI_NS5_IJSH_S7_EEESQ_EENS2_23PersistentTileSchedulerENS2_41Sm100FmhaCtxKernelWarpspecializedScheduleEEEEEvNT_6ParamsE:
        /*0000*/ 	.byte	0xd0, 0x6b, 0x01, 0x00, 0x60, 0x9e, 0x01, 0x00, 0xa0, 0x6b, 0x01, 0x00


//--------------------- .text._ZN7cutlass13device_kernelINS_4fmha6kernel36Sm100FmhaFwdKernelTmaWarpspecializedIN4cute5tupleIJiiiNS5_IJNS5_IJiiEEEiEEEEEENS1_10collective38Sm100FmhaFwdMainloopTmaWarpspecializedINS_6half_tEffNS5_IJNS4_1CILi256EEENSC_ILi64EEENSC_ILi128EEEEEENS5_IJiNSC_ILi1EEES7_EEENS5_IJiSH_NS5_IJNS5_IJNSC_ILi0EEEiEEEiEEEEEESM_NS9_12ResidualMaskENS5_IJNSC_ILi2EEESH_SH_EEENSC_ILb0EEEEENS9_38Sm100FmhaFwdEpilogueTmaWarpspecializedISB_fNS5_IJSF_SF_SE_EEESI_NS5_IJSH_S7_EEESQ_EENS2_23PersistentTileSchedulerENS2_41Sm100FmhaCtxKernelWarpspecializedScheduleEEEEEvNT_6ParamsE --------------------------
	.section	.text._ZN7cutlass13device_kernelINS_4fmha6kernel36Sm100FmhaFwdKernelTmaWarpspecializedIN4cute5tupleIJiiiNS5_IJNS5_IJiiEEEiEEEEEENS1_10collective38Sm100FmhaFwdMainloopTmaWarpspecializedINS_6half_tEffNS5_IJNS4_1CILi256EEENSC_ILi64EEENSC_ILi128EEEEEENS5_IJiNSC_ILi1EEES7_EEENS5_IJiSH_NS5_IJNS5_IJNSC_ILi0EEEiEEEiEEEEEESM_NS9_12ResidualMaskENS5_IJNSC_ILi2EEESH_SH_EEENSC_ILb0EEEEENS9_38Sm100FmhaFwdEpilogueTmaWarpspecializedISB_fNS5_IJSF_SF_SE_EEESI_NS5_IJSH_S7_EEESQ_EENS2_23PersistentTileSchedulerENS2_41Sm100FmhaCtxKernelWarpspecializedScheduleEEEEEvNT_6ParamsE,"ax",@progbits
	.align	128
.text._ZN7cutlass13device_kernelINS_4fmha6kernel36Sm100FmhaFwdKernelTmaWarpspecializedIN4cute5tupleIJiiiNS5_IJNS5_IJiiEEEiEEEEEENS1_10collective38Sm100FmhaFwdMainloopTmaWarpspecializedINS_6half_tEffNS5_IJNS4_1CILi256EEENSC_ILi64EEENSC_ILi128EEEEEENS5_IJiNSC_ILi1EEES7_EEENS5_IJiSH_NS5_IJNS5_IJNSC_ILi0EEEiEEEiEEEEEESM_NS9_12ResidualMaskENS5_IJNSC_ILi2EEESH_SH_EEENSC_ILb0EEEEENS9_38Sm100FmhaFwdEpilogueTmaWarpspecializedISB_fNS5_IJSF_SF_SE_EEESI_NS5_IJSH_S7_EEESQ_EENS2_23PersistentTileSchedulerENS2_41Sm100FmhaCtxKernelWarpspecializedScheduleEEEEEvNT_6ParamsE:
        .type           _ZN7cutlass13device_kernelINS_4fmha6kernel36Sm100FmhaFwdKernelTmaWarpspecializedIN4cute5tupleIJiiiNS5_IJNS5_IJiiEEEiEEEEEENS1_10collective38Sm100FmhaFwdMainloopTmaWarpspecializedINS_6half_tEffNS5_IJNS4_1CILi256EEENSC_ILi64EEENSC_ILi128EEEEEENS5_IJiNSC_ILi1EEES7_EEENS5_IJiSH_NS5_IJNS5_IJNSC_ILi0EEEiEEEiEEEEEESM_NS9_12ResidualMaskENS5_IJNSC_ILi2EEESH_SH_EEENSC_ILb0EEEEENS9_38Sm100FmhaFwdEpilogueTmaWarpspecializedISB_fNS5_IJSF_SF_SE_EEESI_NS5_IJSH_S7_EEESQ_EENS2_23PersistentTileSchedulerENS2_41Sm100FmhaCtxKernelWarpspecializedScheduleEEEEEvNT_6ParamsE,@function
        .size           _ZN7cutlass13device_kernelINS_4fmha6kernel36Sm100FmhaFwdKernelTmaWarpspecializedIN4cute5tupleIJiiiNS5_IJNS5_IJiiEEEiEEEEEENS1_10collective38Sm100FmhaFwdMainloopTmaWarpspecializedINS_6half_tEffNS5_IJNS4_1CILi256EEENSC_ILi64EEENSC_ILi128EEEEEENS5_IJiNSC_ILi1EEES7_EEENS5_IJiSH_NS5_IJNS5_IJNSC_ILi0EEEiEEEiEEEEEESM_NS9_12ResidualMaskENS5_IJNSC_ILi2EEESH_SH_EEENSC_ILb0EEEEENS9_38Sm100FmhaFwdEpilogueTmaWarpspecializedISB_fNS5_IJSF_SF_SE_EEESI_NS5_IJSH_S7_EEESQ_EENS2_23PersistentTileSchedulerENS2_41Sm100FmhaCtxKernelWarpspecializedScheduleEEEEEvNT_6ParamsE,(.L_x_538 - _ZN7cutlass13device_kernelINS_4fmha6kernel36Sm100FmhaFwdKernelTmaWarpspecializedIN4cute5tupleIJiiiNS5_IJNS5_IJiiEEEiEEEEEENS1_10collective38Sm100FmhaFwdMainloopTmaWarpspecializedINS_6half_tEffNS5_IJNS4_1CILi256EEENSC_ILi64EEENSC_ILi128EEEEEENS5_IJiNSC_ILi1EEES7_EEENS5_IJiSH_NS5_IJNS5_IJNSC_ILi0EEEiEEEiEEEEEESM_NS9_12ResidualMaskENS5_IJNSC_ILi2EEESH_SH_EEENSC_ILb0EEEEENS9_38Sm100FmhaFwdEpilogueTmaWarpspecializedISB_fNS5_IJSF_SF_SE_EEESI_NS5_IJSH_S7_EEESQ_EENS2_23PersistentTileSchedulerENS2_41Sm100FmhaCtxKernelWarpspecializedScheduleEEEEEvNT_6ParamsE)
        .other          _ZN7cutlass13device_kernelINS_4fmha6kernel36Sm100FmhaFwdKernelTmaWarpspecializedIN4cute5tupleIJiiiNS5_IJNS5_IJiiEEEiEEEEEENS1_10collective38Sm100FmhaFwdMainloopTmaWarpspecializedINS_6half_tEffNS5_IJNS4_1CILi256EEENSC_ILi64EEENSC_ILi128EEEEEENS5_IJiNSC_ILi1EEES7_EEENS5_IJiSH_NS5_IJNS5_IJNSC_ILi0EEEiEEEiEEEEEESM_NS9_12ResidualMaskENS5_IJNSC_ILi2EEESH_SH_EEENSC_ILb0EEEEENS9_38Sm100FmhaFwdEpilogueTmaWarpspecializedISB_fNS5_IJSF_SF_SE_EEESI_NS5_IJSH_S7_EEESQ_EENS2_23PersistentTileSchedulerENS2_41Sm100FmhaCtxKernelWarpspecializedScheduleEEEEEvNT_6ParamsE,@"STO_CUDA_ENTRY STV_DEFAULT"
_ZN7cutlass13device_kernelINS_4fmha6kernel36Sm100FmhaFwdKernelTmaWarpspecializedIN4cute5tupleIJiiiNS5_IJNS5_IJiiEEEiEEEEEENS1_10collective38Sm100FmhaFwdMainloopTmaWarpspecializedINS_6half_tEffNS5_IJNS4_1CILi256EEENSC_ILi64EEENSC_ILi128EEEEEENS5_IJiNSC_ILi1EEES7_EEENS5_IJiSH_NS5_IJNS5_IJNSC_ILi0EEEiEEEiEEEEEESM_NS9_12ResidualMaskENS5_IJNSC_ILi2EEESH_SH_EEENSC_ILb0EEEEENS9_38Sm100FmhaFwdEpilogueTmaWarpspecializedISB_fNS5_IJSF_SF_SE_EEESI_NS5_IJSH_S7_EEESQ_EENS2_23PersistentTileSchedulerENS2_41Sm100FmhaCtxKernelWarpspecializedScheduleEEEEEvNT_6ParamsE:
[----:B------:R-:W1:Y:S02]  /*0000*/  LDC R1, c[0x0][0x37c] ;  /* 0x0000df00ff017b82 */ /* 0x000e640000000800 */
[----:B-1----:R-:W-:-:S04]  /*0010*/  IADD3 R1, PT, PT, R1, -0xa8, RZ ;  /* 0xffffff5801017810 */ /* 0x002fc80007ffe0ff */
[----:B------:R-:W-:Y:S01]  /*0020*/  R2UR UR37, R1 ;  /* 0x00000000012572ca */ /* 0x000fe200000e0000 */
[----:B------:R-:W1:Y:S01]  /*0030*/  S2R R0, SR_TID.X ;  /* 0x0000000000007919 */ /* 0x000e620000002100 */
[----:B------:R-:W2:Y:S01]  /*0040*/  LDCU UR4, c[0x0][0x2f8] ;  /* 0x00005f00ff0477ac */ /* 0x000ea20008000800 */
[----:B------:R-:W3:Y:S01]  /*0050*/  LDCU UR36, c[0x0][0x2fc] ;  /* 0x00005f80ff2477ac */ /* 0x000ee20008000800 */
[----:B------:R-:W-:Y:S02]  /*0060*/  UPLOP3.LUT UP3, UPT, UPT, UPT, UPT, 0x40, 0x4 ;  /* 0x000000000004789c */ /* 0x000fe40003f6e870 */
[----:B------:R-:W-:Y:S02]  /*0070*/  UPLOP3.LUT UP1, UPT, UPT, UPT, UPT, 0x80, 0x8 ;  /* 0x000000000008789c */ /* 0x000fe40003f2f070 */
[----:B------:R-:W-:Y:S02]  /*0080*/  UPLOP3.LUT UP0, UPT, UPT, UPT, UPT, 0x40, 0x4 ;  /* 0x000000000004789c */ /* 0x000fe40003f0e870 */
[----:B------:R-:W-:-:S02]  /*0090*/  UPLOP3.LUT UP6, UPT, UPT, UPT, UPT, 0x40, 0x4 ;  /* 0x000000000004789c */ /* 0x000fc40003fce870 */
[----:B------:R-:W-:Y:S02]  /*00a0*/  UPLOP3.LUT UP5, UPT, UPT, UPT, UPT, 0x40, 0x4 ;  /* 0x000000000004789c */ /* 0x000fe40003fae870 */
[----:B--2---:R-:W-:Y:S02]  /*00b0*/  UIADD3 UR37, UP2, UPT, UR37, UR4, URZ ;  /* 0x0000000425257290 */ /* 0x004fe4000ff5e0ff */
[----:B------:R-:W-:Y:S02]  /*00c0*/  UP2UR UR41, UPR, URZ, 0x8 ;  /* 0x00000008ff297883 */ /* 0x000fe40008000000 */
[----:B---3--:R-:W-:Y:S02]  /*00d0*/  UIADD3.X UR36, UPT, UPT, URZ, UR36, URZ, UP2, !UPT ;  /* 0x00000024ff247290 */ /* 0x008fe400097fe4ff */
[----:B------:R-:W-:Y:S02]  /*00e0*/  UPLOP3.LUT UP2, UPT, UPT, UPT, UPT, 0x80, 0x8 ;  /* 0x000000000008789c */ /* 0x000fe40003f4f070 */
[----:B------:R-:W-:-:S02]  /*00f0*/  UPLOP3.LUT UP4, UPT, UPT, UPT, UPT, 0x40, 0x4 ;  /* 0x000000000004789c */ /* 0x000fc40003f8e870 */
[----:B------:R-:W-:Y:S01]  /*0100*/  UP2UR UR55, UPR, URZ, 0x4 ;  /* 0x00000004ff377883 */ /* 0x000fe20008000000 */
[----:B-1----:R-:W-:-:S05]  /*0110*/  SHF.R.U32.HI R4, RZ, 0x5, R0 ;  /* 0x00000005ff047819 */ /* 0x002fca0000011600 */
[----:B------:R-:W1:Y:S02]  /*0120*/  SHFL.IDX PT, R2, R4, RZ, 0x1f ;  /* 0x00001fff04027589 */ /* 0x000e6400000e0000 */
[----:B-1----:R-:W-:-:S04]  /*0130*/  SHF.R.S32.HI R3, RZ, 0x1f, R2 ;  /* 0x0000001fff037819 */ /* 0x002fc80000011402 */
[----:B------:R-:W-:-:S04]  /*0140*/  LEA.HI R3, R3, R2, RZ, 0x2 ;  /* 0x0000000203037211 */ /* 0x000fc800078f10ff */
[----:B------:R-:W-:-:S04]  /*0150*/  SHF.R.S32.HI R3, RZ, 0x2, R3 ;  /* 0x00000002ff037819 */ /* 0x000fc80000011403 */
[----:B------:R-:W-:-:S13]  /*0160*/  ISETP.NE.AND P0, PT, R3, RZ, PT ;  /* 0x000000ff0300720c */ /* 0x000fda0003f05270 */
[----:B------:R-:W-:Y:S05]  /*0170*/  @!P0 BRA `(.L_x_0) ;  /* 0x0000000400248947 */ /* 0x000fea0003800000 */
[----:B------:R-:W-:-:S13]  /*0180*/  ISETP.NE.AND P0, PT, R3, 0x2, PT ;  /* 0x000000020300780c */ /* 0x000fda0003f05270 */
[----:B------:R-:W-:Y:S05]  /*0190*/  @!P0 BRA `(.L_x_1) ;  /* 0x0000000000f48947 */ /* 0x000fea0003800000 */
[----:B------:R-:W-:-:S13]  /*01a0*/  ISETP.NE.AND P0, PT, R3, 0x1, PT ;  /* 0x000000010300780c */ /* 0x000fda0003f05270 */
[----:B------:R-:W-:Y:S05]  /*01b0*/  @P0 BRA `(.L_x_2) ;  /* 0x00000000002c0947 */ /* 0x000fea0003800000 */
[----:B------:R-:W-:Y:S01]  /*01c0*/  HFMA2 R3, -RZ, RZ, 0, 5.9604644775390625e-08 ;  /* 0x00000001ff037431 */ /* 0x000fe200000001ff */
[----:B------:R-:W-:Y:S02]  /*01d0*/  UPLOP3.LUT UP3, UPT, UPT, UPT, UPT, 0x40, 0x4 ;  /* 0x000000000004789c */ /* 0x000fe40003f6e870 */
[----:B------:R-:W-:Y:S02]  /*01e0*/  UPLOP3.LUT UP2, UPT, UPT, UPT, UPT, 0x40, 0x4 ;  /* 0x000000000004789c */ /* 0x000fe40003f4e870 */
[----:B------:R-:W-:Y:S02]  /*01f0*/  UPLOP3.LUT UP1, UPT, UPT, UPT, UPT, 0x80, 0x8 ;  /* 0x000000000008789c */ /* 0x000fe40003f2f070 */
[----:B------:R-:W-:Y:S02]  /*0200*/  UPLOP3.LUT UP0, UPT, UPT, UPT, UPT, 0x40, 0x4 ;  /* 0x000000000004789c */ /* 0x000fe40003f0e870 */
[----:B------:R-:W-:Y:S02]  /*0210*/  UPLOP3.LUT UP6, UPT, UPT, UPT, UPT, 0x40, 0x4 ;  /* 0x000000000004789c */ /* 0x000fe40003fce870 */
[----:B------:R-:W-:-:S02]  /*0220*/  UPLOP3.LUT UP5, UPT, UPT, UPT, UPT, 0x40, 0x4 ;  /* 0x000000000004789c */ /* 0x000fc40003fae870 */
[----:B------:R-:W-:Y:S02]  /*0230*/  UPLOP3.LUT UP4, UPT, UPT, UPT, UPT, 0x80, 0x8 ;  /* 0x000000000008789c */ /* 0x000fe40003f8f070 */
[----:B------:R-:W-:Y:S02]  /*0240*/  UP2UR UR41, UPR, URZ, 0x8 ;  /* 0x00000008ff297883 */ /* 0x000fe40008000000 */
[----:B------:R-:W-:Y:S01]  /*0250*/  UP2UR UR55, UPR, URZ, 0x4 ;  /* 0x00000004ff377883 */ /* 0x000fe20008000000 */
[----:B------:R-:W-:Y:S11]  /*0260*/  BRA `(.L_x_0) ;  /* 0x0000000000e87947 */ /* 0x000ff60003800000 */
.L_x_2:
[----:B------:R-:W-:Y:S01]  /*0270*/  ISETP.NE.AND P0, PT, R2, 0xc, PT ;  /* 0x0000000c0200780c */ /* 0x000fe20003f05270 */
[----:B------:R-:W-:Y:S01]  /*0280*/  UPLOP3.LUT UP2, UPT, UPT, UPT, UPT, 0x40, 0x4 ;  /* 0x000000000004789c */ /* 0x000fe20003f4e870 */
[----:B------:R-:W-:Y:S01]  /*0290*/  HFMA2 R3, -RZ, RZ, 0, 1.78813934326171875e-07 ;  /* 0x00000003ff037431 */ /* 0x000fe200000001ff */
[----:B------:R-:W-:Y:S02]  /*02a0*/  UPLOP3.LUT UP1, UPT, UPT, UPT, UPT, 0x80, 0x8 ;  /* 0x000000000008789c */ /* 0x000fe40003f2f070 */
[----:B------:R-:W-:Y:S02]  /*02b0*/  UP2UR UR41, UPR, URZ, 0x4 ;  /* 0x00000004ff297883 */ /* 0x000fe40008000000 */
[----:B------:R-:W-:Y:S02]  /*02c0*/  UPLOP3.LUT UP2, UPT, UPT, UPT, UPT, 0x40, 0x4 ;  /* 0x000000000004789c */ /* 0x000fe40003f4e870 */
[----:B------:R-:W-:Y:S02]  /*02d0*/  UPLOP3.LUT UP0, UPT, UPT, UPT, UPT, 0x40, 0x4 ;  /* 0x000000000004789c */ /* 0x000fe40003f0e870 */
[----:B------:R-:W-:-:S02]  /*02e0*/  UPLOP3.LUT UP6, UPT, UPT, UPT, UPT, 0x40, 0x4 ;  /* 0x000000000004789c */ /* 0x000fc40003fce870 */
[----:B------:R-:W-:Y:S02]  /*02f0*/  UPLOP3.LUT UP5, UPT, UPT, UPT, UPT, 0x80, 0x8 ;  /* 0x000000000008789c */ /* 0x000fe40003faf070 */
[----:B------:R-:W-:Y:S02]  /*0300*/  UPLOP3.LUT UP4, UPT, UPT, UPT, UPT, 0x40, 0x4 ;  /* 0x000000000004789c */ /* 0x000fe40003f8e870 */
[----:B------:R-:W-:Y:S01]  /*0310*/  UP2UR UR55, UPR, URZ, 0x4 ;  /* 0x00000004ff377883 */ /* 0x000fe20008000000 */
[----:B------:R-:W-:Y:S11]  /*0320*/  @!P0 BRA `(.L_x_0) ;  /* 0x0000000000b88947 */ /* 0x000ff60003800000 */
[----:B------:R-:W-:-:S13]  /*0330*/  ISETP.NE.AND P0, PT, R2, 0xe, PT ;  /* 0x0000000e0200780c */ /* 0x000fda0003f05270 */
[----:B------:R-:W-:Y:S05]  /*0340*/  @!P0 BRA `(.L_x_3) ;  /* 0x00000000005c8947 */ /* 0x000fea0003800000 */
[----:B------:R-:W-:-:S13]  /*0350*/  ISETP.NE.AND P0, PT, R2, 0xd, PT ;  /* 0x0000000d0200780c */ /* 0x000fda0003f05270 */
[----:B------:R-:W-:Y:S05]  /*0360*/  @P0 BRA `(.L_x_4) ;  /* 0x00000000002c0947 */ /* 0x000fea0003800000 */
[----:B------:R-:W-:Y:S01]  /*0370*/  HFMA2 R3, -RZ, RZ, 0, 2.384185791015625e-07 ;  /* 0x00000004ff037431 */ /* 0x000fe200000001ff */
        /* <DEDUP_REMOVED lines=10> */
.L_x_4:
[----:B------:R-:W-:Y:S01]  /*0420*/  HFMA2 R3, -RZ, RZ, 0, 3.5762786865234375e-07 ;  /* 0x00000006ff037431 */ /* 0x000fe200000001ff */
[----:B------:R-:W-:Y:S02]  /*0430*/  UPLOP3.LUT UP3, UPT, UPT, UPT, UPT, 0x40, 0x4 ;  /* 0x000000000004789c */ /* 0x000fe40003f6e870 */
[----:B------:R-:W-:Y:S02]  /*0440*/  UPLOP3.LUT UP2, UPT, UPT, UPT, UPT, 0x40, 0x4 ;  /* 0x000000000004789c */ /* 0x000fe40003f4e870 */
[----:B------:R-:W-:Y:S02]  /*0450*/  UPLOP3.LUT UP0, UPT, UPT, UPT, UPT, 0x40, 0x4 ;  /* 0x000000000004789c */ /* 0x000fe40003f0e870 */
[----:B------:R-:W-:Y:S02]  /*0460*/  UPLOP3.LUT UP6, UPT, UPT, UPT, UPT, 0x40, 0x4 ;  /* 0x000000000004789c */ /* 0x000fe40003fce870 */
[----:B------:R-:W-:Y:S02]  /*0470*/  UPLOP3.LUT UP5, UPT, UPT, UPT, UPT, 0x40, 0x4 ;  /* 0x000000000004789c */ /* 0x000fe40003fae870 */
[----:B------:R-:W-:-:S02]  /*0480*/  UPLOP3.LUT UP4, UPT, UPT, UPT, UPT, 0x40, 0x4 ;  /* 0x000000000004789c */ /* 0x000fc40003f8e870 */
[----:B------:R-:W-:Y:S02]  /*0490*/  UP2UR UR41, UPR, URZ, 0x8 ;  /* 0x00000008ff297883 */ /* 0x000fe40008000000 */
[----:B------:R-:W-:Y:S01]  /*04a0*/  UP2UR UR55, UPR, URZ, 0x4 ;  /* 0x00000004ff377883 */ /* 0x000fe20008000000 */
[----:B------:R-:W-:Y:S11]  /*04b0*/  BRA `(.L_x_0) ;  /* 0x0000000000547947 */ /* 0x000ff60003800000 */
.L_x_3:
[----:B------:R-:W-:Y:S01]  /*04c0*/  HFMA2 R3, -RZ, RZ, 0, 2.98023223876953125e-07 ;  /* 0x00000005ff037431 */ /* 0x000fe200000001ff */
        /* <DEDUP_REMOVED lines=10> */
.L_x_1:
[----:B------:R-:W-:Y:S01]  /*0570*/  HFMA2 R3, -RZ, RZ, 0, 1.1920928955078125e-07 ;  /* 0x00000002ff037431 */ /* 0x000fe200000001ff */
        /* <DEDUP_REMOVED lines=8> */
[----:B------:R-:W-:-:S12]  /*0600*/  UP2UR UR55, UPR, URZ, 0x4 ;  /* 0x00000004ff377883 */ /* 0x000fd80008000000 */
.L_x_0:
[----:B------:R-:W-:Y:S01]  /*0610*/  ELECT P0, URZ, PT ;  /* 0x0000000000ff782f */ /* 0x000fe20003800000 */
[----:B------:R-:W-:Y:S03]  /*0620*/  BSSY.RECONVERGENT B0, `(.L_x_5) ;  /* 0x000000f000007945 */ /* 0x000fe60003800200 */
[----:B------:R-:W-:Y:S02]  /*0630*/  PLOP3.LUT P2, PT, P0, PT, UP0, 0x5d, 0xd5 ;  /* 0x0000000000d5781c */ /* 0x000fe4000074eb0d */
[----:B------:R-:W-:-:S11]  /*0640*/  PLOP3.LUT P1, PT, P0, PT, UP6, 0x5d, 0xd5 ;  /* 0x0000000000d5781c */ /* 0x000fd6000072eb6d */
[----:B------:R-:W-:Y:S05]  /*0650*/  @P2 BRA `(.L_x_6) ;  /* 0x00000000002c2947 */ /* 0x000fea0003800000 */
[----:B------:R-:W1:Y:S02]  /*0660*/  LDCU.64 UR4, c[0x0][0x348] ;  /* 0x00006900ff0477ac */ /* 0x000e640008000a00 */
[----:B-1----:R-:W-:-:S04]  /*0670*/  UIADD3 UR8, UP0, UPT, UR4, 0x80, URZ ;  /* 0x0000008004087890 */ /* 0x002fc8000ff1e0ff */
[----:B------:R-:W-:Y:S02]  /*0680*/  UIADD3.X UR9, UPT, UPT, URZ, UR5, URZ, UP0, !UPT ;  /* 0x00000005ff097290 */ /* 0x000fe400087fe4ff */
[----:B------:R-:W-:-:S04]  /*0690*/  UIADD3 UR6, UP0, UPT, UR4, 0x180, URZ ;  /* 0x0000018004067890 */ /* 0x000fc8000ff1e0ff */
[----:B------:R-:W-:Y:S02]  /*06a0*/  UIADD3.X UR7, UPT, UPT, URZ, UR5, URZ, UP0, !UPT ;  /* 0x00000005ff077290 */ /* 0x000fe400087fe4ff */
[----:B------:R-:W-:Y:S01]  /*06b0*/  UIADD3 UR4, UP0, UPT, UR4, 0x280, URZ ;  /* 0x0000028004047890 */ /* 0x000fe2000ff1e0ff */
[----:B------:R1:W-:Y:S03]  /*06c0*/  UTMACCTL.PF [UR8] ;  /* 0x00000000080079b9 */ /* 0x0003e60008040000 */
[----:B------:R-:W-:-:S03]  /*06d0*/  UIADD3.X UR5, UPT, UPT, URZ, UR5, URZ, UP0, !UPT ;  /* 0x00000005ff057290 */ /* 0x000fc600087fe4ff */
[----:B------:R1:W-:Y:S06]  /*06e0*/  UTMACCTL.PF [UR6] ;  /* 0x00000000060079b9 */ /* 0x0003ec0008040000 */
[----:B------:R1:W-:Y:S02]  /*06f0*/  UTMACCTL.PF [UR4] ;  /* 0x00000000040079b9 */ /* 0x0003e40008040000 */
[----:B-1----:R-:W-:Y:S01]  /*0700*/  NOP ;  /* 0x0000000000007918 */ /* 0x002fe20000000000 */
.L_x_6:
[----:B------:R-:W-:Y:S05]  /*0710*/  BSYNC.RECONVERGENT B0 ;  /* 0x0000000000007941 */ /* 0x000fea0003800200 */
.L_x_5:
[----:B------:R-:W-:Y:S04]  /*0720*/  BSSY.RECONVERGENT B0, `(.L_x_7) ;  /* 0x000001b000007945 */ /* 0x000fe80003800200 */
[----:B------:R-:W-:Y:S05]  /*0730*/  @P1 BRA `(.L_x_8) ;  /* 0x0000000000241947 */ /* 0x000fea0003800000 */
[----:B------:R-:W1:Y:S01]  /*0740*/  LDCU.64 UR4, c[0x0][0x348] ;  /* 0x00006900ff0477ac */ /* 0x000e620008000a00 */
[----:B------:R-:W-:Y:S02]  /*0750*/  PLOP3.LUT P6, PT, PT, PT, PT, 0x80, 0x8 ;  /* 0x000000000008781c */ /* 0x000fe40003fcf070 */
[----:B------:R-:W-:Y:S02]  /*0760*/  PLOP3.LUT P5, PT, PT, PT, PT, 0x8, 0x80 ;  /* 0x000000000080781c */ /* 0x000fe40003fae170 */
[----:B------:R-:W-:Y:S02]  /*0770*/  PLOP3.LUT P4, PT, PT, PT, PT, 0x80, 0x8 ;  /* 0x000000000008781c */ /* 0x000fe40003f8f070 */
[----:B------:R-:W-:Y:S01]  /*0780*/  PLOP3.LUT P3, PT, PT, PT, PT, 0x80, 0x8 ;  /* 0x000000000008781c */ /* 0x000fe20003f6f070 */
[----:B-1----:R-:W-:-:S04]  /*0790*/  UIADD3 UR4, UP0, UPT, UR4, 0x400, URZ ;  /* 0x0000040004047890 */ /* 0x002fc8000ff1e0ff */
[----:B------:R-:W-:-:S09]  /*07a0*/  UIADD3.X UR5, UPT, UPT, URZ, UR5, URZ, UP0, !UPT ;  /* 0x00000005ff057290 */ /* 0x000fd200087fe4ff */
[----:B------:R1:W-:Y:S02]  /*07b0*/  UTMACCTL.PF [UR4] ;  /* 0x00000000040079b9 */ /* 0x0003e40008040000 */
[----:B-1----:R-:W-:Y:S05]  /*07c0*/  BRA `(.L_x_9) ;  /* 0x0000000000407947 */ /* 0x002fea0003800000 */
.L_x_8:
[----:B------:R-:W-:-:S13]  /*07d0*/  ISETP.NE.AND P1, PT, R3, 0x3, PT ;  /* 0x000000030300780c */ /* 0x000fda0003f25270 */
[----:B------:R-:W-:Y:S05]  /*07e0*/  @!P1 BRA `(.L_x_10) ;  /* 0x0000000000289947 */ /* 0x000fea0003800000 */
[----:B------:R-:W-:Y:S02]  /*07f0*/  ISETP.NE.AND P1, PT, R3, 0x4, PT ;  /* 0x000000040300780c */ /* 0x000fe40003f25270 */
[----:B------:R-:W-:Y:S02]  /*0800*/  PLOP3.LUT P4, PT, PT, PT, PT, 0x80, 0x8 ;  /* 0x000000000008781c */ /* 0x000fe40003f8f070 */
[----:B------:R-:W-:Y:S02]  /*0810*/  PLOP3.LUT P5, PT, PT, PT, PT, 0x8, 0x80 ;  /* 0x000000000080781c */ /* 0x000fe40003fae170 */
[----:B------:R-:W-:Y:S02]  /*0820*/  PLOP3.LUT P6, PT, PT, PT, PT, 0x80, 0x8 ;  /* 0x000000000008781c */ /* 0x000fe40003fcf070 */
[----:B------:R-:W-:-:S05]  /*0830*/  PLOP3.LUT P3, PT, PT, PT, PT, 0x80, 0x8 ;  /* 0x000000000008781c */ /* 0x000fca0003f6f070 */
[----:B------:R-:W-:Y:S08]  /*0840*/  @P1 BRA `(.L_x_9) ;  /* 0x0000000000201947 */ /* 0x000ff00003800000 */
[----:B------:R-:W-:Y:S02]  /*0850*/  PLOP3.LUT P5, PT, PT, PT, PT, 0x8, 0x80 ;  /* 0x000000000080781c */ /* 0x000fe40003fae170 */
[----:B------:R-:W-:Y:S02]  /*0860*/  PLOP3.LUT P6, PT, PT, PT, PT, 0x8, 0x80 ;  /* 0x000000000080781c */ /* 0x000fe40003fce170 */
[----:B------:R-:W-:Y:S01]  /*0870*/  PLOP3.LUT P3, PT, PT, PT, PT, 0x8, 0x80 ;  /* 0x000000000080781c */ /* 0x000fe20003f6e170 */
[----:B------:R-:W-:-:S12]  /*0880*/  BRA `(.L_x_9) ;  /* 0x0000000000107947 */ /* 0x000fd80003800000 */
.L_x_10:
[----:B------:R-:W-:Y:S02]  /*0890*/  PLOP3.LUT P6, PT, PT, PT, PT, 0x8, 0x80 ;  /* 0x000000000080781c */ /* 0x000fe40003fce170 */
[----:B------:R-:W-:Y:S02]  /*08a0*/  PLOP3.LUT P5, PT, PT, PT, PT, 0x80, 0x8 ;  /* 0x000000000008781c */ /* 0x000fe40003faf070 */
[----:B------:R-:W-:Y:S02]  /*08b0*/  PLOP3.LUT P4, PT, PT, PT, PT, 0x8, 0x80 ;  /* 0x000000000080781c */ /* 0x000fe40003f8e170 */
[----:B------:R-:W-:-:S13]  /*08c0*/  PLOP3.LUT P3, PT, PT, PT, PT, 0x80, 0x8 ;  /* 0x000000000008781c */ /* 0x000fda0003f6f070 */
.L_x_9:
[----:B------:R-:W-:Y:S05]  /*08d0*/  BSYNC.RECONVERGENT B0 ;  /* 0x0000000000007941 */ /* 0x000fea0003800200 */
.L_x_7:
[----:B------:R-:W1:Y:S01]  /*08e0*/  SHFL.IDX PT, R2, R4, RZ, 0x1f ;  /* 0x00001fff04027589 */ /* 0x000e6200000e0000 */
[----:B------:R-:W-:Y:S02]  /*08f0*/  ISETP.NE.AND P1, PT, R3, 0x3, PT ;  /* 0x000000030300780c */ /* 0x000fe40003f25270 */
[----:B------:R-:W-:Y:S02]  /*0900*/  PLOP3.LUT P0, PT, P0, PT, UP1, 0xae, 0xea ;  /* 0x0000000000ea781c */ /* 0x000fe4000070f51e */
[----:B-1----:R-:W-:-:S13]  /*0910*/  ISETP.NE.AND P2, PT, R2, RZ, PT ;  /* 0x000000ff0200720c */ /* 0x002fda0003f45270 */
[----:B------:R-:W-:Y:S05]  /*0920*/  @P2 BRA `(.L_x_11) ;  /* 0x0000000000382947 */ /* 0x000fea0003800000 */
[----:B------:R-:W1:Y:S01]  /*0930*/  S2UR UR5, SR_CgaCtaId ;  /* 0x00000000000579c3 */ /* 0x000e620000008800 */
[----:B------:R-:W-:Y:S01]  /*0940*/  UMOV UR6, 0x400 ;  /* 0x0000040000067882 */ /* 0x000fe20000000000 */
[----:B------:R-:W-:Y:S01]  /*0950*/  UMOV UR4, 0x1 ;  /* 0x0000000100047882 */ /* 0x000fe20000000000 */
[----:B------:R-:W-:Y:S01]  /*0960*/  ELECT P2, URZ, PT ;  /* 0x0000000000ff782f */ /* 0x000fe20003840000 */
[----:B-1----:R-:W-:Y:S02]  /*0970*/  ULEA UR5, UR5, UR6, 0x18 ;  /* 0x0000000605057291 */ /* 0x002fe4000f8ec0ff */
[----:B------:R-:W-:-:S04]  /*0980*/  UIADD3 UR6, UPT, UPT, -UR4, 0x100000, URZ ;  /* 0x0010000004067890 */ /* 0x000fc8000fffe1ff */
[----:B------:R-:W-:Y:S02]  /*0990*/  USHF.L.U32 UR7, UR6, 0xb, URZ ;  /* 0x0000000b06077899 */ /* 0x000fe400080006ff */
[----:B------:R-:W-:Y:S01]  /*09a0*/  USHF.L.U32 UR6, UR6, 0x1, URZ ;  /* 0x0000000106067899 */ /* 0x000fe200080006ff */
[----:B------:R-:W1:Y:S11]  /*09b0*/  FENCE.VIEW.ASYNC.S ;  /* 0x00000000000073c6 */ /* 0x000e760000000000 */
[----:B-1----:R1:W2:Y:S01]  /*09c0*/  SYNCS.EXCH.64 URZ, [UR5+0x2c000], UR6 ;  /* 0x02c0000605ff75b2 */ /* 0x0022a20008000100 */
[----:B------:R1:W3:Y:S01]  /*09d0*/  SYNCS.EXCH.64 URZ, [UR5+0x2c010], UR6 ;  /* 0x02c0100605ff75b2 */ /* 0x0002e20008000100 */
[----:B------:R1:W4:Y:S01]  /*09e0*/  SYNCS.EXCH.64 URZ, [UR5+0x2c008], UR6 ;  /* 0x02c0080605ff75b2 */ /* 0x0003220008000100 */
[----:B------:R1:W1:Y:S01]  /*09f0*/  SYNCS.EXCH.64 URZ, [UR5+0x2c018], UR6 ;  /* 0x02c0180605ff75b2 */ /* 0x0002620008000100 */
[----:B------:R-:W-:Y:S01]  /*0a00*/  NOP ;  /* 0x0000000000007918 */ /* 0x000fe20000000000 */
.L_x_11:
[----:B------:R-:W-:Y:S01]  /*0a10*/  NOP ;  /* 0x0000000000007918 */ /* 0x000fe20000000000 */
[----:B------:R-:W-:Y:S05]  /*0a20*/  @!P1 BRA `(.L_x_12) ;  /* 0x0000000000289947 */ /* 0x000fea0003800000 */
[----:B------:R-:W-:Y:S01]  /*0a30*/  ISETP.NE.AND P1, PT, R3, 0x4, PT ;  /* 0x000000040300780c */ /* 0x000fe20003f25270 */
[----:B------:R-:W-:Y:S02]  /*0a40*/  UPLOP3.LUT UP3, UPT, UPT, UPT, UPT, 0x80, 0x8 ;  /* 0x000000000008789c */ /* 0x000fe40003f6f070 */
[----:B------:R-:W-:Y:S02]  /*0a50*/  UPLOP3.LUT UP2, UPT, UPT, UPT, UPT, 0x40, 0x4 ;  /* 0x000000000004789c */ /* 0x000fe40003f4e870 */
[----:B------:R-:W-:Y:S02]  /*0a60*/  UPLOP3.LUT UP1, UPT, UPT, UPT, UPT, 0x80, 0x8 ;  /* 0x000000000008789c */ /* 0x000fe40003f2f070 */
[----:B------:R-:W-:-:S06]  /*0a70*/  UPLOP3.LUT UP0, UPT, UPT, UPT, UPT, 0x80, 0x8 ;  /* 0x000000000008789c */ /* 0x000fcc0003f0f070 */
[----:B------:R-:W-:Y:S05]  /*0a80*/  @P1 BRA `(.L_x_13) ;  /* 0x0000000000201947 */ /* 0x000fea0003800000 */
[----:B------:R-:W-:Y:S02]  /*0a90*/  UPLOP3.LUT UP2, UPT, UPT, UPT, UPT, 0x40, 0x4 ;  /* 0x000000000004789c */ /* 0x000fe40003f4e870 */
[----:B------:R-:W-:Y:S02]  /*0aa0*/  UPLOP3.LUT UP3, UPT, UPT, UPT, UPT, 0x40, 0x4 ;  /* 0x000000000004789c */ /* 0x000fe40003f6e870 */
[----:B------:R-:W-:Y:S01]  /*0ab0*/  UPLOP3.LUT UP0, UPT, UPT, UPT, UPT, 0x40, 0x4 ;  /* 0x000000000004789c */ /* 0x000fe20003f0e870 */
[----:B------:R-:W-:Y:S05]  /*0ac0*/  BRA `(.L_x_13) ;  /* 0x0000000000107947 */ /* 0x000fea0003800000 */
.L_x_12:
[----:B------:R-:W-:Y:S02]  /*0ad0*/  UPLOP3.LUT UP3, UPT, UPT, UPT, UPT, 0x40, 0x4 ;  /* 0x000000000004789c */ /* 0x000fe40003f6e870 */
[----:B------:R-:W-:Y:S02]  /*0ae0*/  UPLOP3.LUT UP2, UPT, UPT, UPT, UPT, 0x80, 0x8 ;  /* 0x000000000008789c */ /* 0x000fe40003f4f070 */
[----:B------:R-:W-:Y:S02]  /*0af0*/  UPLOP3.LUT UP1, UPT, UPT, UPT, UPT, 0x40, 0x4 ;  /* 0x000000000004789c */ /* 0x000fe40003f2e870 */
[----:B------:R-:W-:Y:S02]  /*0b00*/  UPLOP3.LUT UP0, UPT, UPT, UPT, UPT, 0x80, 0x8 ;  /* 0x000000000008789c */ /* 0x000fe40003f0f070 */
.L_x_13:
[----:B------:R-:W5:Y:S02]  /*0b10*/  SHFL.IDX PT, R2, R4, RZ, 0x1f ;  /* 0x00001fff04027589 */ /* 0x000f6400000e0000 */
[----:B-----5:R-:W-:-:S13]  /*0b20*/  ISETP.NE.AND P1, PT, R2, RZ, PT ;  /* 0x000000ff0200720c */ /* 0x020fda0003f25270 */
[----:B------:R-:W-:Y:S05]  /*0b30*/  @P1 BRA `(.L_x_14) ;  /* 0x0000000000401947 */ /* 0x000fea0003800000 */
[----:B-1----:R-:W1:Y:S01]  /*0b40*/  S2UR UR5, SR_CgaCtaId ;  /* 0x00000000000579c3 */ /* 0x002e620000008800 */
        /* <DEDUP_REMOVED lines=8> */
[----:B-1----:R1:W1:Y:S01]  /*0bd0*/  SYNCS.EXCH.64 URZ, [UR5+0x2c020], UR6 ;  /* 0x02c0200605ff75b2 */ /* 0x0022620008000100 */
[----:B------:R1:W1:Y:S01]  /*0be0*/  SYNCS.EXCH.64 URZ, [UR5+0x2c038], UR6 ;  /* 0x02c0380605ff75b2 */ /* 0x0002620008000100 */
[----:B------:R1:W1:Y:S01]  /*0bf0*/  SYNCS.EXCH.64 URZ, [UR5+0x2c028], UR6 ;  /* 0x02c0280605ff75b2 */ /* 0x0002620008000100 */
[----:B------:R1:W1:Y:S01]  /*0c00*/  SYNCS.EXCH.64 URZ, [UR5+0x2c040], UR6 ;  /* 0x02c0400605ff75b2 */ /* 0x0002620008000100 */
[----:B------:R1:W1:Y:S01]  /*0c10*/  SYNCS.EXCH.64 URZ, [UR5+0x2c030], UR6 ;  /* 0x02c0300605ff75b2 */ /* 0x0002620008000100 */
[----:B------:R1:W1:Y:S01]  /*0c20*/  SYNCS.EXCH.64 URZ, [UR5+0x2c048], UR6 ;  /* 0x02c0480605ff75b2 */ /* 0x0002620008000100 */
[----:B------:R-:W-:Y:S01]  /*0c30*/  NOP ;  /* 0x0000000000007918 */ /* 0x000fe20000000000 */
.L_x_14:
[----:B------:R-:W5:Y:S01]  /*0c40*/  SHFL.IDX PT, R2, R4, RZ, 0x1f ;  /* 0x00001fff04027589 */ /* 0x000f6200000e0000 */
[----:B------:R-:W-:Y:S01]  /*0c50*/  NOP ;  /* 0x0000000000007918 */ /* 0x000fe20000000000 */
[----:B-----5:R-:W-:-:S13]  /*0c60*/  ISETP.NE.AND P1, PT, R2, RZ, PT ;  /* 0x000000ff0200720c */ /* 0x020fda0003f25270 */
[----:B------:R-:W-:Y:S05]  /*0c70*/  @P1 BRA `(.L_x_15) ;  /* 0x0000000000401947 */ /* 0x000fea0003800000 */
[----:B-1----:R-:W1:Y:S01]  /*0c80*/  S2UR UR6, SR_CgaCtaId ;  /* 0x00000000000679c3 */ /* 0x002e620000008800 */
[----:B------:R-:W-:Y:S01]  /*0c90*/  UMOV UR7, 0x400 ;  /* 0x0000040000077882 */ /* 0x000fe20000000000 */
[----:B------:R-:W-:Y:S01]  /*0ca0*/  UMOV UR5, 0x1 ;  /* 0x0000000100057882 */ /* 0x000fe20000000000 */
[----:B------:R-:W-:Y:S01]  /*0cb0*/  UMOV UR4, 0x80 ;  /* 0x0000008000047882 */ /* 0x000fe20000000000 */
[----:B------:R-:W-:-:S04]  /*0cc0*/  UIADD3 UR8, UPT, UPT, -UR5, 0x100000, URZ ;  /* 0x0010000005087890 */ /* 0x000fc8000fffe1ff */
[----:B------:R-:W-:Y:S02]  /*0cd0*/  USHF.L.U32 UR9, UR8, 0xb, URZ ;  /* 0x0000000b08097899 */ /* 0x000fe400080006ff */
[----:B------:R-:W-:Y:S02]  /*0ce0*/  USHF.L.U32 UR8, UR8, 0x1, URZ ;  /* 0x0000000108087899 */ /* 0x000fe400080006ff */
[----:B------:R-:W-:-:S04]  /*0cf0*/  UIADD3 UR4, UPT, UPT, -UR4, 0x100000, URZ ;  /* 0x0010000004047890 */ /* 0x000fc8000fffe1ff */
[----:B------:R-:W-:Y:S02]  /*0d00*/  USHF.L.U32 UR5, UR4, 0xb, URZ ;  /* 0x0000000b04057899 */ /* 0x000fe400080006ff */
[----:B------:R-:W-:Y:S01]  /*0d10*/  USHF.L.U32 UR4, UR4, 0x1, URZ ;  /* 0x0000000104047899 */ /* 0x000fe200080006ff */
[----:B------:R-:W-:Y:S01]  /*0d20*/  ELECT P1, URZ, PT ;  /* 0x0000000000ff782f */ /* 0x000fe20003820000 */
[----:B-1----:R-:W-:Y:S01]  /*0d30*/  ULEA UR6, UR6, UR7, 0x18 ;  /* 0x0000000706067291 */ /* 0x002fe2000f8ec0ff */
[----:B------:R-:W1:Y:S11]  /*0d40*/  FENCE.VIEW.ASYNC.S ;  /* 0x00000000000073c6 */ /* 0x000e760000000000 */
[----:B-1----:R1:W1:Y:S01]  /*0d50*/  SYNCS.EXCH.64 URZ, [UR6+0x2c050], UR8 ;  /* 0x02c0500806ff75b2 */ /* 0x0022620008000100 */
[----:B------:R1:W1:Y:S01]  /*0d60*/  SYNCS.EXCH.64 URZ, [UR6+0x2c058], UR4 ;  /* 0x02c0580406ff75b2 */ /* 0x0002620008000100 */
[----:B------:R-:W-:Y:S01]  /*0d70*/  NOP ;  /* 0x0000000000007918 */ /* 0x000fe20000000000 */
.L_x_15:
[----:B------:R-:W5:Y:S01]  /*0d80*/  SHFL.IDX PT, R2, R4, RZ, 0x1f ;  /* 0x00001fff04027589 */ /* 0x000f6200000e0000 */
[----:B-1----:R-:W-:Y:S01]  /*0d90*/  UP2UR UR5, UPR, URZ, 0x1 ;  /* 0x00000001ff057883 */ /* 0x002fe20008000000 */
[----:B------:R-:W-:Y:S01]  /*0da0*/  ISETP.NE.AND P2, PT, R3, 0x2, PT ;  /* 0x000000020300780c */ /* 0x000fe20003f45270 */
[----:B------:R-:W-:Y:S01]  /*0db0*/  UISETP.NE.AND UP0, UPT, UR55, URZ, UPT ;  /* 0x000000ff3700728c */ /* 0x000fe2000bf05270 */
[----:B------:R-:W-:-:S03]  /*0dc0*/  NOP ;  /* 0x0000000000007918 */ /* 0x000fc60000000000 */
[----:B------:R-:W-:Y:S02]  /*0dd0*/  USEL UR4, URZ, 0x2, !UP0 ;  /* 0x00000002ff047887 */ /* 0x000fe4000c000000 */
[----:B------:R-:W-:Y:S02]  /*0de0*/  UISETP.NE.AND UP0, UPT, UR5, URZ, UPT ;  /* 0x000000ff0500728c */ /* 0x000fe4000bf05270 */
[----:B------:R-:W-:Y:S02]  /*0df0*/  USEL UR5, URZ, 0x2, !UP4 ;  /* 0x00000002ff057887 */ /* 0x000fe4000e000000 */
[----:B------:R-:W-:Y:S02]  /*0e00*/  USEL UR4, UR4, 0x1, !UP5 ;  /* 0x0000000104047887 */ /* 0x000fe4000e800000 */
[----:B------:R-:W-:Y:S01]  /*0e10*/  USEL UR5, UR5, 0x1, !UP5 ;  /* 0x0000000105057887 */ /* 0x000fe2000e800000 */
[----:B-----5:R-:W-:-:S13]  /*0e20*/  ISETP.NE.AND P1, PT, R2, RZ, PT ;  /* 0x000000ff0200720c */ /* 0x020fda0003f25270 */
[----:B------:R-:W-:Y:S05]  /*0e30*/  @P1 BRA `(.L_x_16) ;  /* 0x0000000000401947 */ /* 0x000fea0003800000 */
[----:B------:R-:W1:Y:S01]  /*0e40*/  S2UR UR8, SR_CgaCtaId ;  /* 0x00000000000879c3 */ /* 0x000e620000008800 */
        /* <DEDUP_REMOVED lines=15> */
.L_x_16:
[----:B------:R-:W-:Y:S01]  /*0f40*/  NOP ;  /* 0x0000000000007918 */ /* 0x000fe20000000000 */
[----:B------:R-:W-:Y:S05]  /*0f50*/  @!P2 BRA `(.L_x_17) ;  /* 0x000000000024a947 */ /* 0x000fea0003800000 */
[----:B------:R-:W-:Y:S01]  /*0f60*/  ISETP.NE.AND P1, PT, R3, RZ, PT ;  /* 0x000000ff0300720c */ /* 0x000fe20003f25270 */
[----:B-1----:R-:W-:Y:S02]  /*0f70*/  UP2UR UR6, UPR, URZ, 0x1 ;  /* 0x00000001ff067883 */ /* 0x002fe40008000000 */
[----:B------:R-:W-:Y:S01]  /*0f80*/  UPLOP3.LUT UP0, UPT, UPT, UPT, UPT, 0x80, 0x8 ;  /* 0x000000000008789c */ /* 0x000fe20003f0f070 */
[----:B------:R-:W-:-:S03]  /*0f90*/  UMOV UR7, URZ ;  /* 0x000000ff00077c82 */ /* 0x000fc60008000000 */
[----:B------:R-:W-:Y:S02]  /*0fa0*/  UP2UR UR40, UPR, URZ, 0x1 ;  /* 0x00000001ff287883 */ /* 0x000fe40008000000 */
[----:B------:R-:W-:-:S04]  /*0fb0*/  UISETP.NE.AND UP0, UPT, UR6, URZ, UPT ;  /* 0x000000ff0600728c */ /* 0x000fc8000bf05270 */
[----:B------:R-:W-:Y:S07]  /*0fc0*/  @P1 BRA `(.L_x_18) ;  /* 0x00000000001c1947 */ /* 0x000fee0003800000 */
[----:B------:R-:W-:Y:S01]  /*0fd0*/  UMOV UR7, 0x1 ;  /* 0x0000000100077882 */ /* 0x000fe20000000000 */
[----:B------:R-:W-:Y:S05]  /*0fe0*/  BRA `(.L_x_18) ;  /* 0x0000000000147947 */ /* 0x000fea0003800000 */
.L_x_17:
[----:B-1----:R-:W-:Y:S02]  /*0ff0*/  UP2UR UR6, UPR, URZ, 0x1 ;  /* 0x00000001ff067883 */ /* 0x002fe40008000000 */
[----:B------:R-:W-:Y:S01]  /*1000*/  UPLOP3.LUT UP0, UPT, UPT, UPT, UPT, 0x40, 0x4 ;  /* 0x000000000004789c */ /* 0x000fe20003f0e870 */
[----:B------:R-:W-:-:S03]  /*1010*/  UMOV UR7, 0x2 ;  /* 0x0000000200077882 */ /* 0x000fc60000000000 */
[----:B------:R-:W-:Y:S02]  /*1020*/  UP2UR UR40, UPR, URZ, 0x1 ;  /* 0x00000001ff287883 */ /* 0x000fe40008000000 */
[----:B------:R-:W-:Y:S02]  /*1030*/  UISETP.NE.AND UP0, UPT, UR6, URZ, UPT ;  /* 0x000000ff0600728c */ /* 0x000fe4000bf05270 */
.L_x_18:
[----:B------:R-:W1:Y:S02]  /*1040*/  SHFL.IDX PT, R2, R4, RZ, 0x1f ;  /* 0x00001fff04027589 */ /* 0x000e6400000e0000 */
[----:B-1----:R-:W-:-:S13]  /*1050*/  ISETP.NE.AND P1, PT, R2, RZ, PT ;  /* 0x000000ff0200720c */ /* 0x002fda0003f25270 */
[----:B------:R-:W-:Y:S05]  /*1060*/  @P1 BRA `(.L_x_19) ;  /* 0x0000000000301947 */ /* 0x000fea0003800000 */
[----:B------:R-:W1:Y:S01]  /*1070*/  S2UR UR8, SR_CgaCtaId ;  /* 0x00000000000879c3 */ /* 0x000e620000008800 */
[----:B------:R-:W-:Y:S01]  /*1080*/  UMOV UR9, 0x400 ;  /* 0x0000040000097882 */ /* 0x000fe20000000000 */
[----:B------:R-:W-:Y:S01]  /*1090*/  UMOV UR6, 0x80 ;  /* 0x0000008000067882 */ /* 0x000fe20000000000 */
[----:B------:R-:W-:Y:S01]  /*10a0*/  ELECT P1, URZ, PT ;  /* 0x0000000000ff782f */ /* 0x000fe20003820000 */
[----:B------:R-:W-:-:S04]  /*10b0*/  UIADD3 UR10, UPT, UPT, -UR6, 0x100000, URZ ;  /* 0x00100000060a7890 */ /* 0x000fc8000fffe1ff */
[----:B------:R-:W-:Y:S02]  /*10c0*/  USHF.L.U32 UR11, UR10, 0xb, URZ ;  /* 0x0000000b0a0b7899 */ /* 0x000fe400080006ff */
[----:B------:R-:W-:Y:S02]  /*10d0*/  USHF.L.U32 UR10, UR10, 0x1, URZ ;  /* 0x000000010a0a7899 */ /* 0x000fe400080006ff */
[----:B-1----:R-:W-:Y:S01]  /*10e0*/  ULEA UR8, UR8, UR9, 0x18 ;  /* 0x0000000908087291 */ /* 0x002fe2000f8ec0ff */
[----:B------:R-:W1:Y:S11]  /*10f0*/  FENCE.VIEW.ASYNC.S ;  /* 0x00000000000073c6 */ /* 0x000e760000000000 */
[----:B-1----:R1:W1:Y:S01]  /*1100*/  SYNCS.EXCH.64 URZ, [UR8+0x2c070], UR10 ;  /* 0x02c0700a08ff75b2 */ /* 0x0022620008000100 */
[----:B------:R1:W1:Y:S01]  /*1110*/  SYNCS.EXCH.64 URZ, [UR8+0x2c078], UR10 ;  /* 0x02c0780a08ff75b2 */ /* 0x0002620008000100 */
[----:B------:R-:W-:Y:S01]  /*1120*/  NOP ;  /* 0x0000000000007918 */ /* 0x000fe20000000000 */
.L_x_19:
[----:B------:R-:W-:Y:S01]  /*1130*/  NOP ;  /* 0x0000000000007918 */ /* 0x000fe20000000000 */
[----:B------:R-:W-:Y:S05]  /*1140*/  @!P2 BRA `(.L_x_20) ;  /* 0x000000000024a947 */ /* 0x000fea0003800000 */
[----:B------:R-:W-:Y:S01]  /*1150*/  ISETP.NE.AND P1, PT, R3, 0x1, PT ;  /* 0x000000010300780c */ /* 0x000fe20003f25270 */
        /* <DEDUP_REMOVED lines=8> */
.L_x_20:
[----:B-1----:R-:W-:Y:S02]  /*11e0*/  UP2UR UR8, UPR, URZ, 0x1 ;  /* 0x00000001ff087883 */ /* 0x002fe40008000000 */
[----:B------:R-:W-:Y:S01]  /*11f0*/  UPLOP3.LUT UP0, UPT, UPT, UPT, UPT, 0x40, 0x4 ;  /* 0x000000000004789c */ /* 0x000fe20003f0e870 */
[----:B------:R-:W-:-:S03]  /*1200*/  UMOV UR6, 0x2 ;  /* 0x0000000200067882 */ /* 0x000fc60000000000 */
[----:B------:R-:W-:Y:S02]  /*1210*/  UP2UR UR39, UPR, URZ, 0x1 ;  /* 0x00000001ff277883 */ /* 0x000fe40008000000 */
[----:B------:R-:W-:-:S11]  /*1220*/  UISETP.NE.AND UP0, UPT, UR8, URZ, UPT ;  /* 0x000000ff0800728c */ /* 0x000fd6000bf05270 */
.L_x_21:
[----:B------:R-:W1:Y:S01]  /*1230*/  SHFL.IDX PT, R2, R4, RZ, 0x1f ;  /* 0x00001fff04027589 */ /* 0x000e6200000e0000 */
[----:B------:R-:W-:Y:S02]  /*1240*/  USEL UR8, URZ, 0x1, !UP4 ;  /* 0x00000001ff087887 */ /* 0x000fe4000e000000 */
[----:B------:R-:W-:Y:S01]  /*1250*/  USEL UR12, URZ, 0x1, UP4 ;  /* 0x00000001ff0c7887 */ /* 0x000fe2000a000000 */
        /* <DEDUP_REMOVED lines=14> */
.L_x_22:
[----:B------:R-:W5:Y:S01]  /*1340*/  SHFL.IDX PT, R2, R4, RZ, 0x1f ;  /* 0x00001fff04027589 */ /* 0x000f6200000e0000 */
[----:B------:R-:W-:Y:S01]  /*1350*/  NOP ;  /* 0x0000000000007918 */ /* 0x000fe20000000000 */
[----:B-----5:R-:W-:-:S13]  /*1360*/  ISETP.NE.AND P1, PT, R2, RZ, PT ;  /* 0x000000ff0200720c */ /* 0x020fda0003f25270 */
[----:B------:R-:W-:Y:S05]  /*1370*/  @P1 BRA `(.L_x_23) ;  /* 0x0000000000481947 */ /* 0x000fea0003800000 */
[----:B------:R-:W5:Y:S01]  /*1380*/  S2UR UR11, SR_CgaCtaId ;  /* 0x00000000000b79c3 */ /* 0x000f620000008800 */
[----:B------:R-:W-:Y:S01]  /*1390*/  UMOV UR13, 0x400 ;  /* 0x00000400000d7882 */ /* 0x000fe20000000000 */
[----:B-1----:R-:W-:Y:S01]  /*13a0*/  UMOV UR10, 0x1 ;  /* 0x00000001000a7882 */ /* 0x002fe20000000000 */
        /* <DEDUP_REMOVED lines=8> */
[----:B-----5:R-:W-:Y:S01]  /*1430*/  ULEA UR11, UR11, UR13, 0x18 ;  /* 0x0000000d0b0b7291 */ /* 0x020fe2000f8ec0ff */
[----:B------:R-:W1:Y:S11]  /*1440*/  FENCE.VIEW.ASYNC.S ;  /* 0x00000000000073c6 */ /* 0x000e760000000000 */
[----:B-1----:R1:W1:Y:S01]  /*1450*/  SYNCS.EXCH.64 URZ, [UR11+0x2c090], UR14 ;  /* 0x02c0900e0bff75b2 */ /* 0x0022620008000100 */
[----:B------:R1:W1:Y:S01]  /*1460*/  SYNCS.EXCH.64 URZ, [UR11+0x2c0a0], UR16 ;  /* 0x02c0a0100bff75b2 */ /* 0x0002620008000100 */
[----:B------:R1:W1:Y:S01]  /*1470*/  SYNCS.EXCH.64 URZ, [UR11+0x2c098], UR14 ;  /* 0x02c0980e0bff75b2 */ /* 0x0002620008000100 */
[----:B------:R1:W1:Y:S01]  /*1480*/  SYNCS.EXCH.64 URZ, [UR11+0x2c0a8], UR16 ;  /* 0x02c0a8100bff75b2 */ /* 0x0002620008000100 */
[----:B------:R-:W-:Y:S01]  /*1490*/  NOP ;  /* 0x0000000000007918 */ /* 0x000fe20000000000 */
.L_x_23:
        /* <DEDUP_REMOVED lines=19> */
[----:B------:R1:W1:Y:S01]  /*15d0*/  SYNCS.EXCH.64 URZ, [UR11+0x2c0b8], UR14 ;  /* 0x02c0b80e0bff75b2 */ /* 0x0002620008000100 */
[----:B------:R1:W1:Y:S01]  /*15e0*/  SYNCS.EXCH.64 URZ, [UR11+0x2c0c8], UR16 ;  /* 0x02c0c8100bff75b2 */ /* 0x0002620008000100 */
[----:B------:R-:W-:Y:S01]  /*15f0*/  NOP ;  /* 0x0000000000007918 */ /* 0x000fe20000000000 */
.L_x_24:
[----:B------:R-:W5:Y:S01]  /*1600*/  SHFL.IDX PT, R4, R4, RZ, 0x1f ;  /* 0x00001fff04047589 */ /* 0x000f6200000e0000 */
[----:B------:R-:W1:Y:S01]  /*1610*/  S2UR UR26, SR_CTAID.X ;  /* 0x00000000001a79c3 */ /* 0x000e620000002500 */
[----:B------:R-:W-:Y:S01]  /*1620*/  NOP ;  /* 0x0000000000007918 */ /* 0x000fe20000000000 */
[----:B-----5:R-:W-:-:S13]  /*1630*/  ISETP.NE.AND P1, PT, R4, RZ, PT ;  /* 0x000000ff0400720c */ /* 0x020fda0003f25270 */
[----:B-1----:R-:W-:Y:S05]  /*1640*/  @P1 BRA `(.L_x_25) ;  /* 0x0000000000301947 */ /* 0x002fea0003800000 */
        /* <DEDUP_REMOVED lines=12> */
.L_x_25:
[----:B------:R-:W-:Y:S01]  /*1710*/  ISETP.GT.AND P1, PT, R3, 0x3, PT ;  /* 0x000000030300780c */ /* 0x000fe20003f24270 */
[----:B------:R-:W-:Y:S01]  /*1720*/  NOP ;  /* 0x0000000000007918 */ /* 0x000fe20000000000 */
[----:B------:R-:W-:Y:S01]  /*1730*/  MOV R2, UR12 ;  /* 0x0000000c00027c02 */ /* 0x000fe20008000f00 */
[----:B------:R-:W-:Y:S01]  /*1740*/  UMOV UR38, UR26 ;  /* 0x0000001a00267c82 */ /* 0x000fe20008000000 */
[----:B-1234-:R-:W-:Y:S09]  /*1750*/  BAR.SYNC.DEFER_BLOCKING 0x0 ;  /* 0x0000000000007b1d */ /* 0x01eff20000010000 */
[----:B------:R-:W-:Y:S05]  /*1760*/  @P1 BRA `(.L_x_26) ;  /* 0x0000015000f41947 */ /* 0x000fea0003800000 */
[----:B------:R-:W-:-:S13]  /*1770*/  ISETP.GE.U32.AND P0, PT, R3, 0x2, PT ;  /* 0x000000020300780c */ /* 0x000fda0003f06070 */
[----:B------:R-:W-:Y:S05]  /*1780*/  @!P0 BRA `(.L_x_27) ;  /* 0x000000f800608947 */ /* 0x000fea0003800000 */
[----:B------:R-:W-:Y:S05]  /*1790*/  @!P2 BRA `(.L_x_28) ;  /* 0x0000002c008ca947 */ /* 0x000fea0003800000 */
[----:B------:R-:W-:-:S08]  /*17a0*/  NOP ;  /* 0x0000000000007918 */ /* 0x000fd00000000000 */
[----:B------:R-:W1:-:S00]  /*17b0*/  USETMAXREG.DEALLOC.CTAPOOL 0x20 ;  /* 0x00000020000079c8 */ /* 0x000e4000080e0500 */
[----:B-1----:R-:W1:Y:S02]  /*17c0*/  LDC R0, c[0x0][0x900] ;  /* 0x00024000ff007b82 */ /* 0x002e640000000800 */
[----:B-1----:R-:W-:-:S13]  /*17d0*/  ISETP.LE.AND P0, PT, R0, UR38, PT ;  /* 0x0000002600007c0c */ /* 0x002fda000bf03270 */
[----:B------:R-:W-:Y:S05]  /*17e0*/  @P0 EXIT ;  /* 0x000000000000094d */ /* 0x000fea0003800000 */
[----:B------:R-:W1:Y:S01]  /*17f0*/  S2UR UR6, SR_CgaCtaId ;  /* 0x00000000000679c3 */ /* 0x000e620000008800 */
[----:B------:R-:W-:Y:S01]  /*1800*/  UMOV UR7, 0x400 ;  /* 0x0000040000077882 */ /* 0x000fe20000000000 */
[----:B------:R-:W-:Y:S01]  /*1810*/  HFMA2 R6, -RZ, RZ, 0, 0 ;  /* 0x00000000ff067431 */ /* 0x000fe200000001ff */
[----:B------:R-:W-:Y:S01]  /*1820*/  PRMT R7, RZ, 0x7610, R7 ;  /* 0x00007610ff077816 */ /* 0x000fe20000000007 */
[----:B------:R-:W-:Y:S02]  /*1830*/  ULOP3.LUT UR15, UR4, 0x1, URZ, 0xc0, !UPT ;  /* 0x00000001040f7892 */ /* 0x000fe4000f8ec0ff */
[----:B------:R-:W-:Y:S01]  /*1840*/  ULOP3.LUT UR14, UR5, 0x1, URZ, 0xc0, !UPT ;  /* 0x00000001050e7892 */ /* 0x000fe2000f8ec0ff */
[----:B------:R-:W-:Y:S01]  /*1850*/  UMOV UR25, URZ ;  /* 0x000000ff00197c82 */ /* 0x000fe20008000000 */
[----:B------:R-:W-:Y:S01]  /*1860*/  UMOV UR24, 0x1 ;  /* 0x0000000100187882 */ /* 0x000fe20000000000 */
[----:B------:R-:W-:Y:S01]  /*1870*/  UMOV UR23, 0x1 ;  /* 0x0000000100177882 */ /* 0x000fe20000000000 */
[----:B------:R-:W-:Y:S01]  /*1880*/  UMOV UR22, 0x1 ;  /* 0x0000000100167882 */ /* 0x000fe20000000000 */
[----:B------:R-:W-:Y:S01]  /*1890*/  UMOV UR13, URZ ;  /* 0x000000ff000d7c82 */ /* 0x000fe20008000000 */
[----:B-1----:R-:W-:-:S04]  /*18a0*/  ULEA UR6, UR6, UR7, 0x18 ;  /* 0x0000000706067291 */ /* 0x002fc8000f8ec0ff */
[----:B------:R-:W-:-:S04]  /*18b0*/  UIADD3 UR6, UPT, UPT, UR6, 0x10000, URZ ;  /* 0x0001000006067890 */ /* 0x000fc8000fffe0ff */
[----:B------:R-:W-:-:S03]  /*18c0*/  USHF.R.U32.HI UR16, URZ, 0x4, UR6 ;  /* 0x00000004ff107899 */ /* 0x000fc60008011606 */
[----:B------:R-:W-:Y:S01]  /*18d0*/  UMOV UR6, URZ ;  /* 0x000000ff00067c82 */ /* 0x000fe20008000000 */
[----:B------:R-:W-:-:S04]  /*18e0*/  ULOP3.LUT UR16, UR16, 0x3fff, URZ, 0xc0, !UPT ;  /* 0x00003fff10107892 */ /* 0x000fc8000f8ec0ff */
[----:B------:R-:W-:-:S12]  /*18f0*/  ULOP3.LUT UR16, UR16, 0x10000, URZ, 0xfc, !UPT ;  /* 0x0001000010107892 */ /* 0x000fd8000f8efcff */
.L_x_89:
[----:B------:R-:W1:Y:S01]  /*1900*/  LDCU.64 UR4, c[0x0][0x908] ;  /* 0x00012100ff0477ac */ /* 0x000e620008000a00 */
[----:B--2---:R-:W2:Y:S01]  /*1910*/  LDCU UR7, c[0x0][0x904] ;  /* 0x00012080ff0777ac */ /* 0x004ea20008000800 */
[----:B-1----:R-:W-:Y:S01]  /*1920*/  UIMAD.WIDE.U32 UR8, UR26, UR4, URZ ;  /* 0x000000041a0872a5 */ /* 0x002fe2000f8e00ff */
[----:B------:R-:W1:Y:S01]  /*1930*/  LDCU UR4, c[0x0][0x380] ;  /* 0x00007000ff0477ac */ /* 0x000e620008000800 */
[----:B--2---:R-:W-:Y:S02]  /*1940*/  UISETP.NE.AND UP0, UPT, UR7, 0x1, UPT ;  /* 0x000000010700788c */ /* 0x004fe4000bf05270 */
[----:B------:R-:W-:-:S04]  /*1950*/  USHF.R.U32.HI UR5, URZ, UR5, UR9 ;  /* 0x00000005ff057299 */ /* 0x000fc80008011609 */
[----:B------:R-:W-:-:S04]  /*1960*/  USEL UR5, UR26, UR5, !UP0 ;  /* 0x000000051a057287 */ /* 0x000fc8000c000000 */
[----:B------:R-:W-:-:S04]  /*1970*/  UIADD3 UR5, UPT, UPT, -UR5, URZ, URZ ;  /* 0x000000ff05057290 */ /* 0x000fc8000fffe1ff */
[----:B------:R-:W-:-:S04]  /*1980*/  UIMAD UR5, UR7, UR5, UR26 ;  /* 0x00000005070572a4 */ /* 0x000fc8000f8e021a */
[----:B------:R-:W-:-:S04]  /*1990*/  USHF.L.U32 UR5, UR5, 0x8, URZ ;  /* 0x0000000805057899 */ /* 0x000fc800080006ff */
[----:B-1----:R-:W-:-:S09]  /*19a0*/  UISETP.GE.AND UP0, UPT, UR5, UR4, UPT ;  /* 0x000000040500728c */ /* 0x002fd2000bf06270 */
[----:B------:R-:W-:Y:S05]  /*19b0*/  BRA.U UP0, `(.L_x_29) ;  /* 0x0000002900ec7547 */ /* 0x000fea000b800000 */
[----:B------:R-:W-:-:S13]  /*19c0*/  LOP3.LUT P0, RZ, R7, 0xff, RZ, 0xc0, !PT ;  /* 0x000000ff07ff7812 */ /* 0x000fda000780c0ff */
[----:B------:R-:W-:Y:S05]  /*19d0*/  @P0 BRA `(.L_x_30) ;  /* 0x0000000000940947 */ /* 0x000fea0003800000 */
[----:B------:R-:W1:Y:S01]  /*19e0*/  S2UR UR5, SR_CgaCtaId ;  /* 0x00000000000579c3 */ /* 0x000e620000008800 */
[----:B------:R-:W-:Y:S01]  /*19f0*/  UMOV UR7, 0x40 ;  /* 0x0000004000077882 */ /* 0x000fe20000000000 */
[----:B------:R-:W-:Y:S01]  /*1a00*/  NOP ;  /* 0x0000000000007918 */ /* 0x000fe20000000000 */
[----:B------:R-:W-:Y:S01]  /*1a10*/  UMOV UR4, 0x400 ;  /* 0x0000040000047882 */ /* 0x000fe20000000000 */
[----:B-1----:R-:W-:Y:S02]  /*1a20*/  ULEA UR7, UR5, UR7, 0x18 ;  /* 0x0000000705077291 */ /* 0x002fe4000f8ec0ff */
[----:B------:R-:W-:-:S07]  /*1a30*/  ULEA UR5, UR5, UR4, 0x18 ;  /* 0x0000000405057291 */ /* 0x000fce000f8ec0ff */
[----:B------:R-:W1:Y:S02]  /*1a40*/  LDS.U8 R0, [UR7+0x1c] ;  /* 0x00001c07ff007984 */ /* 0x000e640008000000 */
[----:B-1----:R-:W-:-:S13]  /*1a50*/  ISETP.NE.AND P0, PT, R0, RZ, PT ;  /* 0x000000ff0000720c */ /* 0x002fda0003f05270 */
[----:B------:R-:W-:Y:S05]  /*1a60*/  @P0 BRA `(.L_x_31) ;  /* 0x0000000000580947 */ /* 0x000fea0003800000 */
[----:B------:R-:W-:-:S13]  /*1a70*/  ELECT P0, URZ, PT ;  /* 0x0000000000ff782f */ /* 0x000fda0003800000 */
[----:B------:R-:W-:Y:S05]  /*1a80*/  @!P0 BRA `(.L_x_32) ;  /* 0x0000000000608947 */ /* 0x000fea0003800000 */
[----:B------:R-:W-:Y:S01]  /*1a90*/  UMOV UR4, 0x10 ;  /* 0x0000001000047882 */ /* 0x000fe20000000000 */
[----:B------:R-:W-:Y:S01]  /*1aa0*/  HFMA2 R0, -RZ, RZ, 0, 5.9604644775390625e-08 ;  /* 0x00000001ff007431 */ /* 0x000fe200000001ff */
[----:B------:R-:W-:-:S03]  /*1ab0*/  MOV R2, 0xffff ;  /* 0x0000ffff00027802 */ /* 0x000fc60000000f00 */
[----:B------:R-:W-:Y:S04]  /*1ac0*/  DEPBAR.LE SB1, 0x36 ;  /* 0x00009d800000791a */ /* 0x000fe80000000000 */
[----:B------:R-:W1:Y:S02]  /*1ad0*/  UTCATOMSWS.FIND_AND_SET.ALIGN UP0, UR4, UR4 ;  /* 0x00000004000475e3 */ /* 0x000e640008000800 */
[----:B-1----:R-:W-:Y:S01]  /*1ae0*/  MOV R3, UR4 ;  /* 0x0000000400037c02 */ /* 0x002fe20008000f00 */
[----:B------:R-:W-:Y:S06]  /*1af0*/  BRA.U UP0, `(.L_x_33) ;  /* 0x0000000100187547 */ /* 0x000fec000b800000 */
.L_x_34:
[----:B------:R-:W-:Y:S05]  /*1b00*/  NANOSLEEP 0x64 ;  /* 0x000000640000795d */ /* 0x000fea0003800000 */
[----:B------:R-:W-:-:S05]  /*1b10*/  UMOV UR4, 0x10 ;  /* 0x0000001000047882 */ /* 0x000fca0000000000 */
[----:B------:R-:W-:Y:S04]  /*1b20*/  DEPBAR.LE SB1, 0x36 ;  /* 0x00009d800000791a */ /* 0x000fe80000000000 */
[----:B------:R-:W1:Y:S02]  /*1b30*/  UTCATOMSWS.FIND_AND_SET.ALIGN UP0, UR4, UR4 ;  /* 0x00000004000475e3 */ /* 0x000e640008000800 */
[----:B-1----:R-:W-:Y:S01]  /*1b40*/  MOV R3, UR4 ;  /* 0x0000000400037c02 */ /* 0x002fe20008000f00 */
[----:B------:R-:W-:Y:S05]  /*1b50*/  BRA.U !UP0, `(.L_x_34) ;  /* 0xfffffffd08e87547 */ /* 0x000fea000b83ffff */
.L_x_33:
[-C--:B------:R-:W-:Y:S02]  /*1b60*/  SHF.L.U32 R2, R2, R3.reuse, RZ ;  /* 0x0000000302027219 */ /* 0x080fe400000006ff */
[----:B------:R-:W-:Y:S01]  /*1b70*/  SHF.L.U32 R0, R0, R3, RZ ;  /* 0x0000000300007219 */ /* 0x000fe200000006ff */
[----:B------:R-:W-:Y:S02]  /*1b80*/  IMAD.SHL.U32 R3, R3, 0x20, RZ ;  /* 0x0000002003037824 */ /* 0x000fe400078e00ff */
[----:B------:R1:W-:Y:S04]  /*1b90*/  ATOMS.OR RZ, [UR7+0x14], R2 ;  /* 0x00001402ffff798c */ /* 0x0003e8000b000007 */
[----:B------:R1:W-:Y:S04]  /*1ba0*/  ATOMS.OR RZ, [UR7+0x18], R0 ;  /* 0x00001800ffff798c */ /* 0x0003e8000b000007 */
[----:B------:R1:W-:Y:S01]  /*1bb0*/  STS [UR5+0x2c0e0], R3 ;  /* 0x02c0e003ff007988 */ /* 0x0003e20008000805 */
[----:B------:R-:W-:Y:S05]  /*1bc0*/  BRA `(.L_x_32) ;  /* 0x0000000000107947 */ /* 0x000fea0003800000 */
.L_x_31:
[----:B------:R-:W-:Y:S02]  /*1bd0*/  MOV R0, 0xffffffff ;  /* 0xffffffff00007802 */ /* 0x000fe40000000f00 */
[----:B------:R-:W-:-:S03]  /*1be0*/  MOV R2, 0x1c10 ;  /* 0x00001c1000027802 */ /* 0x000fc60000000f00 */
[----:B------:R1:W-:Y:S04]  /*1bf0*/  STS [UR5+0x2c0e0], R0 ;  /* 0x02c0e000ff007988 */ /* 0x0003e80008000805 */
[----:B-1----:R-:W-:Y:S05]  /*1c00*/  CALL.REL.NOINC `($__internal_1_$__cuda_sm10x_tcgen05_guardrail_trap_phase_invalid_during_alloc) ;  /* 0x000001c000347944 */ /* 0x002fea0003c00000 */
.L_x_32:
[----:B------:R-:W-:Y:S05]  /*1c10*/  WARPSYNC.ALL ;  /* 0x0000000000007948 */ /* 0x000fea0003800000 */
[----:B------:R-:W-:Y:S01]  /*1c20*/  NOP ;  /* 0x0000000000007918 */ /* 0x000fe20000000000 */
.L_x_30:
[----:B------:R-:W2:Y:S01]  /*1c30*/  LDCU UR4, c[0x0][0x384] ;  /* 0x00007080ff0477ac */ /* 0x000ea20008000800 */
[----:B------:R-:W-:Y:S01]  /*1c40*/  HFMA2 R7, -RZ, RZ, 0, 5.9604644775390625e-08 ;  /* 0x00000001ff077431 */ /* 0x000fe200000001ff */
[----:B--2---:R-:W-:-:S09]  /*1c50*/  UISETP.NE.AND UP0, UPT, UR4, URZ, UPT ;  /* 0x000000ff0400728c */ /* 0x004fd2000bf05270 */
[----:B------:R-:W-:Y:S05]  /*1c60*/  BRA.U !UP0, `(.L_x_29) ;  /* 0x0000002908407547 */ /* 0x000fea000b800000 */
[----:B------:R-:W-:Y:S04]  /*1c70*/  BSSY.RECONVERGENT B0, `(.L_x_35) ;  /* 0x0000003000007945 */ /* 0x000fe80003800200 */
[----:B------:R-:W-:Y:S05]  /*1c80*/  @!P4 BRA `(.L_x_36) ;  /* 0x000000000004c947 */ /* 0x000fea0003800000 */
[----:B------:R-:W-:Y:S05]  /*1c90*/  BPT.TRAP 0x1 ;  /* 0x000000040000795c */ /* 0x000fea0000300000 */
.L_x_36:
[----:B------:R-:W-:Y:S05]  /*1ca0*/  BSYNC.RECONVERGENT B0 ;  /* 0x0000000000007941 */ /* 0x000fea0003800200 */
.L_x_35:
[----:B------:R-:W2:Y:S01]  /*1cb0*/  S2UR UR12, SR_CgaCtaId ;  /* 0x00000000000c79c3 */ /* 0x000ea20000008800 */
[----:B------:R-:W-:Y:S01]  /*1cc0*/  UMOV UR5, 0x400 ;  /* 0x0000040000057882 */ /* 0x000fe20000000000 */
[----:B------:R-:W-:Y:S01]  /*1cd0*/  SHF.L.U32 R5, R6, 0x1f, RZ ;  /* 0x0000001f06057819 */ /* 0x000fe200000006ff */
[----:B--2---:R-:W-:-:S09]  /*1ce0*/  ULEA UR12, UR12, UR5, 0x18 ;  /* 0x000000050c0c7291 */ /* 0x004fd2000f8ec0ff */
[----:B------:R-:W2:Y:S02]  /*1cf0*/  SYNCS.PHASECHK.TRANS64.TRYWAIT P0, [UR12+0x2c000], R5 ;  /* 0x02c00005ff0075a7 */ /* 0x000ea4000800110c */
[----:B--2---:R-:W-:Y:S05]  /*1d00*/  @!P0 BRA `(.L_x_37) ;  /* 0x000001a800708947 */ /* 0x004fea0003800000 */
.L_x_417:
[----:B------:R-:W-:Y:S05]  /*1d10*/  BRA.U !UP1, `(.L_x_38) ;  /* 0x0000000109047547 */ /* 0x000fea000b800000 */
[----:B------:R-:W-:Y:S05]  /*1d20*/  BPT.TRAP 0x1 ;  /* 0x000000040000795c */ /* 0x000fea0000300000 */
.L_x_38:
[----:B------:R-:W-:Y:S01]  /*1d30*/  ULEA UR5, UR6, UR12, 0x3 ;  /* 0x0000000c06057291 */ /* 0x000fe2000f8e18ff */
[----:B-1----:R-:W-:Y:S01]  /*1d40*/  MOV R3, UR13 ;  /* 0x0000000d00037c02 */ /* 0x002fe20008000f00 */
[----:B------:R-:W-:-:S03]  /*1d50*/  UISETP.NE.AND UP4, UPT, UR15, URZ, UPT ;  /* 0x000000ff0f00728c */ /* 0x000fc6000bf85270 */
[----:B------:R-:W-:-:S04]  /*1d60*/  SHF.L.U32 R3, R3, 0x1f, RZ ;  /* 0x0000001f03037819 */ /* 0x000fc800000006ff */
[----:B------:R-:W1:Y:S02]  /*1d70*/  SYNCS.PHASECHK.TRANS64.TRYWAIT P0, [UR5+0x2c020], R3 ;  /* 0x02c02003ff0075a7 */ /* 0x000e640008001105 */
[----:B-1----:R-:W-:Y:S05]  /*1d80*/  @!P0 BRA `(.L_x_39) ;  /* 0x000001a800688947 */ /* 0x002fea0003800000 */
.L_x_419:
[----:B------:R-:W-:-:S04]  /*1d90*/  UIADD3 UR21, UPT, UPT, UR6, 0x1, URZ ;  /* 0x0000000106157890 */ /* 0x000fc8000fffe0ff */
[----:B------:R-:W-:-:S04]  /*1da0*/  UISETP.NE.AND UP0, UPT, UR21, 0x3, UPT ;  /* 0x000000031500788c */ /* 0x000fc8000bf05270 */
[----:B------:R-:W-:Y:S02]  /*1db0*/  USEL UR7, URZ, 0x1, UP0 ;  /* 0x00000001ff077887 */ /* 0x000fe40008000000 */
[----:B------:R-:W-:Y:S02]  /*1dc0*/  USEL UR21, UR21, URZ, UP0 ;  /* 0x000000ff15157287 */ /* 0x000fe40008000000 */
[----:B------:R-:W-:Y:S01]  /*1dd0*/  ULOP3.LUT UR13, UR13, UR7, URZ, 0x3c, !UPT ;  /* 0x000000070d0d7292 */ /* 0x000fe2000f8e3cff */
[----:B------:R-:W-:Y:S11]  /*1de0*/  BRA.U UP4, `(.L_x_40) ;  /* 0x0000000104047547 */ /* 0x000ff6000b800000 */
[----:B------:R-:W-:Y:S05]  /*1df0*/  BPT.TRAP 0x1 ;  /* 0x000000040000795c */ /* 0x000fea0000300000 */
.L_x_40:
[----:B------:R-:W-:Y:S01]  /*1e00*/  IMAD.U32 R9, RZ, RZ, UR22 ;  /* 0x00000016ff097e24 */ /* 0x000fe2000f8e00ff */
[----:B------:R-:W-:Y:S01]  /*1e10*/  USHF.R.U32.HI UR18, URZ, 0x4, UR12 ;  /* 0x00000004ff127899 */ /* 0x000fe2000801160c */
[----:B------:R-:W-:Y:S01]  /*1e20*/  MOV R4, RZ ;  /* 0x000000ff00047202 */ /* 0x000fe20000000f00 */
[----:B-1----:R-:W-:Y:S02]  /*1e30*/  IMAD.MOV.U32 R3, RZ, RZ, RZ ;  /* 0x000000ffff037224 */ /* 0x002fe400078e00ff */
[----:B------:R-:W-:Y:S01]  /*1e40*/  SHF.L.U32 R9, R9, 0x1f, RZ ;  /* 0x0000001f09097819 */ /* 0x000fe200000006ff */
[----:B------:R-:W-:-:S03]  /*1e50*/  ULOP3.LUT UR18, UR18, 0x3fff, URZ, 0xc0, !UPT ;  /* 0x00003fff12127892 */ /* 0x000fc6000f8ec0ff */
[----:B------:R-:W1:Y:S01]  /*1e60*/  SYNCS.PHASECHK.TRANS64.TRYWAIT P0, [UR12+0x2c058], R9 ;  /* 0x02c05809ff0075a7 */ /* 0x000e62000800110c */
[----:B------:R-:W-:Y:S01]  /*1e70*/  ULOP3.LUT UR18, UR18, 0x10000, URZ, 0xfc, !UPT ;  /* 0x0001000012127892 */ /* 0x000fe2000f8efcff */
[----:B-1----:R-:W-:Y:S11]  /*1e80*/  @!P0 BRA `(.L_x_41) ;  /* 0x000001a800408947 */ /* 0x002ff60003800000 */
.L_x_421:
[----:B------:R-:W-:Y:S01]  /*1e90*/  IMAD.MOV.U32 R2, RZ, RZ, RZ ;  /* 0x000000ffff027224 */ /* 0x000fe200078e00ff */
[----:B------:R-:W-:Y:S01]  /*1ea0*/  R2UR UR10, R4 ;  /* 0x00000000040a72ca */ /* 0x000fe200000e0000 */
[----:B-1----:R-:W-:Y:S01]  /*1eb0*/  IMAD.MOV.U32 R0, RZ, RZ, RZ ;  /* 0x000000ffff007224 */ /* 0x002fe200078e00ff */
[----:B------:R-:W-:Y:S01]  /*1ec0*/  R2UR UR9, R3 ;  /* 0x00000000030972ca */ /* 0x000fe200000e0000 */
[----:B------:R-:W-:Y:S01]  /*1ed0*/  ULEA UR74, UR6, UR16, 0xa ;  /* 0x00000010064a7291 */ /* 0x000fe2000f8e50ff */
[----:B------:R-:W-:Y:S01]  /*1ee0*/  R2UR UR8, R2 ;  /* 0x00000000020872ca */ /* 0x000fe200000e0000 */
[----:B------:R-:W-:Y:S01]  /*1ef0*/  UIADD3 UR70, UPT, UPT, UR18, 0x2, URZ ;  /* 0x0000000212467890 */ /* 0x000fe2000fffe0ff */
        /* <DEDUP_REMOVED lines=9> */
[----:B------:R-:W-:-:S02]  /*1f90*/  UIADD3 UR64, UPT, UPT, UR74, 0x6, URZ ;  /* 0x000000064a407890 */ /* 0x000fc4000fffe0ff */
[----:B------:R-:W-:Y:S02]  /*1fa0*/  UIADD3 UR58, UPT, UPT, UR18, 0x400, URZ ;  /* 0x00000400123a7890 */ /* 0x000fe4000fffe0ff */
[----:B------:R-:W-:Y:S02]  /*1fb0*/  UIADD3 UR60, UPT, UPT, UR74, 0x200, URZ ;  /* 0x000002004a3c7890 */ /* 0x000fe4000fffe0ff */
[----:B------:R-:W-:Y:S02]  /*1fc0*/  UIADD3 UR54, UPT, UPT, UR18, 0x402, URZ ;  /* 0x0000040212367890 */ /* 0x000fe4000fffe0ff */
[----:B------:R-:W-:Y:S02]  /*1fd0*/  UIADD3 UR56, UPT, UPT, UR74, 0x202, URZ ;  /* 0x000002024a387890 */ /* 0x000fe4000fffe0ff */
[----:B------:R-:W-:Y:S02]  /*1fe0*/  UIADD3 UR50, UPT, UPT, UR18, 0x404, URZ ;  /* 0x0000040412327890 */ /* 0x000fe4000fffe0ff */
[----:B------:R-:W-:Y:S01]  /*1ff0*/  UIADD3 UR52, UPT, UPT, UR74, 0x204, URZ ;  /* 0x000002044a347890 */ /* 0x000fe2000fffe0ff */
[----:B------:R-:W-:Y:S01]  /*2000*/  UMOV UR42, 0x0 ;  /* 0x00000000002a7882 */ /* 0x000fe20000000000 */
[----:B------:R-:W-:Y:S01]  /*2010*/  UMOV UR43, 0x8100010 ;  /* 0x08100010002b7882 */ /* 0x000fe20000000000 */
[----:B------:R-:W-:Y:S01]  /*2020*/  UMOV UR44, UR18 ;  /* 0x00000012002c7c82 */ /* 0x000fe20008000000 */
[----:B------:R-:W-:Y:S01]  /*2030*/  UMOV UR45, 0x40004040 ;  /* 0x40004040002d7882 */ /* 0x000fe20000000000 */
[----:B------:R-:W-:Y:S01]  /*2040*/  UIADD3 UR46, UPT, UPT, UR18, 0x406, URZ ;  /* 0x00000406122e7890 */ /* 0x000fe2000fffe0ff */
[----:B------:R-:W-:Y:S01]  /*2050*/  UMOV UR75, 0x40004040 ;  /* 0x40004040004b7882 */ /* 0x000fe20000000000 */
[----:B------:R-:W-:Y:S01]  /*2060*/  UIADD3 UR48, UPT, UPT, UR74, 0x206, URZ ;  /* 0x000002064a307890 */ /* 0x000fe2000fffe0ff */
[----:B------:R1:W-:Y:S01]  /*2070*/  UTCHMMA gdesc[UR44], gdesc[UR74], tmem[UR10], tmem[UR42], idesc[UR43], !UPT ;  /* 0x00ff2a4a2c0075ea */ /* 0x0003e2000f80000a */
[----:B------:R-:W-:Y:S01]  /*2080*/  UMOV UR40, 0x0 ;  /* 0x0000000000287882 */ /* 0x000fe20000000000 */
        /* <DEDUP_REMOVED lines=11> */
[----:B------:R1:W-:Y:S01]  /*2140*/  UTCHMMA gdesc[UR70], gdesc[UR72], tmem[UR9], tmem[UR40], idesc[UR41], UPT ;  /* 0x00ff2848460075ea */ /* 0x0003e2000b800009 */
        /* <DEDUP_REMOVED lines=20> */
[----:B------:R1:W-:Y:S01]  /*2290*/  UTCHMMA gdesc[UR50], gdesc[UR52], tmem[UR11], tmem[UR30], idesc[UR31], UPT ;  /* 0x00ff1e34320075ea */ /* 0x0003e2000b80000b */
[----:B------:R1:W-:Y:S01]  /*22a0*/  UTCHMMA gdesc[UR46], gdesc[UR48], tmem[UR6], tmem[UR28], idesc[UR29], UPT ;  /* 0x00ff1c302e0075ea */ /* 0x0003e2000b800006 */
[----:B------:R-:W-:Y:S05]  /*22b0*/  BRA.U UP4, `(.L_x_42) ;  /* 0x0000000104047547 */ /* 0x000fea000b800000 */
[----:B-1----:R-:W-:Y:S05]  /*22c0*/  BPT.TRAP 0x1 ;  /* 0x000000040000795c */ /* 0x002fea0000300000 */
.L_x_42:
[----:B-1----:R-:W-:Y:S01]  /*22d0*/  UIADD3 UR6, UPT, UPT, UR12, 0x2c050, URZ ;  /* 0x0002c0500c067890 */ /* 0x002fe2000fffe0ff */
[----:B------:R-:W-:Y:S08]  /*22e0*/  BSSY.RECONVERGENT B0, `(.L_x_43) ;  /* 0x0000004000007945 */ /* 0x000ff00003800200 */
[----:B------:R1:W-:Y:S01]  /*22f0*/  UTCBAR [UR6], URZ ;  /* 0x000000ff060073e9 */ /* 0x0003e200080000ff */
[----:B------:R-:W-:Y:S05]  /*2300*/  @!P4 BRA `(.L_x_44) ;  /* 0x000000000004c947 */ /* 0x000fea0003800000 */
[----:B-1----:R-:W-:Y:S05]  /*2310*/  BPT.TRAP 0x1 ;  /* 0x000000040000795c */ /* 0x002fea0000300000 */
.L_x_44:
[----:B-1----:R-:W-:Y:S05]  /*2320*/  BSYNC.RECONVERGENT B0 ;  /* 0x0000000000007941 */ /* 0x002fea0003800200 */
.L_x_43:
[----:B------:R-:W1:Y:S01]  /*2330*/  SYNCS.PHASECHK.TRANS64.TRYWAIT P0, [UR12+0x2c008], R5 ;  /* 0x02c00805ff0075a7 */ /* 0x000e62000800110c */
[----:B------:R-:W-:Y:S01]  /*2340*/  UISETP.NE.AND UP3, UPT, UR14, URZ, UPT ;  /* 0x000000ff0e00728c */ /* 0x000fe2000bf65270 */
[----:B-1----:R-:W-:Y:S10]  /*2350*/  @!P0 BRA `(.L_x_45) ;  /* 0x000001a400248947 */ /* 0x002ff40003800000 */
.L_x_423:
[----:B------:R-:W-:Y:S05]  /*2360*/  BRA.U UP3, `(.L_x_46) ;  /* 0x0000000103047547 */ /* 0x000fea000b800000 */
[----:B------:R-:W-:Y:S05]  /*2370*/  BPT.TRAP 0x1 ;  /* 0x000000040000795c */ /* 0x000fea0000300000 */
.L_x_46:
[----:B-1----:R-:W-:Y:S02]  /*2380*/  IMAD.U32 R5, RZ, RZ, UR23 ;  /* 0x00000017ff057e24 */ /* 0x002fe4000f8e00ff */
[----:B------:R-:W-:Y:S02]  /*2390*/  HFMA2 R4, -RZ, RZ, 0, 7.62939453125e-06 ;  /* 0x00000080ff047431 */ /* 0x000fe400000001ff */
[----:B------:R-:W-:Y:S01]  /*23a0*/  IMAD.MOV.U32 R3, RZ, RZ, 0x80 ;  /* 0x00000080ff037424 */ /* 0x000fe200078e00ff */
[----:B------:R-:W-:-:S04]  /*23b0*/  SHF.L.U32 R5, R5, 0x1f, RZ ;  /* 0x0000001f05057819 */ /* 0x000fc800000006ff */
[----:B------:R-:W1:Y:S02]  /*23c0*/  SYNCS.PHASECHK.TRANS64.TRYWAIT P0, [UR12+0x2c068], R5 ;  /* 0x02c06805ff0075a7 */ /* 0x000e64000800110c */
[----:B-1----:R-:W-:Y:S05]  /*23d0*/  @!P0 BRA `(.L_x_47) ;  /* 0x000001a4001c8947 */ /* 0x002fea0003800000 */
.L_x_425:
[----:B------:R-:W-:Y:S01]  /*23e0*/  IMAD.MOV.U32 R2, RZ, RZ, 0x80 ;  /* 0x00000080ff027424 */ /* 0x000fe200078e00ff */
[----:B------:R-:W-:Y:S01]  /*23f0*/  R2UR UR19, R4 ;  /* 0x00000000041372ca */ /* 0x000fe200000e0000 */
[----:B-1----:R-:W-:Y:S01]  /*2400*/  IMAD.MOV.U32 R0, RZ, RZ, 0x80 ;  /* 0x00000080ff007424 */ /* 0x002fe200078e00ff */
[----:B------:R-:W-:Y:S01]  /*2410*/  R2UR UR17, R3 ;  /* 0x00000000031172ca */ /* 0x000fe200000e0000 */
[----:B------:R-:W-:Y:S01]  /*2420*/  IMAD.MOV.U32 R4, RZ, RZ, 0x80 ;  /* 0x00000080ff047424 */ /* 0x000fe200078e00ff */
[----:B------:R-:W-:Y:S01]  /*2430*/  R2UR UR11, R2 ;  /* 0x00000000020b72ca */ /* 0x000fe200000e0000 */
[----:B------:R-:W-:Y:S01]  /*2440*/  IMAD.MOV.U32 R3, RZ, RZ, 0x80 ;  /* 0x00000080ff037424 */ /* 0x000fe200078e00ff */
        /* <DEDUP_REMOVED lines=11> */
[----:B------:R-:W-:Y:S01]  /*2500*/  UIADD3 UR62, UPT, UPT, UR18, 0xc04, URZ ;  /* 0x00000c04123e7890 */ /* 0x000fe2000fffe0ff */
[----:B------:R-:W-:Y:S01]  /*2510*/  UMOV UR75, 0x40004040 ;  /* 0x40004040004b7882 */ /* 0x000fe20000000000 */
[----:B------:R-:W-:Y:S01]  /*2520*/  UMOV UR28, 0x0 ;  /* 0x00000000001c7882 */ /* 0x000fe20000000000 */
[----:B------:R-:W-:Y:S01]  /*2530*/  UMOV UR29, 0x8100010 ;  /* 0x08100010001d7882 */ /* 0x000fe20000000000 */
[----:B------:R-:W-:Y:S01]  /*2540*/  UIADD3 UR70, UPT, UPT, UR18, 0xc06, URZ ;  /* 0x00000c0612467890 */ /* 0x000fe2000fffe0ff */
        /* <DEDUP_REMOVED lines=9> */
[----:B------:R1:W-:Y:S01]  /*25e0*/  UTCHMMA gdesc[UR30], gdesc[UR74], tmem[UR19], tmem[UR28], idesc[UR29], !UPT ;  /* 0x00ff1c4a1e0075ea */ /* 0x0003e2000f800013 */
        /* <DEDUP_REMOVED lines=13> */
[----:B------:R-:W-:Y:S01]  /*26c0*/  UMOV UR58, UR52 ;  /* 0x00000034003a7c82 */ /* 0x000fe20008000000 */
        /* <DEDUP_REMOVED lines=16> */
.L_x_48:
[----:B-1----:R-:W-:-:S09]  /*27d0*/  UIADD3 UR6, UPT, UPT, UR12, 0x2c060, URZ ;  /* 0x0002c0600c067890 */ /* 0x002fd2000fffe0ff */
[----:B------:R1:W-:Y:S01]  /*27e0*/  UTCBAR [UR6], URZ ;  /* 0x000000ff060073e9 */ /* 0x0003e200080000ff */
[----:B------:R-:W-:Y:S05]  /*27f0*/  BRA.U !UP1, `(.L_x_49) ;  /* 0x0000000109047547 */ /* 0x000fea000b800000 */
[----:B-1----:R-:W-:Y:S05]  /*2800*/  BPT.TRAP 0x1 ;  /* 0x000000040000795c */ /* 0x002fea0000300000 */
.L_x_49:
[----:B------:R-:W-:-:S09]  /*2810*/  UIADD3 UR5, UPT, UPT, UR5, 0x2c038, URZ ;  /* 0x0002c03805057890 */ /* 0x000fd2000fffe0ff */
[----:B------:R2:W-:Y:S01]  /*2820*/  UTCBAR [UR5], URZ ;  /* 0x000000ff050073e9 */ /* 0x0005e200080000ff */
[----:B------:R-:W-:Y:S05]  /*2830*/  BRA.U !UP1, `(.L_x_50) ;  /* 0x0000000109047547 */ /* 0x000fea000b800000 */
[----:B-12---:R-:W-:Y:S05]  /*2840*/  BPT.TRAP 0x1 ;  /* 0x000000040000795c */ /* 0x006fea0000300000 */
.L_x_50:
[----:B--2---:R-:W-:Y:S01]  /*2850*/  ULEA UR5, UR21, UR12, 0x3 ;  /* 0x0000000c15057291 */ /* 0x004fe2000f8e18ff */
[----:B------:R-:W-:-:S04]  /*2860*/  MOV R3, UR13 ;  /* 0x0000000d00037c02 */ /* 0x000fc80008000f00 */
[----:B------:R-:W-:-:S04]  /*2870*/  SHF.L.U32 R3, R3, 0x1f, RZ ;  /* 0x0000001f03037819 */ /* 0x000fc800000006ff */
[----:B------:R-:W2:Y:S02]  /*2880*/  SYNCS.PHASECHK.TRANS64.TRYWAIT P0, [UR5+0x2c020], R3 ;  /* 0x02c02003ff0075a7 */ /* 0x000ea40008001105 */
[----:B--2---:R-:W-:Y:S05]  /*2890*/  @!P0 BRA `(.L_x_51) ;  /* 0x000001a000048947 */ /* 0x004fea0003800000 */
.L_x_427:
[----:B-1----:R-:W-:-:S04]  /*28a0*/  UIADD3 UR6, UPT, UPT, UR21, 0x1, URZ ;  /* 0x0000000115067890 */ /* 0x002fc8000fffe0ff */
[----:B------:R-:W-:-:S04]  /*28b0*/  UISETP.NE.AND UP0, UPT, UR6, 0x3, UPT ;  /* 0x000000030600788c */ /* 0x000fc8000bf05270 */
[----:B------:R-:W-:Y:S02]  /*28c0*/  USEL UR5, URZ, 0x1, UP0 ;  /* 0x00000001ff057887 */ /* 0x000fe40008000000 */
[----:B------:R-:W-:Y:S02]  /*28d0*/  USEL UR6, UR6, URZ, UP0 ;  /* 0x000000ff06067287 */ /* 0x000fe40008000000 */
[----:B------:R-:W-:Y:S01]  /*28e0*/  ULOP3.LUT UR13, UR13, UR5, URZ, 0x3c, !UPT ;  /* 0x000000050d0d7292 */ /* 0x000fe2000f8e3cff */
[----:B------:R-:W-:Y:S11]  /*28f0*/  BRA.U UP5, `(.L_x_52) ;  /* 0x0000000105047547 */ /* 0x000ff6000b800000 */
[----:B------:R-:W-:Y:S05]  /*2900*/  BPT.TRAP 0x1 ;  /* 0x000000040000795c */ /* 0x000fea0000300000 */
.L_x_52:
[----:B--2---:R-:W-:-:S04]  /*2910*/  MOV R3, UR24 ;  /* 0x0000001800037c02 */ /* 0x004fc80008000f00 */
[----:B------:R-:W-:-:S04]  /*2920*/  SHF.L.U32 R3, R3, 0x1f, RZ ;  /* 0x0000001f03037819 */ /* 0x000fc800000006ff */
[----:B------:R-:W1:Y:S02]  /*2930*/  SYNCS.PHASECHK.TRANS64.TRYWAIT P0, [UR12+0x2c0a0], R3 ;  /* 0x02c0a003ff0075a7 */ /* 0x000e64000800110c */
[----:B-1----:R-:W-:Y:S05]  /*2940*/  @!P0 BRA `(.L_x_53) ;  /* 0x0000019c00f08947 */ /* 0x002fea0003800000 */
.L_x_429:
[----:B------:R-:W-:Y:S05]  /*2950*/  BRA.U UP4, `(.L_x_54) ;  /* 0x0000000104047547 */ /* 0x000fea000b800000 */
[----:B------:R-:W-:Y:S05]  /*2960*/  BPT.TRAP 0x1 ;  /* 0x000000040000795c */ /* 0x000fea0000300000 */
.L_x_54:
[----:B------:R-:W-:Y:S01]  /*2970*/  ULOP3.LUT UR7, UR22, 0x1, URZ, 0x3c, !UPT ;  /* 0x0000000116077892 */ /* 0x000fe2000f8e3cff */
[----:B------:R-:W-:-:S05]  /*2980*/  MOV R2, 0x20 ;  /* 0x0000002000027802 */ /* 0x000fca0000000f00 */
[----:B-1----:R-:W-:-:S05]  /*2990*/  IMAD.U32 R0, RZ, RZ, UR7 ;  /* 0x00000007ff007e24 */ /* 0x002fca000f8e00ff */
[----:B------:R-:W-:Y:S01]  /*29a0*/  SHF.L.U32 R3, R0, 0x1f, RZ ;  /* 0x0000001f00037819 */ /* 0x000fe200000006ff */
[----:B------:R-:W-:-:S03]  /*29b0*/  IMAD.MOV.U32 R0, RZ, RZ, 0x100 ;  /* 0x00000100ff007424 */ /* 0x000fc600078e00ff */
[----:B------:R-:W1:Y:S02]  /*29c0*/  SYNCS.PHASECHK.TRANS64.TRYWAIT P0, [UR12+0x2c058], R3 ;  /* 0x02c05803ff0075a7 */ /* 0x000e64000800110c */
[----:B-1----:R-:W-:Y:S05]  /*29d0*/  @!P0 BRA `(.L_x_55) ;  /* 0x0000019c00e48947 */ /* 0x002fea0003800000 */
.L_x_431:
[----:B------:R-:W-:Y:S01]  /*29e0*/  UIADD3 UR17, UPT, UPT, UR12, 0x10000, URZ ;  /* 0x000100000c117890 */ /* 0x000fe2000fffe0ff */
[----:B-1----:R-:W-:Y:S01]  /*29f0*/  IMAD.MOV.U32 R3, RZ, RZ, 0x28 ;  /* 0x00000028ff037424 */ /* 0x002fe200078e00ff */
[----:B------:R-:W-:Y:S01]  /*2a00*/  R2UR UR20, R0 ;  /* 0x00000000001472ca */ /* 0x000fe200000e0000 */
[----:B------:R-:W-:Y:S01]  /*2a10*/  IMAD.MOV.U32 R0, RZ, RZ, 0x38 ;  /* 0x00000038ff007424 */ /* 0x000fe200078e00ff */
[----:B------:R-:W-:Y:S01]  /*2a20*/  USHF.R.U32.HI UR17, URZ, 0x4, UR17 ;  /* 0x00000004ff117899 */ /* 0x000fe20008011611 */
[----:B------:R-:W-:Y:S01]  /*2a30*/  R2UR UR19, R2 ;  /* 0x00000000021372ca */ /* 0x000fe200000e0000 */
[----:B------:R-:W-:Y:S01]  /*2a40*/  IMAD.MOV.U32 R2, RZ, RZ, 0x100 ;  /* 0x00000100ff027424 */ /* 0x000fe200078e00ff */
[----:B------:R-:W-:Y:S01]  /*2a50*/  R2UR UR11, R3 ;  /* 0x00000000030b72ca */ /* 0x000fe200000e0000 */
[----:B------:R-:W-:Y:S01]  /*2a60*/  ULOP3.LUT UR17, UR17, 0x3fff, URZ, 0xc0, !UPT ;  /* 0x00003fff11117892 */ /* 0x000fe2000f8ec0ff */
[----:B------:R-:W-:Y:S01]  /*2a70*/  IMAD.MOV.U32 R3, RZ, RZ, 0x30 ;  /* 0x00000030ff037424 */ /* 0x000fe200078e00ff */
[----:B------:R-:W-:Y:S01]  /*2a80*/  R2UR UR5, R0 ;  /* 0x00000000000572ca */ /* 0x000fe200000e0000 */
[----:B------:R-:W-:Y:S01]  /*2a90*/  IMAD.MOV.U32 R0, RZ, RZ, 0x100 ;  /* 0x00000100ff007424 */ /* 0x000fe200078e00ff */
[----:B------:R-:W-:Y:S01]  /*2aa0*/  ULOP3.LUT UR17, UR17, 0x2000000, URZ, 0xfc, !UPT ;  /* 0x0200000011117892 */ /* 0x000fe2000f8efcff */
[C---:B------:R-:W-:Y:S01]  /*2ab0*/  R2UR UR18, R2.reuse ;  /* 0x00000000021272ca */ /* 0x040fe200000e0000 */
[----:B------:R-:W-:Y:S01]  /*2ac0*/  UMOV UR34, 0x0 ;  /* 0x0000000000227882 */ /* 0x000fe20000000000 */
[----:B------:R-:W-:Y:S01]  /*2ad0*/  R2UR UR9, R3 ;  /* 0x00000000030972ca */ /* 0x000fe200000e0000 */
[----:B------:R-:W-:Y:S01]  /*2ae0*/  ULEA UR42, UR21, UR17, 0xa ;  /* 0x00000011152a7291 */ /* 0x000fe2000f8e50ff */
[----:B------:R-:W-:Y:S01]  /*2af0*/  R2UR UR10, R2 ;  /* 0x00000000020a72ca */ /* 0x000fe200000e0000 */
[----:B------:R-:W-:Y:S01]  /*2b00*/  UMOV UR35, 0x8210010 ;  /* 0x0821001000237882 */ /* 0x000fe20000000000 */
[----:B------:R-:W-:Y:S01]  /*2b10*/  R2UR UR8, R0 ;  /* 0x00000000000872ca */ /* 0x000fe200000e0000 */
[----:B------:R-:W-:-:S02]  /*2b20*/  UIADD3 UR40, UPT, UPT, UR42, 0x80, URZ ;  /* 0x000000802a287890 */ /* 0x000fc4000fffe0ff */
[----:B------:R-:W-:Y:S02]  /*2b30*/  UIADD3 UR38, UPT, UPT, UR42, 0x100, URZ ;  /* 0x000001002a267890 */ /* 0x000fe4000fffe0ff */
        /* <DEDUP_REMOVED lines=8> */
[----:B------:R1:W-:Y:S01]  /*2bc0*/  UTCHMMA tmem[UR19], gdesc[UR42], tmem[UR20], tmem[UR34], idesc[UR35], !UPT ;  /* 0x00ff222a130079ea */ /* 0x0003e2000f800014 */
[----:B------:R-:W-:Y:S01]  /*2bd0*/  UMOV UR28, 0x0 ;  /* 0x00000000001c7882 */ /* 0x000fe20000000000 */
[----:B------:R-:W-:Y:S01]  /*2be0*/  UMOV UR29, 0x8210010 ;  /* 0x08210010001d7882 */ /* 0x000fe20000000000 */
[----:B------:R-:W-:Y:S01]  /*2bf0*/  UMOV UR37, 0x40004040 ;  /* 0x4000404000257882 */ /* 0x000fe20000000000 */
[----:B------:R1:W-:Y:S01]  /*2c00*/  UTCHMMA tmem[UR11], gdesc[UR40], tmem[UR18], tmem[UR32], idesc[UR33], UPT ;  /* 0x00ff20280b0079ea */ /* 0x0003e2000b800012 */
[----:B------:R1:W-:Y:S01]  /*2c10*/  UTCHMMA tmem[UR9], gdesc[UR38], tmem[UR10], tmem[UR30], idesc[UR31], UPT ;  /* 0x00ff1e26090079ea */ /* 0x0003e2000b80000a */
[----:B------:R1:W-:Y:S01]  /*2c20*/  UTCHMMA tmem[UR5], gdesc[UR36], tmem[UR8], tmem[UR28], idesc[UR29], UPT ;  /* 0x00ff1c24050079ea */ /* 0x0003e2000b800008 */
[----:B------:R-:W-:Y:S05]  /*2c30*/  BRA.U UP5, `(.L_x_56) ;  /* 0x0000000105047547 */ /* 0x000fea000b800000 */
[----:B-1----:R-:W-:Y:S05]  /*2c40*/  BPT.TRAP 0x1 ;  /* 0x000000040000795c */ /* 0x002fea0000300000 */
.L_x_56:
[----:B-1----:R-:W-:Y:S02]  /*2c50*/  UIADD3 UR9, UPT, UPT, UR12, 0x2c090, URZ ;  /* 0x0002c0900c097890 */ /* 0x002fe4000fffe0ff */
[----:B------:R-:W-:Y:S02]  /*2c60*/  UISETP.GE.AND UP0, UPT, UR4, 0x41, UPT ;  /* 0x000000410400788c */ /* 0x000fe4000bf06270 */
[----:B------:R-:W-:Y:S01]  /*2c70*/  ULOP3.LUT UR8, UR23, 0x1, URZ, 0x3c, !UPT ;  /* 0x0000000117087892 */ /* 0x000fe2000f8e3cff */
[----:B------:R-:W-:Y:S01]  /*2c80*/  UMOV UR5, URZ ;  /* 0x000000ff00057c82 */ /* 0x000fe20008000000 */
[----:B------:R-:W-:Y:S01]  /*2c90*/  UMOV UR20, UR25 ;  /* 0x0000001900147c82 */ /* 0x000fe20008000000 */
[----:B------:R-:W-:Y:S02]  /*2ca0*/  UMOV UR19, UR21 ;  /* 0x0000001500137c82 */ /* 0x000fe40008000000 */
[----:B------:R1:W-:Y:S02]  /*2cb0*/  UTCBAR [UR9], URZ ;  /* 0x000000ff090073e9 */ /* 0x0003e400080000ff */
[----:B------:R-:W-:Y:S05]  /*2cc0*/  BRA.U !UP0, `(.L_x_57) ;  /* 0x0000001108e07547 */ /* 0x000fea000b800000 */
[----:B------:R-:W-:Y:S01]  /*2cd0*/  UIADD3 UR5, UPT, UPT, UR4, 0x3f, URZ ;  /* 0x0000003f04057890 */ /* 0x000fe2000fffe0ff */
[----:B------:R-:W-:-:S03]  /*2ce0*/  UMOV UR19, UR21 ;  /* 0x0000001500137c82 */ /* 0x000fc60008000000 */
[----:B------:R-:W-:-:S04]  /*2cf0*/  USHF.R.S32.HI UR4, URZ, 0x1f, UR5 ;  /* 0x0000001fff047899 */ /* 0x000fc80008011405 */
[----:B------:R-:W-:-:S04]  /*2d00*/  ULEA.HI UR5, UR4, UR5, URZ, 0x6 ;  /* 0x0000000504057291 */ /* 0x000fc8000f8f30ff */
[----:B------:R-:W-:-:S04]  /*2d10*/  USHF.R.S32.HI UR5, URZ, 0x6, UR5 ;  /* 0x00000006ff057899 */ /* 0x000fc80008011405 */
[----:B------:R-:W-:-:S04]  /*2d20*/  UISETP.LT.AND UP0, UPT, UR5, 0x2, UPT ;  /* 0x000000020500788c */ /* 0x000fc8000bf01270 */
[----:B------:R-:W-:-:S04]  /*2d30*/  USEL UR4, UR5, 0x2, UP0 ;  /* 0x0000000205047887 */ /* 0x000fc80008000000 */
[----:B------:R-:W-:-:S03]  /*2d40*/  UIADD3 UR4, UPT, UPT, -UR4, UR25, UR5 ;  /* 0x0000001904047290 */ /* 0x000fc6000fffe105 */
[----:B------:R-:W-:Y:S01]  /*2d50*/  UMOV UR5, URZ ;  /* 0x000000ff00057c82 */ /* 0x000fe20008000000 */
[----:B------:R-:W-:-:S03]  /*2d60*/  UIADD3 UR20, UPT, UPT, UR4, 0x1, URZ ;  /* 0x0000000104147890 */ /* 0x000fc6000fffe0ff */
[----:B------:R-:W-:-:S09]  /*2d70*/  UMOV UR4, UR21 ;  /* 0x0000001500047c82 */ /* 0x000fd20008000000 */
.L_x_76:
[----:B------:R-:W-:Y:S01]  /*2d80*/  UIADD3 UR25, UPT, UPT, UR25, 0x1, URZ ;  /* 0x0000000119197890 */ /* 0x000fe2000fffe0ff */
[----:B------:R-:W-:Y:S01]  /*2d90*/  UMOV UR22, UR7 ;  /* 0x0000000700167c82 */ /* 0x000fe20008000000 */
[----:B------:R-:W-:Y:S02]  /*2da0*/  UMOV UR23, UR8 ;  /* 0x0000000800177c82 */ /* 0x000fe40008000000 */
[----:B------:R-:W-:Y:S01]  /*2db0*/  UISETP.NE.AND UP2, UPT, UR25, UR20, UPT ;  /* 0x000000141900728c */ /* 0x000fe2000bf45270 */
[----:B--2---:R-:W-:Y:S10]  /*2dc0*/  BRA.U !UP1, `(.L_x_58) ;  /* 0x0000000109047547 */ /* 0x004ff4000b800000 */
[----:B-1----:R-:W-:Y:S05]  /*2dd0*/  BPT.TRAP 0x1 ;  /* 0x000000040000795c */ /* 0x002fea0000300000 */
.L_x_58:
[----:B------:R-:W2:Y:S01]  /*2de0*/  S2UR UR12, SR_CgaCtaId ;  /* 0x00000000000c79c3 */ /* 0x000ea20000008800 */
[----:B------:R-:W-:Y:S01]  /*2df0*/  UMOV UR7, 0x400 ;  /* 0x0000040000077882 */ /* 0x000fe20000000000 */
[----:B------:R-:W-:Y:S02]  /*2e00*/  IMAD.U32 R0, RZ, RZ, UR13 ;  /* 0x0000000dff007e24 */ /* 0x000fe4000f8e00ff */
[----:B------:R-:W-:Y:S03]  /*2e10*/  HFMA2 R2, -RZ, RZ, 0, 0 ;  /* 0x00000000ff027431 */ /* 0x000fe600000001ff */
[----:B------:R-:W-:Y:S01]  /*2e20*/  SHF.L.U32 R4, R0, 0x1f, RZ ;  /* 0x0000001f00047819 */ /* 0x000fe200000006ff */
[----:B------:R-:W-:Y:S01]  /*2e30*/  IMAD.MOV.U32 R0, RZ, RZ, RZ ;  /* 0x000000ffff007224 */ /* 0x000fe200078e00ff */
[----:B--2---:R-:W-:Y:S04]  /*2e40*/  ULEA UR12, UR12, UR7, 0x18 ;  /* 0x000000070c0c7291 */ /* 0x004fe8000f8ec0ff */
[----:B------:R-:W-:Y:S02]  /*2e50*/  ULEA UR7, UR6, UR12, 0x3 ;  /* 0x0000000c06077291 */ /* 0x000fe4000f8e18ff */
[----:B------:R-:W-:Y:S04]  /*2e60*/  USHF.R.U32.HI UR30, URZ, 0x4, UR12 ;  /* 0x00000004ff1e7899 */ /* 0x000fe8000801160c */
[----:B------:R-:W-:Y:S03]  /*2e70*/  ULOP3.LUT UR30, UR30, 0x3fff, URZ, 0xc0, !UPT ;  /* 0x00003fff1e1e7892 */ /* 0x000fe6000f8ec0ff */
[----:B------:R-:W2:Y:S01]  /*2e80*/  SYNCS.PHASECHK.TRANS64.TRYWAIT P0, [UR7+0x2c020], R4 ;  /* 0x02c02004ff0075a7 */ /* 0x000ea20008001107 */
[----:B------:R-:W-:Y:S01]  /*2e90*/  ULOP3.LUT UR30, UR30, 0x10000, URZ, 0xfc, !UPT ;  /* 0x000100001e1e7892 */ /* 0x000fe2000f8efcff */
[----:B--2---:R-:W-:Y:S11]  /*2ea0*/  @!P0 BRA `(.L_x_59) ;  /* 0x0000019800d08947 */ /* 0x004ff60003800000 */
.L_x_433:
[----:B------:R-:W-:Y:S01]  /*2eb0*/  ULEA UR74, UR6, UR16, 0xa ;  /* 0x00000010064a7291 */ /* 0x000fe2000f8e50ff */
[----:B------:R-:W-:Y:S01]  /*2ec0*/  R2UR UR18, R2 ;  /* 0x00000000021272ca */ /* 0x000fe200000e0000 */
[----:B------:R-:W-:Y:S01]  /*2ed0*/  UIADD3 UR70, UPT, UPT, UR30, 0x2, URZ ;  /* 0x000000021e467890 */ /* 0x000fe2000fffe0ff */
[----:B------:R-:W-:Y:S01]  /*2ee0*/  R2UR UR17, R0 ;  /* 0x00000000001172ca */ /* 0x000fe200000e0000 */
[----:B------:R-:W-:Y:S01]  /*2ef0*/  UIADD3 UR68, UPT, UPT, UR74, 0x2, URZ ;  /* 0x000000024a447890 */ /* 0x000fe2000fffe0ff */
[----:B------:R-:W-:Y:S01]  /*2f00*/  IMAD.MOV.U32 R2, RZ, RZ, RZ ;  /* 0x000000ffff027224 */ /* 0x000fe200078e00ff */
[----:B------:R-:W-:Y:S01]  /*2f10*/  UIADD3 UR64, UPT, UPT, UR30, 0x4, URZ ;  /* 0x000000041e407890 */ /* 0x000fe2000fffe0ff */
[----:B------:R-:W-:Y:S01]  /*2f20*/  IMAD.MOV.U32 R0, RZ, RZ, RZ ;  /* 0x000000ffff007224 */ /* 0x000fe200078e00ff */
[----:B------:R-:W-:Y:S02]  /*2f30*/  UIADD3 UR21, UPT, UPT, UR6, 0x1, URZ ;  /* 0x0000000106157890 */ /* 0x000fe4000fffe0ff */
[----:B------:R-:W-:Y:S01]  /*2f40*/  UIADD3 UR62, UPT, UPT, UR74, 0x4, URZ ;  /* 0x000000044a3e7890 */ /* 0x000fe2000fffe0ff */
[----:B------:R-:W-:Y:S01]  /*2f50*/  R2UR UR11, R2 ;  /* 0x00000000020b72ca */ /* 0x000fe200000e0000 */
[----:B------:R-:W-:Y:S01]  /*2f60*/  UIADD3 UR58, UPT, UPT, UR30, 0x6, URZ ;  /* 0x000000061e3a7890 */ /* 0x000fe2000fffe0ff */
[----:B------:R-:W-:Y:S01]  /*2f70*/  R2UR UR10, R0 ;  /* 0x00000000000a72ca */ /* 0x000fe200000e0000 */
[----:B------:R-:W-:Y:S01]  /*2f80*/  UIADD3 UR56, UPT, UPT, UR74, 0x6, URZ ;  /* 0x000000064a387890 */ /* 0x000fe2000fffe0ff */
[----:B-1----:R-:W-:Y:S01]  /*2f90*/  R2UR UR9, R2 ;  /* 0x00000000020972ca */ /* 0x002fe200000e0000 */
[----:B------:R-:W-:Y:S01]  /*2fa0*/  UIADD3 UR52, UPT, UPT, UR30, 0x400, URZ ;  /* 0x000004001e347890 */ /* 0x000fe2000fffe0ff */
[----:B------:R-:W-:Y:S01]  /*2fb0*/  R2UR UR8, R0 ;  /* 0x00000000000872ca */ /* 0x000fe200000e0000 */
[----:B------:R-:W-:Y:S01]  /*2fc0*/  UIADD3 UR50, UPT, UPT, UR74, 0x200, URZ ;  /* 0x000002004a327890 */ /* 0x000fe2000fffe0ff */
[----:B------:R-:W-:Y:S01]  /*2fd0*/  R2UR UR7, R2 ;  /* 0x00000000020772ca */ /* 0x000fe200000e0000 */
[----:B------:R-:W-:Y:S01]  /*2fe0*/  UIADD3 UR46, UPT, UPT, UR30, 0x402, URZ ;  /* 0x000004021e2e7890 */ /* 0x000fe2000fffe0ff */
[----:B------:R-:W-:Y:S01]  /*2ff0*/  R2UR UR6, R0 ;  /* 0x00000000000672ca */ /* 0x000fe200000e0000 */
[----:B------:R-:W-:Y:S02]  /*3000*/  UIADD3 UR44, UPT, UPT, UR74, 0x202, URZ ;  /* 0x000002024a2c7890 */ /* 0x000fe4000fffe0ff */
[----:B------:R-:W-:Y:S02]  /*3010*/  UIADD3 UR40, UPT, UPT, UR30, 0x404, URZ ;  /* 0x000004041e287890 */ /* 0x000fe4000fffe0ff */
[----:B------:R-:W-:Y:S02]  /*3020*/  UIADD3 UR38, UPT, UPT, UR74, 0x204, URZ ;  /* 0x000002044a267890 */ /* 0x000fe4000fffe0ff */
[----:B------:R-:W-:Y:S02]  /*3030*/  UIADD3 UR34, UPT, UPT, UR30, 0x406, URZ ;  /* 0x000004061e227890 */ /* 0x000fe4000fffe0ff */
[----:B------:R-:W-:Y:S02]  /*3040*/  UIADD3 UR32, UPT, UPT, UR74, 0x206, URZ ;  /* 0x000002064a207890 */ /* 0x000fe4000fffe0ff */
[----:B------:R-:W-:Y:S02]  /*3050*/  UISETP.NE.AND UP4, UPT, UR15, URZ, UPT ;  /* 0x000000ff0f00728c */ /* 0x000fe4000bf85270 */
[----:B------:R-:W-:Y:S01]  /*3060*/  UISETP.NE.AND UP0, UPT, UR21, 0x3, UPT ;  /* 0x000000031500788c */ /* 0x000fe2000bf05270 */
[----:B------:R-:W-:Y:S01]  /*3070*/  UMOV UR72, 0x0 ;  /* 0x0000000000487882 */ /* 0x000fe20000000000 */
[----:B------:R-:W-:Y:S02]  /*3080*/  UMOV UR73, 0x8100010 ;  /* 0x0810001000497882 */ /* 0x000fe40000000000 */
[----:B------:R-:W-:Y:S01]  /*3090*/  USEL UR21, UR21, URZ, UP0 ;  /* 0x000000ff15157287 */ /* 0x000fe20008000000 */
        /* <DEDUP_REMOVED lines=28> */
[----:B-1----:R-:W-:Y:S01]  /*3260*/  USEL UR18, URZ, 0x1, UP0 ;  /* 0x00000001ff127887 */ /* 0x002fe20008000000 */
[----:B------:R3:W-:Y:S01]  /*3270*/  UTCHMMA gdesc[UR46], gdesc[UR44], tmem[UR8], tmem[UR42], idesc[UR43], UPT ;  /* 0x00ff2a2c2e0075ea */ /* 0x0007e2000b800008 */
[----:B------:R-:W-:Y:S01]  /*3280*/  UMOV UR37, 0x8100010 ;  /* 0x0810001000257882 */ /* 0x000fe20000000000 */
[----:B------:R-:W-:Y:S01]  /*3290*/  UMOV UR41, 0x40004040 ;  /* 0x4000404000297882 */ /* 0x000fe20000000000 */
[----:B------:R-:W-:Y:S01]  /*32a0*/  ULOP3.LUT UR13, UR13, UR18, URZ, 0x3c, !UPT ;  /* 0x000000120d0d7292 */ /* 0x000fe2000f8e3cff */
[----:B------:R-:W-:Y:S01]  /*32b0*/  UMOV UR39, 0x40004040 ;  /* 0x4000404000277882 */ /* 0x000fe20000000000 */
[----:B------:R-:W-:Y:S01]  /*32c0*/  UMOV UR28, 0x0 ;  /* 0x00000000001c7882 */ /* 0x000fe20000000000 */
[----:B------:R3:W-:Y:S01]  /*32d0*/  UTCHMMA gdesc[UR40], gdesc[UR38], tmem[UR7], tmem[UR36], idesc[UR37], UPT ;  /* 0x00ff2426280075ea */ /* 0x0007e2000b800007 */
[----:B------:R-:W-:Y:S01]  /*32e0*/  UMOV UR29, 0x8100010 ;  /* 0x08100010001d7882 */ /* 0x000fe20000000000 */
[----:B------:R-:W-:Y:S01]  /*32f0*/  UMOV UR35, 0x40004040 ;  /* 0x4000404000237882 */ /* 0x000fe20000000000 */
[----:B------:R-:W-:Y:S02]  /*3300*/  UMOV UR33, 0x40004040 ;  /* 0x4000404000217882 */ /* 0x000fe40000000000 */
[----:B------:R3:W-:Y:S01]  /*3310*/  UTCHMMA gdesc[UR34], gdesc[UR32], tmem[UR6], tmem[UR28], idesc[UR29], UPT ;  /* 0x00ff1c20220075ea */ /* 0x0007e2000b800006 */
[----:B------:R-:W-:Y:S05]  /*3320*/  BRA.U UP4, `(.L_x_60) ;  /* 0x0000000104047547 */ /* 0x000fea000b800000 */
[----:B---3--:R-:W-:Y:S05]  /*3330*/  BPT.TRAP 0x1 ;  /* 0x000000040000795c */ /* 0x008fea0000300000 */
.L_x_60:
[----:B---3--:R-:W-:Y:S09]  /*3340*/  UIADD3 UR6, UPT, UPT, UR12, 0x2c050, URZ ;  /* 0x0002c0500c067890 */ /* 0x008ff2000fffe0ff */
[----:B------:R1:W-:Y:S01]  /*3350*/  UTCBAR [UR6], URZ ;  /* 0x000000ff060073e9 */ /* 0x0003e200080000ff */
[----:B------:R-:W-:Y:S05]  /*3360*/  BRA.U UP5, `(.L_x_61) ;  /* 0x0000000105047547 */ /* 0x000fea000b800000 */
[----:B-1----:R-:W-:Y:S05]  /*3370*/  BPT.TRAP 0x1 ;  /* 0x000000040000795c */ /* 0x002fea0000300000 */
.L_x_61:
[----:B------:R-:W-:Y:S01]  /*3380*/  MOV R0, UR24 ;  /* 0x0000001800007c02 */ /* 0x000fe20008000f00 */
[----:B------:R-:W-:Y:S03]  /*3390*/  UISETP.NE.AND UP3, UPT, UR14, URZ, UPT ;  /* 0x000000ff0e00728c */ /* 0x000fe6000bf65270 */
[----:B--2---:R-:W-:Y:S04]  /*33a0*/  SHF.L.U32 R3, R0, 0x1f, RZ ;  /* 0x0000001f00037819 */ /* 0x004fe800000006ff */
[----:B------:R-:W2:Y:S02]  /*33b0*/  SYNCS.PHASECHK.TRANS64.TRYWAIT P0, [UR12+0x2c0a8], R3 ;  /* 0x02c0a803ff0075a7 */ /* 0x000ea4000800110c */
[----:B--2---:R-:W-:Y:S05]  /*33c0*/  @!P0 BRA `(.L_x_62) ;  /* 0x0000019400a08947 */ /* 0x004fea0003800000 */
.L_x_435:
[----:B------:R-:W-:Y:S05]  /*33d0*/  BRA.U UP3, `(.L_x_63) ;  /* 0x0000000103047547 */ /* 0x000fea000b800000 */
[----:B-1----:R-:W-:Y:S05]  /*33e0*/  BPT.TRAP 0x1 ;  /* 0x000000040000795c */ /* 0x002fea0000300000 */
.L_x_63:
[----:B--2---:R-:W-:Y:S01]  /*33f0*/  IMAD.U32 R0, RZ, RZ, UR23 ;  /* 0x00000017ff007e24 */ /* 0x004fe2000f8e00ff */
[----:B------:R-:W-:Y:S04]  /*3400*/  MOV R2, 0xa0 ;  /* 0x000000a000027802 */ /* 0x000fe80000000f00 */
[----:B------:R-:W-:Y:S01]  /*3410*/  SHF.L.U32 R4, R0, 0x1f, RZ ;  /* 0x0000001f00047819 */ /* 0x000fe200000006ff */
[----:B------:R-:W-:Y:S03]  /*3420*/  IMAD.MOV.U32 R0, RZ, RZ, 0x180 ;  /* 0x00000180ff007424 */ /* 0x000fe600078e00ff */
[----:B------:R-:W2:Y:S02]  /*3430*/  SYNCS.PHASECHK.TRANS64.TRYWAIT P0, [UR12+0x2c068], R4 ;  /* 0x02c06804ff0075a7 */ /* 0x000ea4000800110c */
[----:B--2---:R-:W-:Y:S05]  /*3440*/  @!P0 BRA `(.L_x_64) ;  /* 0x0000019400988947 */ /* 0x004fea0003800000 */
.L_x_437:
[----:B------:R-:W-:Y:S01]  /*3450*/  UIADD3 UR17, UPT, UPT, UR12, 0x10000, URZ ;  /* 0x000100000c117890 */ /* 0x000fe2000fffe0ff */
[----:B------:R-:W-:Y:S01]  /*3460*/  R2UR UR18, R0 ;  /* 0x00000000001272ca */ /* 0x000fe200000e0000 */
[----:B------:R-:W-:Y:S01]  /*3470*/  UISETP.NE.U32.AND UP0, UPT, UR5, URZ, UPT ;  /* 0x000000ff0500728c */ /* 0x000fe2000bf05070 */
[----:B------:R-:W-:Y:S01]  /*3480*/  R2UR UR11, R2 ;  /* 0x00000000020b72ca */ /* 0x000fe200000e0000 */
[----:B------:R-:W-:Y:S01]  /*3490*/  USHF.R.U32.HI UR17, URZ, 0x4, UR17 ;  /* 0x00000004ff117899 */ /* 0x000fe20008011611 */
[----:B--2---:R-:W-:Y:S01]  /*34a0*/  IMAD.MOV.U32 R3, RZ, RZ, 0xa8 ;  /* 0x000000a8ff037424 */ /* 0x004fe200078e00ff */
[----:B------:R-:W-:Y:S01]  /*34b0*/  UMOV UR40, 0x0 ;  /* 0x0000000000287882 */ /* 0x000fe20000000000 */
[----:B------:R-:W-:Y:S01]  /*34c0*/  IMAD.MOV.U32 R0, RZ, RZ, 0xb8 ;  /* 0x000000b8ff007424 */ /* 0x000fe200078e00ff */
[----:B------:R-:W-:Y:S01]  /*34d0*/  ULOP3.LUT UR17, UR17, 0x3fff, URZ, 0xc0, !UPT ;  /* 0x00003fff11117892 */ /* 0x000fe2000f8ec0ff */
[----:B------:R-:W-:Y:S01]  /*34e0*/  IMAD.MOV.U32 R2, RZ, RZ, 0x180 ;  /* 0x00000180ff027424 */ /* 0x000fe200078e00ff */
[----:B------:R-:W-:Y:S01]  /*34f0*/  R2UR UR9, R3 ;  /* 0x00000000030972ca */ /* 0x000fe200000e0000 */
[----:B------:R-:W-:Y:S01]  /*3500*/  UMOV UR41, 0x8210010 ;  /* 0x0821001000297882 */ /* 0x000fe20000000000 */
[----:B------:R-:W-:Y:S01]  /*3510*/  ULOP3.LUT UR17, UR17, 0x2000000, URZ, 0xfc, !UPT ;  /* 0x0200000011117892 */ /* 0x000fe2000f8efcff */
[----:B-1----:R-:W-:Y:S01]  /*3520*/  R2UR UR6, R0 ;  /* 0x00000000000672ca */ /* 0x002fe200000e0000 */
[----:B------:R-:W-:Y:S01]  /*3530*/  IMAD.MOV.U32 R3, RZ, RZ, 0xb0 ;  /* 0x000000b0ff037424 */ /* 0x000fe200078e00ff */
[C---:B------:R-:W-:Y:S01]  /*3540*/  R2UR UR10, R2.reuse ;  /* 0x00000000020a72ca */ /* 0x040fe200000e0000 */
[----:B------:R-:W-:Y:S01]  /*3550*/  ULEA UR52, UR4, UR17, 0xa ;  /* 0x0000001104347291 */ /* 0x000fe2000f8e50ff */
[----:B------:R-:W-:Y:S01]  /*3560*/  IMAD.MOV.U32 R0, RZ, RZ, 0x180 ;  /* 0x00000180ff007424 */ /* 0x000fe200078e00ff */
[----:B------:R-:W-:Y:S01]  /*3570*/  R2UR UR8, R2 ;  /* 0x00000000020872ca */ /* 0x000fe200000e0000 */
[----:B------:R-:W-:Y:S01]  /*3580*/  UMOV UR53, 0x40004040 ;  /* 0x4000404000357882 */ /* 0x000fe20000000000 */
[----:B------:R-:W-:Y:S01]  /*3590*/  UIADD3 UR48, UPT, UPT, UR52, 0x80, URZ ;  /* 0x0000008034307890 */ /* 0x000fe2000fffe0ff */
[----:B------:R-:W-:Y:S01]  /*35a0*/  R2UR UR7, R3 ;  /* 0x00000000030772ca */ /* 0x000fe200000e0000 */
[----:B------:R-:W-:Y:S01]  /*35b0*/  UIADD3 UR46, UPT, UPT, UR52, 0x100, URZ ;  /* 0x00000100342e7890 */ /* 0x000fe2000fffe0ff */
[----:B------:R-:W-:Y:S01]  /*35c0*/  R2UR UR4, R0 ;  /* 0x00000000000472ca */ /* 0x000fe200000e0000 */
[----:B------:R-:W-:Y:S01]  /*35d0*/  UIADD3 UR42, UPT, UPT, UR52, 0x180, URZ ;  /* 0x00000180342a7890 */ /* 0x000fe2000fffe0ff */
[----:B------:R1:W-:Y:S01]  /*35e0*/  UTCHMMA tmem[UR11], gdesc[UR52], tmem[UR18], tmem[UR40], idesc[UR41], UP0 ;  /* 0x00ff28340b0079ea */ /* 0x0003e20008000012 */
[----:B------:R-:W-:Y:S01]  /*35f0*/  UMOV UR36, 0x0 ;  /* 0x0000000000247882 */ /* 0x000fe20000000000 */
[----:B------:R-:W-:Y:S01]  /*3600*/  UMOV UR37, 0x8210010 ;  /* 0x0821001000257882 */ /* 0x000fe20000000000 */
[----:B------:R-:W-:Y:S01]  /*3610*/  UMOV UR49, 0x40004040 ;  /* 0x4000404000317882 */ /* 0x000fe20000000000 */
[----:B------:R-:W-:Y:S01]  /*3620*/  UMOV UR34, 0x0 ;  /* 0x0000000000227882 */ /* 0x000fe20000000000 */
[----:B------:R1:W-:Y:S01]  /*3630*/  UTCHMMA tmem[UR9], gdesc[UR48], tmem[UR10], tmem[UR36], idesc[UR37], UPT ;  /* 0x00ff2430090079ea */ /* 0x0003e2000b80000a */
[----:B------:R-:W-:Y:S01]  /*3640*/  UMOV UR35, 0x8210010 ;  /* 0x0821001000237882 */ /* 0x000fe20000000000 */
[----:B------:R-:W-:Y:S01]  /*3650*/  UMOV UR47, 0x40004040 ;  /* 0x40004040002f7882 */ /* 0x000fe20000000000 */
[----:B------:R-:W-:Y:S01]  /*3660*/  UMOV UR28, 0x0 ;  /* 0x00000000001c7882 */ /* 0x000fe20000000000 */
[----:B------:R1:W-:Y:S01]  /*3670*/  UTCHMMA tmem[UR7], gdesc[UR46], tmem[UR8], tmem[UR34], idesc[UR35], UPT ;  /* 0x00ff222e070079ea */ /* 0x0003e2000b800008 */
[----:B------:R-:W-:Y:S01]  /*3680*/  UMOV UR29, 0x8210010 ;  /* 0x08210010001d7882 */ /* 0x000fe20000000000 */
[----:B------:R-:W-:Y:S02]  /*3690*/  UMOV UR43, 0x40004040 ;  /* 0x40004040002b7882 */ /* 0x000fe40000000000 */
[----:B------:R1:W-:Y:S01]  /*36a0*/  UTCHMMA tmem[UR6], gdesc[UR42], tmem[UR4], tmem[UR28], idesc[UR29], UPT ;  /* 0x00ff1c2a060079ea */ /* 0x0003e2000b800004 */
[----:B------:R-:W-:Y:S05]  /*36b0*/  BRA.U UP5, `(.L_x_65) ;  /* 0x0000000105047547 */ /* 0x000fea000b800000 */
[----:B-1----:R-:W-:Y:S05]  /*36c0*/  BPT.TRAP 0x1 ;  /* 0x000000040000795c */ /* 0x002fea0000300000 */
.L_x_65:
[----:B-1----:R-:W-:Y:S02]  /*36d0*/  UIADD3 UR4, UPT, UPT, UR12, 0x2c098, URZ ;  /* 0x0002c0980c047890 */ /* 0x002fe4000fffe0ff */
[----:B------:R-:W-:Y:S07]  /*36e0*/  ULOP3.LUT UR24, UR24, 0x1, URZ, 0x3c, !UPT ;  /* 0x0000000118187892 */ /* 0x000fee000f8e3cff */
[----:B------:R1:W-:Y:S01]  /*36f0*/  UTCBAR [UR4], URZ ;  /* 0x000000ff040073e9 */ /* 0x0003e200080000ff */
[----:B------:R-:W-:Y:S05]  /*3700*/  BRA.U !UP1, `(.L_x_66) ;  /* 0x0000000109047547 */ /* 0x000fea000b800000 */
[----:B-1----:R-:W-:Y:S05]  /*3710*/  BPT.TRAP 0x1 ;  /* 0x000000040000795c */ /* 0x002fea0000300000 */
.L_x_66:
[----:B------:R-:W-:Y:S01]  /*3720*/  ULEA UR18, UR19, UR12, 0x3 ;  /* 0x0000000c13127291 */ /* 0x000fe2000f8e18ff */
[----:B------:R-:W-:Y:S01]  /*3730*/  IMAD.MOV.U32 R4, RZ, RZ, 0x80 ;  /* 0x00000080ff047424 */ /* 0x000fe200078e00ff */
[----:B------:R-:W-:Y:S01]  /*3740*/  UIADD3 UR72, UPT, UPT, UR30, 0x800, URZ ;  /* 0x000008001e487890 */ /* 0x000fe2000fffe0ff */
[----:B------:R-:W-:Y:S01]  /*3750*/  IMAD.MOV.U32 R3, RZ, RZ, 0x80 ;  /* 0x00000080ff037424 */ /* 0x000fe200078e00ff */
[----:B------:R-:W-:Y:S01]  /*3760*/  UIADD3 UR18, UPT, UPT, UR18, 0x2c038, URZ ;  /* 0x0002c03812127890 */ /* 0x000fe2000fffe0ff */
[----:B------:R-:W-:Y:S01]  /*3770*/  IMAD.MOV.U32 R2, RZ, RZ, 0x80 ;  /* 0x00000080ff027424 */ /* 0x000fe200078e00ff */
[----:B------:R-:W-:Y:S01]  /*3780*/  UIADD3 UR66, UPT, UPT, UR30, 0x802, URZ ;  /* 0x000008021e427890 */ /* 0x000fe2000fffe0ff */
[----:B------:R-:W-:Y:S01]  /*3790*/  R2UR UR11, R4 ;  /* 0x00000000040b72ca */ /* 0x000fe200000e0000 */
[----:B------:R-:W-:Y:S01]  /*37a0*/  UIADD3 UR60, UPT, UPT, UR30, 0x804, URZ ;  /* 0x000008041e3c7890 */ /* 0x000fe2000fffe0ff */
[----:B------:R-:W-:Y:S01]  /*37b0*/  R2UR UR10, R3 ;  /* 0x00000000030a72ca */ /* 0x000fe200000e0000 */
[----:B------:R-:W-:Y:S01]  /*37c0*/  UIADD3 UR54, UPT, UPT, UR30, 0x806, URZ ;  /* 0x000008061e367890 */ /* 0x000fe2000fffe0ff */
[C---:B------:R-:W-:Y:S01]  /*37d0*/  R2UR UR9, R2.reuse ;  /* 0x00000000020972ca */ /* 0x040fe200000e0000 */
[----:B------:R-:W-:Y:S01]  /*37e0*/  UIADD3 UR48, UPT, UPT, UR30, 0xc00, URZ ;  /* 0x00000c001e307890 */ /* 0x000fe2000fffe0ff */
[----:B------:R-:W-:Y:S01]  /*37f0*/  IMAD.MOV.U32 R0, RZ, RZ, 0x80 ;  /* 0x00000080ff007424 */ /* 0x000fe200078e00ff */
[----:B------:R-:W-:Y:S01]  /*3800*/  UIADD3 UR42, UPT, UPT, UR30, 0xc02, URZ ;  /* 0x00000c021e2a7890 */ /* 0x000fe2000fffe0ff */
[----:B------:R2:W-:Y:S01]  /*3810*/  UTCBAR [UR18], URZ ;  /* 0x000000ff120073e9 */ /* 0x0005e200080000ff */
[----:B------:R-:W-:Y:S01]  /*3820*/  UIADD3 UR36, UPT, UPT, UR30, 0xc04, URZ ;  /* 0x00000c041e247890 */ /* 0x000fe2000fffe0ff */
[----:B------:R-:W-:Y:S01]  /*3830*/  R2UR UR7, R2 ;  /* 0x00000000020772ca */ /* 0x000fe200000e0000 */
[----:B------:R-:W-:Y:S01]  /*3840*/  UIADD3 UR30, UPT, UPT, UR30, 0xc06, URZ ;  /* 0x00000c061e1e7890 */ /* 0x000fe2000fffe0ff */
[C---:B------:R-:W-:Y:S01]  /*3850*/  R2UR UR8, R0.reuse ;  /* 0x00000000000872ca */ /* 0x040fe200000e0000 */
[----:B------:R-:W-:Y:S01]  /*3860*/  UIADD3 UR19, UPT, UPT, UR19, 0x1, URZ ;  /* 0x0000000113137890 */ /* 0x000fe2000fffe0ff */
[----:B------:R-:W-:Y:S01]  /*3870*/  R2UR UR6, R0 ;  /* 0x00000000000672ca */ /* 0x000fe200000e0000 */
[----:B------:R-:W-:Y:S01]  /*3880*/  UMOV UR75, 0x40004040 ;  /* 0x40004040004b7882 */ /* 0x000fe20000000000 */
[----:B------:R-:W-:Y:S01]  /*3890*/  R2UR UR5, R2 ;  /* 0x00000000020572ca */ /* 0x000fe200000e0000 */
[----:B------:R-:W-:Y:S01]  /*38a0*/  UISETP.NE.AND UP0, UPT, UR19, 0x3, UPT ;  /* 0x000000031300788c */ /* 0x000fe2000bf05270 */
[----:B-1----:R-:W-:Y:S01]  /*38b0*/  R2UR UR4, R0 ;  /* 0x00000000000472ca */ /* 0x002fe200000e0000 */
        /* <DEDUP_REMOVED lines=13> */
[----:B--2---:R-:W-:Y:S01]  /*3990*/  USEL UR18, UR19, URZ, UP0 ;  /* 0x000000ff13127287 */ /* 0x004fe20008000000 */
[----:B------:R1:W-:Y:S01]  /*39a0*/  UTCHMMA gdesc[UR60], gdesc[UR62], tmem[UR9], tmem[UR58], idesc[UR59], UPT ;  /* 0x00ff3a3e3c0075ea */ /* 0x0003e2000b800009 */
        /* <DEDUP_REMOVED lines=26> */
[----:B-1----:R-:W-:Y:S05]  /*3b50*/  BPT.TRAP 0x1 ;  /* 0x000000040000795c */ /* 0x002fea0000300000 */
.L_x_67:
[----:B-1----:R-:W-:Y:S09]  /*3b60*/  UIADD3 UR4, UPT, UPT, UR12, 0x2c060, URZ ;  /* 0x0002c0600c047890 */ /* 0x002ff2000fffe0ff */
[----:B------:R1:W-:Y:S01]  /*3b70*/  UTCBAR [UR4], URZ ;  /* 0x000000ff040073e9 */ /* 0x0003e200080000ff */
[----:B------:R-:W-:Y:S05]  /*3b80*/  BRA.U !UP1, `(.L_x_68) ;  /* 0x0000000109047547 */ /* 0x000fea000b800000 */
[----:B-1----:R-:W-:Y:S05]  /*3b90*/  BPT.TRAP 0x1 ;  /* 0x000000040000795c */ /* 0x002fea0000300000 */
.L_x_68:
[----:B------:R-:W-:Y:S02]  /*3ba0*/  ULEA UR5, UR18, UR12, 0x3 ;  /* 0x0000000c12057291 */ /* 0x000fe4000f8e18ff */
[----:B------:R-:W-:Y:S02]  /*3bb0*/  UIADD3 UR18, UPT, UPT, UR18, 0x1, URZ ;  /* 0x0000000112127890 */ /* 0x000fe4000fffe0ff */
[----:B-1----:R-:W-:Y:S02]  /*3bc0*/  UIADD3 UR4, UPT, UPT, UR5, 0x2c038, URZ ;  /* 0x0002c03805047890 */ /* 0x002fe4000fffe0ff */
[----:B------:R-:W-:Y:S04]  /*3bd0*/  UISETP.NE.AND UP0, UPT, UR18, 0x3, UPT ;  /* 0x000000031200788c */ /* 0x000fe8000bf05270 */
[----:B------:R-:W-:Y:S03]  /*3be0*/  USEL UR19, UR18, URZ, UP0 ;  /* 0x000000ff12137287 */ /* 0x000fe60008000000 */
[----:B------:R1:W-:Y:S01]  /*3bf0*/  UTCBAR [UR4], URZ ;  /* 0x000000ff040073e9 */ /* 0x0003e200080000ff */
[----:B------:R-:W-:Y:S08]  /*3c00*/  BRA.U !UP1, `(.L_x_69) ;  /* 0x0000000109047547 */ /* 0x000ff0000b800000 */
[----:B-1----:R-:W-:Y:S05]  /*3c10*/  BPT.TRAP 0x1 ;  /* 0x000000040000795c */ /* 0x002fea0000300000 */
.L_x_69:
[----:B-1----:R-:W-:Y:S01]  /*3c20*/  ULEA UR4, UR21, UR12, 0x3 ;  /* 0x0000000c15047291 */ /* 0x002fe2000f8e18ff */
[----:B------:R-:W-:Y:S04]  /*3c30*/  MOV R0, UR13 ;  /* 0x0000000d00007c02 */ /* 0x000fe80008000f00 */
[----:B------:R-:W-:Y:S04]  /*3c40*/  SHF.L.U32 R3, R0, 0x1f, RZ ;  /* 0x0000001f00037819 */ /* 0x000fe800000006ff */
[----:B------:R-:W1:Y:S02]  /*3c50*/  SYNCS.PHASECHK.TRANS64.TRYWAIT P0, [UR4+0x2c020], R3 ;  /* 0x02c02003ff0075a7 */ /* 0x000e640008001104 */
[----:B-1----:R-:W-:Y:S05]  /*3c60*/  @!P0 BRA `(.L_x_70) ;  /* 0x0000018c00a88947 */ /* 0x002fea0003800000 */
.L_x_439:
[----:B------:R-:W-:Y:S04]  /*3c70*/  UIADD3 UR6, UPT, UPT, UR21, 0x1, URZ ;  /* 0x0000000115067890 */ /* 0x000fe8000fffe0ff */
[----:B------:R-:W-:Y:S04]  /*3c80*/  UISETP.NE.AND UP0, UPT, UR6, 0x3, UPT ;  /* 0x000000030600788c */ /* 0x000fe8000bf05270 */
[----:B------:R-:W-:Y:S02]  /*3c90*/  USEL UR4, URZ, 0x1, UP0 ;  /* 0x00000001ff047887 */ /* 0x000fe40008000000 */
[----:B------:R-:W-:Y:S02]  /*3ca0*/  USEL UR6, UR6, URZ, UP0 ;  /* 0x000000ff06067287 */ /* 0x000fe40008000000 */
[----:B------:R-:W-:Y:S01]  /*3cb0*/  ULOP3.LUT UR13, UR13, UR4, URZ, 0x3c, !UPT ;  /* 0x000000040d0d7292 */ /* 0x000fe2000f8e3cff */
[----:B------:R-:W-:Y:S11]  /*3cc0*/  BRA.U UP5, `(.L_x_71) ;  /* 0x0000000105047547 */ /* 0x000ff6000b800000 */
[----:B------:R-:W-:Y:S05]  /*3cd0*/  BPT.TRAP 0x1 ;  /* 0x000000040000795c */ /* 0x000fea0000300000 */
.L_x_71:
[----:B-1----:R-:W-:Y:S04]  /*3ce0*/  MOV R0, UR24 ;  /* 0x0000001800007c02 */ /* 0x002fe80008000f00 */
[----:B------:R-:W-:Y:S04]  /*3cf0*/  SHF.L.U32 R3, R0, 0x1f, RZ ;  /* 0x0000001f00037819 */ /* 0x000fe800000006ff */
[----:B------:R-:W1:Y:S02]  /*3d00*/  SYNCS.PHASECHK.TRANS64.TRYWAIT P0, [UR12+0x2c0a0], R3 ;  /* 0x02c0a003ff0075a7 */ /* 0x000e64000800110c */
[----:B-1----:R-:W-:Y:S05]  /*3d10*/  @!P0 BRA `(.L_x_72) ;  /* 0x0000018c00948947 */ /* 0x002fea0003800000 */
.L_x_441:
[----:B------:R-:W-:Y:S05]  /*3d20*/  BRA.U UP4, `(.L_x_73) ;  /* 0x0000000104047547 */ /* 0x000fea000b800000 */
[----:B------:R-:W-:Y:S05]  /*3d30*/  BPT.TRAP 0x1 ;  /* 0x000000040000795c */ /* 0x000fea0000300000 */
.L_x_73:
[----:B------:R-:W-:Y:S01]  /*3d40*/  ULOP3.LUT UR7, UR22, 0x1, URZ, 0x3c, !UPT ;  /* 0x0000000116077892 */ /* 0x000fe2000f8e3cff */
[----:B------:R-:W-:Y:S02]  /*3d50*/  HFMA2 R2, -RZ, RZ, 0, 1.52587890625e-05 ;  /* 0x00000100ff027431 */ /* 0x000fe400000001ff */
[----:B-1----:R-:W-:Y:S03]  /*3d60*/  IMAD.MOV.U32 R3, RZ, RZ, 0x20 ;  /* 0x00000020ff037424 */ /* 0x002fe600078e00ff */
[----:B------:R-:W-:Y:S05]  /*3d70*/  IMAD.U32 R0, RZ, RZ, UR7 ;  /* 0x00000007ff007e24 */ /* 0x000fea000f8e00ff */
[----:B------:R-:W-:Y:S02]  /*3d80*/  SHF.L.U32 R4, R0, 0x1f, RZ ;  /* 0x0000001f00047819 */ /* 0x000fe400000006ff */
[----:B------:R-:W-:Y:S02]  /*3d90*/  MOV R0, 0x28 ;  /* 0x0000002800007802 */ /* 0x000fe40000000f00 */
[----:B------:R-:W1:Y:S02]  /*3da0*/  SYNCS.PHASECHK.TRANS64.TRYWAIT P0, [UR12+0x2c058], R4 ;  /* 0x02c05804ff0075a7 */ /* 0x000e64000800110c */
[----:B-1----:R-:W-:Y:S05]  /*3db0*/  @!P0 BRA `(.L_x_74) ;  /* 0x0000018c00848947 */ /* 0x002fea0003800000 */
.L_x_443:
[----:B------:R-:W-:Y:S01]  /*3dc0*/  ULEA UR42, UR21, UR17, 0xa ;  /* 0x00000011152a7291 */ /* 0x000fe2000f8e50ff */
[----:B------:R-:W-:Y:S01]  /*3dd0*/  R2UR UR10, R0 ;  /* 0x00000000000a72ca */ /* 0x000fe200000e0000 */
[----:B------:R-:W-:Y:S01]  /*3de0*/  IMAD.MOV.U32 R0, RZ, RZ, 0x38 ;  /* 0x00000038ff007424 */ /* 0x000fe200078e00ff */
[----:B------:R-:W-:Y:S01]  /*3df0*/  R2UR UR18, R3 ;  /* 0x00000000031272ca */ /* 0x000fe200000e0000 */
[----:B------:R-:W-:Y:S01]  /*3e00*/  UIADD3 UR40, UPT, UPT, UR42, 0x80, URZ ;  /* 0x000000802a287890 */ /* 0x000fe2000fffe0ff */
[----:B------:R-:W-:Y:S01]  /*3e10*/  R2UR UR27, R2 ;  /* 0x00000000021b72ca */ /* 0x000fe200000e0000 */
[----:B------:R-:W-:Y:S01]  /*3e20*/  UIADD3 UR38, UPT, UPT, UR42, 0x100, URZ ;  /* 0x000001002a267890 */ /* 0x000fe2000fffe0ff */
[----:B-1----:R-:W-:Y:S01]  /*3e30*/  IMAD.MOV.U32 R4, RZ, RZ, 0x100 ;  /* 0x00000100ff047424 */ /* 0x002fe200078e00ff */
[----:B------:R-:W-:Y:S01]  /*3e40*/  UIADD3 UR36, UPT, UPT, UR42, 0x180, URZ ;  /* 0x000001802a247890 */ /* 0x000fe2000fffe0ff */
[----:B------:R-:W-:Y:S01]  /*3e50*/  R2UR UR4, R0 ;  /* 0x00000000000472ca */ /* 0x000fe200000e0000 */
[----:B------:R-:W-:Y:S01]  /*3e60*/  IMAD.MOV.U32 R3, RZ, RZ, 0x30 ;  /* 0x00000030ff037424 */ /* 0x000fe200078e00ff */
[----:B------:R-:W-:Y:S01]  /*3e70*/  UMOV UR34, 0x0 ;  /* 0x0000000000227882 */ /* 0x000fe20000000000 */
[----:B------:R-:W-:Y:S01]  /*3e80*/  IMAD.MOV.U32 R2, RZ, RZ, 0x100 ;  /* 0x00000100ff027424 */ /* 0x000fe200078e00ff */
[----:B------:R-:W-:Y:S01]  /*3e90*/  R2UR UR11, R4 ;  /* 0x00000000040b72ca */ /* 0x000fe200000e0000 */
[----:B------:R-:W-:Y:S01]  /*3ea0*/  IMAD.MOV.U32 R0, RZ, RZ, 0x100 ;  /* 0x00000100ff007424 */ /* 0x000fe200078e00ff */
[----:B------:R-:W-:Y:S01]  /*3eb0*/  R2UR UR8, R3 ;  /* 0x00000000030872ca */ /* 0x000fe200000e0000 */
[----:B------:R-:W-:Y:S01]  /*3ec0*/  UMOV UR35, 0x8210010 ;  /* 0x0821001000237882 */ /* 0x000fe20000000000 */
[----:B------:R-:W-:Y:S01]  /*3ed0*/  R2UR UR9, R2 ;  /* 0x00000000020972ca */ /* 0x000fe200000e0000 */
[----:B------:R-:W-:Y:S01]  /*3ee0*/  UMOV UR43, 0x40004040 ;  /* 0x40004040002b7882 */ /* 0x000fe20000000000 */
[----:B------:R-:W-:Y:S01]  /*3ef0*/  R2UR UR5, R0 ;  /* 0x00000000000572ca */ /* 0x000fe200000e0000 */
[----:B------:R1:W-:Y:S01]  /*3f00*/  UTCHMMA tmem[UR18], gdesc[UR42], tmem[UR27], tmem[UR34], idesc[UR35], UPT ;  /* 0x00ff222a120079ea */ /* 0x0003e2000b80001b */
[----:B------:R-:W-:Y:S01]  /*3f10*/  UMOV UR32, 0x0 ;  /* 0x0000000000207882 */ /* 0x000fe20000000000 */
        /* <DEDUP_REMOVED lines=8> */
[----:B------:R-:W-:Y:S01]  /*3fa0*/  UMOV UR37, 0x40004040 ;  /* 0x4000404000257882 */ /* 0x000fe20000000000 */
[----:B------:R1:W-:Y:S01]  /*3fb0*/  UTCHMMA tmem[UR8], gdesc[UR38], tmem[UR9], tmem[UR30], idesc[UR31], UPT ;  /* 0x00ff1e26080079ea */ /* 0x0003e2000b800009 */
[----:B------:R1:W-:Y:S01]  /*3fc0*/  UTCHMMA tmem[UR4], gdesc[UR36], tmem[UR5], tmem[UR28], idesc[UR29], UPT ;  /* 0x00ff1c24040079ea */ /* 0x0003e2000b800005 */
[----:B------:R-:W-:Y:S05]  /*3fd0*/  BRA.U UP5, `(.L_x_75) ;  /* 0x0000000105047547 */ /* 0x000fea000b800000 */
[----:B-1----:R-:W-:Y:S05]  /*3fe0*/  BPT.TRAP 0x1 ;  /* 0x000000040000795c */ /* 0x002fea0000300000 */
.L_x_75:
[----:B-1----:R-:W-:Y:S02]  /*3ff0*/  UIADD3 UR9, UPT, UPT, UR12, 0x2c090, URZ ;  /* 0x0002c0900c097890 */ /* 0x002fe4000fffe0ff */
[----:B------:R-:W-:Y:S01]  /*4000*/  ULOP3.LUT UR8, UR23, 0x1, URZ, 0x3c, !UPT ;  /* 0x0000000117087892 */ /* 0x000fe2000f8e3cff */
[----:B------:R-:W-:Y:S01]  /*4010*/  UMOV UR5, 0x1 ;  /* 0x0000000100057882 */ /* 0x000fe20000000000 */
[----:B------:R-:W-:Y:S05]  /*4020*/  UMOV UR4, UR21 ;  /* 0x0000001500047c82 */ /* 0x000fea0008000000 */
[----:B------:R2:W-:Y:S01]  /*4030*/  UTCBAR [UR9], URZ ;  /* 0x000000ff090073e9 */ /* 0x0005e200080000ff */
[----:B------:R-:W-:Y:S05]  /*4040*/  BRA.U UP2, `(.L_x_76) ;  /* 0xffffffed024c7547 */ /* 0x000fea000b83ffff */
.L_x_57:
[----:B------:R-:W-:Y:S04]  /*4050*/  BSSY.RECONVERGENT B0, `(.L_x_77) ;  /* 0x0000003000007945 */ /* 0x000fe80003800200 */
[----:B------:R-:W-:Y:S05]  /*4060*/  @!P4 BRA `(.L_x_78) ;  /* 0x000000000004c947 */ /* 0x000fea0003800000 */
[----:B-12---:R-:W-:Y:S05]  /*4070*/  BPT.TRAP 0x1 ;  /* 0x000000040000795c */ /* 0x006fea0000300000 */
.L_x_78:
[----:B-12---:R-:W-:Y:S05]  /*4080*/  BSYNC.RECONVERGENT B0 ;  /* 0x0000000000007941 */ /* 0x006fea0003800200 */
.L_x_77:
[----:B------:R-:W-:Y:S01]  /*4090*/  UIADD3 UR4, UPT, UPT, UR12, 0x2c010, URZ ;  /* 0x0002c0100c047890 */ /* 0x000fe2000fffe0ff */
[----:B------:R-:W-:Y:S08]  /*40a0*/  BSSY.RECONVERGENT B0, `(.L_x_79) ;  /* 0x0000004000007945 */ /* 0x000ff00003800200 */
[----:B------:R1:W-:Y:S01]  /*40b0*/  UTCBAR [UR4], URZ ;  /* 0x000000ff040073e9 */ /* 0x0003e200080000ff */
[----:B------:R-:W-:Y:S05]  /*40c0*/  @!P4 BRA `(.L_x_80) ;  /* 0x000000000004c947 */ /* 0x000fea0003800000 */
[----:B-1----:R-:W-:Y:S05]  /*40d0*/  BPT.TRAP 0x1 ;  /* 0x000000040000795c */ /* 0x002fea0000300000 */
.L_x_80:
[----:B-1----:R-:W-:Y:S05]  /*40e0*/  BSYNC.RECONVERGENT B0 ;  /* 0x0000000000007941 */ /* 0x002fea0003800200 */
.L_x_79:
[----:B------:R-:W-:-:S09]  /*40f0*/  UIADD3 UR4, UPT, UPT, UR12, 0x2c018, URZ ;  /* 0x0002c0180c047890 */ /* 0x000fd2000fffe0ff */
[----:B------:R1:W-:Y:S01]  /*4100*/  UTCBAR [UR4], URZ ;  /* 0x000000ff040073e9 */ /* 0x0003e200080000ff */
[----:B------:R-:W-:Y:S05]  /*4110*/  BRA.U UP5, `(.L_x_81) ;  /* 0x0000000105047547 */ /* 0x000fea000b800000 */
[----:B-1----:R-:W-:Y:S05]  /*4120*/  BPT.TRAP 0x1 ;  /* 0x000000040000795c */ /* 0x002fea0000300000 */
.L_x_81:
[----:B------:R-:W-:-:S04]  /*4130*/  MOV R3, UR24 ;  /* 0x0000001800037c02 */ /* 0x000fc80008000f00 */
[----:B------:R-:W-:-:S04]  /*4140*/  SHF.L.U32 R3, R3, 0x1f, RZ ;  /* 0x0000001f03037819 */ /* 0x000fc800000006ff */
[----:B------:R-:W2:Y:S02]  /*4150*/  SYNCS.PHASECHK.TRANS64.TRYWAIT P0, [UR12+0x2c0a8], R3 ;  /* 0x02c0a803ff0075a7 */ /* 0x000ea4000800110c */
[----:B--2---:R-:W-:Y:S05]  /*4160*/  @!P0 BRA `(.L_x_82) ;  /* 0x0000018800b88947 */ /* 0x004fea0003800000 */
.L_x_445:
[----:B------:R-:W-:Y:S05]  /*4170*/  BRA.U UP3, `(.L_x_83) ;  /* 0x0000000103047547 */ /* 0x000fea000b800000 */
[----:B-1----:R-:W-:Y:S05]  /*4180*/  BPT.TRAP 0x1 ;  /* 0x000000040000795c */ /* 0x002fea0000300000 */
.L_x_83:
[----:B------:R-:W-:Y:S02]  /*4190*/  IMAD.U32 R5, RZ, RZ, UR8 ;  /* 0x00000008ff057e24 */ /* 0x000fe4000f8e00ff */
[----:B------:R-:W-:Y:S02]  /*41a0*/  HFMA2 R2, -RZ, RZ, 0, 2.288818359375e-05 ;  /* 0x00000180ff027431 */ /* 0x000fe400000001ff */
[----:B--2---:R-:W-:Y:S01]  /*41b0*/  IMAD.MOV.U32 R3, RZ, RZ, 0xa0 ;  /* 0x000000a0ff037424 */ /* 0x004fe200078e00ff */
[----:B------:R-:W-:Y:S02]  /*41c0*/  MOV R0, 0xa8 ;  /* 0x000000a800007802 */ /* 0x000fe40000000f00 */
[----:B------:R-:W-:-:S04]  /*41d0*/  SHF.L.U32 R5, R5, 0x1f, RZ ;  /* 0x0000001f05057819 */ /* 0x000fc800000006ff */
[----:B------:R-:W2:Y:S02]  /*41e0*/  SYNCS.PHASECHK.TRANS64.TRYWAIT P0, [UR12+0x2c068], R5 ;  /* 0x02c06805ff0075a7 */ /* 0x000ea4000800110c */
[----:B--2---:R-:W-:Y:S05]  /*41f0*/  @!P0 BRA `(.L_x_84) ;  /* 0x0000018800ac8947 */ /* 0x004fea0003800000 */
.L_x_447:
[----:B------:R-:W-:Y:S01]  /*4200*/  R2UR UR9, R0 ;  /* 0x00000000000972ca */ /* 0x000fe200000e0000 */
[----:B------:R-:W-:Y:S01]  /*4210*/  IMAD.MOV.U32 R0, RZ, RZ, 0xb8 ;  /* 0x000000b8ff007424 */ /* 0x000fe200078e00ff */
[----:B------:R-:W-:Y:S01]  /*4220*/  R2UR UR11, R3 ;  /* 0x00000000030b72ca */ /* 0x000fe200000e0000 */
[----:B--2---:R-:W-:Y:S01]  /*4230*/  IMAD.MOV.U32 R4, RZ, RZ, 0x180 ;  /* 0x00000180ff047424 */ /* 0x004fe200078e00ff */
[----:B------:R-:W-:Y:S01]  /*4240*/  R2UR UR18, R2 ;  /* 0x00000000021272ca */ /* 0x000fe200000e0000 */
[----:B------:R-:W-:Y:S01]  /*4250*/  IMAD.MOV.U32 R3, RZ, RZ, 0xb0 ;  /* 0x000000b0ff037424 */ /* 0x000fe200078e00ff */
[----:B-1----:R-:W-:Y:S01]  /*4260*/  R2UR UR4, R0 ;  /* 0x00000000000472ca */ /* 0x002fe200000e0000 */
[----:B------:R-:W-:Y:S01]  /*4270*/  IMAD.MOV.U32 R2, RZ, RZ, 0x180 ;  /* 0x00000180ff027424 */ /* 0x000fe200078e00ff */
[----:B------:R-:W-:Y:S01]  /*4280*/  R2UR UR10, R4 ;  /* 0x00000000040a72ca */ /* 0x000fe200000e0000 */
[----:B------:R-:W-:Y:S01]  /*4290*/  IMAD.MOV.U32 R0, RZ, RZ, 0x180 ;  /* 0x00000180ff007424 */ /* 0x000fe200078e00ff */
[----:B------:R-:W-:Y:S01]  /*42a0*/  ULEA UR28, UR21, UR17, 0xa ;  /* 0x00000011151c7291 */ /* 0x000fe2000f8e50ff */
[----:B------:R-:W-:Y:S01]  /*42b0*/  R2UR UR7, R3 ;  /* 0x00000000030772ca */ /* 0x000fe200000e0000 */
[----:B------:R-:W-:Y:S01]  /*42c0*/  UISETP.NE.U32.AND UP0, UPT, UR5, URZ, UPT ;  /* 0x000000ff0500728c */ /* 0x000fe2000bf05070 */
[----:B------:R-:W-:Y:S01]  /*42d0*/  R2UR UR8, R2 ;  /* 0x00000000020872ca */ /* 0x000fe200000e0000 */
[----:B------:R-:W-:Y:S01]  /*42e0*/  UIADD3 UR42, UPT, UPT, UR28, 0x80, URZ ;  /* 0x000000801c2a7890 */ /* 0x000fe2000fffe0ff */
[----:B------:R-:W-:Y:S01]  /*42f0*/  R2UR UR5, R0 ;  /* 0x00000000000572ca */ /* 0x000fe200000e0000 */
[----:B------:R-:W-:-:S02]  /*4300*/  UIADD3 UR40, UPT, UPT, UR28, 0x100, URZ ;  /* 0x000001001c287890 */ /* 0x000fc4000fffe0ff */
        /* <DEDUP_REMOVED lines=10> */
[----:B------:R1:W-:Y:S01]  /*43b0*/  UTCHMMA tmem[UR11], gdesc[UR28], tmem[UR18], tmem[UR36], idesc[UR37], UP0 ;  /* 0x00ff241c0b0079ea */ /* 0x0003e20008000012 */
        /* <DEDUP_REMOVED lines=8> */
.L_x_85:
[----:B-1----:R-:W-:-:S09]  /*4440*/  UIADD3 UR4, UPT, UPT, UR12, 0x2c098, URZ ;  /* 0x0002c0980c047890 */ /* 0x002fd2000fffe0ff */
[----:B------:R1:W-:Y:S01]  /*4450*/  UTCBAR [UR4], URZ ;  /* 0x000000ff040073e9 */ /* 0x0003e200080000ff */
[----:B------:R-:W-:Y:S05]  /*4460*/  BRA.U !UP1, `(.L_x_86) ;  /* 0x0000000109047547 */ /* 0x000fea000b800000 */
[----:B-1----:R-:W-:Y:S05]  /*4470*/  BPT.TRAP 0x1 ;  /* 0x000000040000795c */ /* 0x002fea0000300000 */
.L_x_86:
[----:B-1----:R-:W-:-:S04]  /*4480*/  ULEA UR4, UR19, UR12, 0x3 ;  /* 0x0000000c13047291 */ /* 0x002fc8000f8e18ff */
[----:B------:R-:W-:-:S09]  /*4490*/  UIADD3 UR4, UPT, UPT, UR4, 0x2c038, URZ ;  /* 0x0002c03804047890 */ /* 0x000fd2000fffe0ff */
[----:B------:R1:W-:Y:S01]  /*44a0*/  UTCBAR [UR4], URZ ;  /* 0x000000ff040073e9 */ /* 0x0003e200080000ff */
[----:B------:R-:W-:Y:S05]  /*44b0*/  BRA.U UP4, `(.L_x_87) ;  /* 0x0000000104047547 */ /* 0x000fea000b800000 */
[----:B-1----:R-:W-:Y:S05]  /*44c0*/  BPT.TRAP 0x1 ;  /* 0x000000040000795c */ /* 0x002fea0000300000 */
.L_x_87:
[----:B-1----:R-:W-:-:S09]  /*44d0*/  UIADD3 UR4, UPT, UPT, UR12, 0x2c050, URZ ;  /* 0x0002c0500c047890 */ /* 0x002fd2000fffe0ff */
[----:B------:R1:W-:Y:S01]  /*44e0*/  UTCBAR [UR4], URZ ;  /* 0x000000ff040073e9 */ /* 0x0003e200080000ff */
[----:B------:R-:W-:Y:S05]  /*44f0*/  BRA.U UP3, `(.L_x_88) ;  /* 0x0000000103047547 */ /* 0x000fea000b800000 */
[----:B-1----:R-:W-:Y:S05]  /*4500*/  BPT.TRAP 0x1 ;  /* 0x000000040000795c */ /* 0x002fea0000300000 */
.L_x_88:
[----:B------:R-:W-:Y:S01]  /*4510*/  UIADD3 UR12, UPT, UPT, UR12, 0x2c060, URZ ;  /* 0x0002c0600c0c7890 */ /* 0x000fe2000fffe0ff */
[----:B------:R-:W-:Y:S01]  /*4520*/  LOP3.LUT R6, R6, 0x1, RZ, 0x3c, !PT ;  /* 0x0000000106067812 */ /* 0x000fe200078e3cff */
[----:B------:R-:W-:Y:S02]  /*4530*/  UIADD3 UR25, UPT, UPT, UR20, 0x2, URZ ;  /* 0x0000000214197890 */ /* 0x000fe4000fffe0ff */
[----:B------:R-:W-:-:S05]  /*4540*/  ULOP3.LUT UR24, UR24, 0x1, URZ, 0x3c, !UPT ;  /* 0x0000000118187892 */ /* 0x000fca000f8e3cff */
[----:B------:R2:W-:Y:S01]  /*4550*/  UTCBAR [UR12], URZ ;  /* 0x000000ff0c0073e9 */ /* 0x0005e200080000ff */
[----:B------:R-:W-:Y:S02]  /*4560*/  NOP ;  /* 0x0000000000007918 */ /* 0x000fe40000000000 */
.L_x_29:
[----:B------:R-:W3:Y:S01]  /*4570*/  LDCU UR5, c[0x0][0x370] ;  /* 0x00006e00ff0577ac */ /* 0x000ee20008000800 */
[----:B-1----:R-:W1:Y:S01]  /*4580*/  LDCU UR4, c[0x0][0x900] ;  /* 0x00012000ff0477ac */ /* 0x002e620008000800 */
[----:B---3--:R-:W-:-:S04]  /*4590*/  UIADD3 UR26, UPT, UPT, UR5, UR26, URZ ;  /* 0x0000001a051a7290 */ /* 0x008fc8000fffe0ff */
[----:B-1----:R-:W-:-:S09]  /*45a0*/  UISETP.GE.AND UP0, UPT, UR26, UR4, UPT ;  /* 0x000000041a00728c */ /* 0x002fd2000bf06270 */
[----:B------:R-:W-:Y:S05]  /*45b0*/  BRA.U !UP0, `(.L_x_89) ;  /* 0xffffffd108d07547 */ /* 0x000fea000b83ffff */
[----:B--2---:R-:W-:Y:S05]  /*45c0*/  EXIT ;  /* 0x000000000000794d */ /* 0x004fea0003800000 */
.L_x_28:
[----:B------:R-:W-:-:S08]  /*45d0*/  NOP ;  /* 0x0000000000007918 */ /* 0x000fd00000000000 */
[----:B------:R-:W1:-:S00]  /*45e0*/  USETMAXREG.DEALLOC.CTAPOOL 0x60 ;  /* 0x00000060000079c8 */ /* 0x000e4000080e0500 */
[----:B-1----:R-:W1:Y:S01]  /*45f0*/  LDC R2, c[0x0][0x900] ;  /* 0x00024000ff027b82 */ /* 0x002e620000000800 */
[----:B------:R-:W-:Y:S02]  /*4600*/  MOV R57, UR26 ;  /* 0x0000001a00397c02 */ /* 0x000fe40008000f00 */
[----:B-1----:R-:W-:-:S13]  /*4610*/  ISETP.LE.AND P0, PT, R2, UR26, PT ;  /* 0x0000001a02007c0c */ /* 0x002fda000bf03270 */
[----:B------:R-:W-:Y:S05]  /*4620*/  @P0 EXIT ;  /* 0x000000000000094d */ /* 0x000fea0003800000 */
[----:B------:R-:W1:Y:S01]  /*4630*/  S2UR UR6, SR_CTAID.Z ;  /* 0x00000000000679c3 */ /* 0x000e620000002700 */
[----:B------:R-:W-:Y:S01]  /*4640*/  LOP3.LUT P0, RZ, R0, 0x7f, RZ, 0xc0, !PT ;  /* 0x0000007f00ff7812 */ /* 0x000fe2000780c0ff */
[----:B------:R-:W-:Y:S01]  /*4650*/  HFMA2 R23, -RZ, RZ, 0, 0 ;  /* 0x00000000ff177431 */ /* 0x000fe200000001ff */
[----:B------:R-:W-:Y:S01]  /*4660*/  BSSY B8, `(.L_x_90) ;  /* 0x0000ca9000087945 */ /* 0x000fe20003800000 */
[----:B------:R-:W-:Y:S01]  /*4670*/  IMAD.MOV.U32 R56, RZ, RZ, 0x1 ;  /* 0x00000001ff387424 */ /* 0x000fe200078e00ff */
[----:B------:R-:W-:Y:S01]  /*4680*/  MOV R62, RZ ;  /* 0x000000ff003e7202 */ /* 0x000fe20000000f00 */
[----:B------:R-:W2:Y:S02]  /*4690*/  LDCU.64 UR44, c[0x0][0x358] ;  /* 0x00006b00ff2c77ac */ /* 0x000ea40008000a00 */
[----:B------:R-:W1:Y:S01]  /*46a0*/  LDC R4, c[0x0][0x370] ;  /* 0x0000dc00ff047b82 */ /* 0x000e620000000800 */
[----:B------:R-:W3:Y:S01]  /*46b0*/  LDCU UR4, c[0x0][0x374] ;  /* 0x00006e80ff0477ac */ /* 0x000ee20008000800 */
[----:B------:R-:W-:Y:S01]  /*46c0*/  UMOV UR42, URZ ;  /* 0x000000ff002a7c82 */ /* 0x000fe20008000000 */
[----:B------:R-:W-:-:S05]  /*46d0*/  UMOV UR38, URZ ;  /* 0x000000ff00267c82 */ /* 0x000fca0008000000 */
[----:B------:R-:W4:Y:S01]  /*46e0*/  S2UR UR5, SR_CTAID.Y ;  /* 0x00000000000579c3 */ /* 0x000f220000002600 */
[----:B-1----:R-:W-:-:S04]  /*46f0*/  IMAD R2, R4, UR6, RZ ;  /* 0x0000000604027c24 */ /* 0x002fc8000f8e02ff */
[----:B------:R-:W-:Y:S02]  /*4700*/  IMAD.MOV R2, RZ, RZ, -R2 ;  /* 0x000000ffff027224 */ /* 0x000fe400078e0a02 */
[----:B----4-:R-:W-:Y:S02]  /*4710*/  IMAD R4, R4, UR5, R57 ;  /* 0x0000000504047c24 */ /* 0x010fe4000f8e0239 */
[----:B---3--:R-:W-:-:S05]  /*4720*/  IMAD R3, R2, UR4, RZ ;  /* 0x0000000402037c24 */ /* 0x008fca000f8e02ff */
[----:B------:R-:W-:-:S04]  /*4730*/  ISETP.NE.OR P0, PT, R4, R3, P0 ;  /* 0x000000030400720c */ /* 0x000fc80000705670 */
[----:B--2---:R-:W-:-:S09]  /*4740*/  P2R R58, PR, RZ, 0x1 ;  /* 0x00000001ff3a7803 */ /* 0x004fd20000000000 */
.L_x_258:
[----:B------:R-:W-:Y:S05]  /*4750*/  YIELD ;  /* 0x0000000000007946 */ /* 0x000fea0003800000 */
[----:B-1----:R-:W1:Y:S01]  /*4760*/  LDC R6, c[0x0][0x904] ;  /* 0x00024100ff067b82 */ /* 0x002e620000000800 */
[----:B------:R-:W2:Y:S01]  /*4770*/  LDCU.64 UR4, c[0x0][0x908] ;  /* 0x00012100ff0477ac */ /* 0x000ea20008000a00 */
[----:B------:R-:W-:Y:S01]  /*4780*/  BSSY B7, `(.L_x_91) ;  /* 0x0000c91000077945 */ /* 0x000fe20003800000 */
[----:B---3--:R-:W3:Y:S05]  /*4790*/  LDCU.64 UR6, c[0x0][0x920] ;  /* 0x00012400ff0677ac */ /* 0x008eea0008000a00 */
[----:B----4-:R-:W4:Y:S08]  /*47a0*/  LDC.64 R4, c[0x0][0x918] ;  /* 0x00024600ff047b82 */ /* 0x010f300000000a00 */
[----:B------:R-:W5:Y:S01]  /*47b0*/  LDC.64 R2, c[0x0][0x910] ;  /* 0x00024400ff027b82 */ /* 0x000f620000000a00 */
[----:B--2---:R-:W-:Y:S01]  /*47c0*/  IMAD.HI.U32 R22, R57, UR4, RZ ;  /* 0x0000000439167c27 */ /* 0x004fe2000f8e00ff */
[----:B------:R-:W2:Y:S04]  /*47d0*/  LDCU UR4, c[0x0][0x380] ;  /* 0x00007000ff0477ac */ /* 0x000ea80008000800 */
[----:B------:R-:W-:-:S02]  /*47e0*/  SHF.R.U32.HI R22, RZ, UR5, R22 ;  /* 0x00000005ff167c19 */ /* 0x000fc40008011616 */
[----:B-1----:R-:W-:-:S04]  /*47f0*/  ISETP.NE.AND P0, PT, R6, 0x1, PT ;  /* 0x000000010600780c */ /* 0x002fc80003f05270 */
[----:B------:R-:W-:Y:S02]  /*4800*/  SEL R22, R57, R22, !P0 ;  /* 0x0000001639167207 */ /* 0x000fe40004000000 */
[----:B----4-:R-:W-:-:S03]  /*4810*/  ISETP.NE.AND P0, PT, R5, 0x1, PT ;  /* 0x000000010500780c */ /* 0x010fc60003f05270 */
[----:B---3--:R-:W-:-:S05]  /*4820*/  IMAD.HI.U32 R7, R22, UR6, RZ ;  /* 0x0000000616077c27 */ /* 0x008fca000f8e00ff */
[----:B------:R-:W-:-:S04]  /*4830*/  SHF.R.U32.HI R7, RZ, UR7, R7 ;  /* 0x00000007ff077c19 */ /* 0x000fc80008011607 */
[----:B------:R-:W-:Y:S01]  /*4840*/  SEL R0, R22, R7, !P0 ;  /* 0x0000000716007207 */ /* 0x000fe20004000000 */
[----:B------:R-:W-:Y:S01]  /*4850*/  IMAD.MOV R7, RZ, RZ, -R22 ;  /* 0x000000ffff077224 */ /* 0x000fe200078e0a16 */
[----:B-----5:R-:W-:-:S03]  /*4860*/  ISETP.NE.AND P0, PT, R2, 0x1, PT ;  /* 0x000000010200780c */ /* 0x020fc60003f05270 */
[----:B------:R-:W-:-:S04]  /*4870*/  IMAD.HI.U32 R3, R0, R3, RZ ;  /* 0x0000000300037227 */ /* 0x000fc800078e00ff */
[----:B------:R-:W-:Y:S01]  /*4880*/  IMAD R7, R6, R7, R57 ;  /* 0x0000000706077224 */ /* 0x000fe200078e0239 */
[----:B------:R-:W-:Y:S01]  /*4890*/  SHF.R.U32.HI R3, RZ, R4, R3 ;  /* 0x00000004ff037219 */ /* 0x000fe20000011603 */
[----:B------:R-:W-:Y:S02]  /*48a0*/  IMAD.MOV R4, RZ, RZ, -R0 ;  /* 0x000000ffff047224 */ /* 0x000fe400078e0a00 */
[----:B------:R-:W-:Y:S01]  /*48b0*/  IMAD.SHL.U32 R7, R7, 0x100, RZ ;  /* 0x0000010007077824 */ /* 0x000fe200078e00ff */
[----:B------:R-:W-:Y:S01]  /*48c0*/  SEL R3, R0, R3, !P0 ;  /* 0x0000000300037207 */ /* 0x000fe20004000000 */
[----:B------:R-:W-:-:S03]  /*48d0*/  IMAD R22, R5, R4, R22 ;  /* 0x0000000405167224 */ /* 0x000fc600078e0216 */
[----:B--2---:R-:W-:Y:S01]  /*48e0*/  ISETP.GE.AND P0, PT, R7, UR4, PT ;  /* 0x0000000407007c0c */ /* 0x004fe2000bf06270 */
[----:B------:R-:W-:-:S04]  /*48f0*/  IMAD.MOV R3, RZ, RZ, -R3 ;  /* 0x000000ffff037224 */ /* 0x000fc800078e0a03 */
[----:B------:R-:W-:-:S08]  /*4900*/  IMAD R2, R2, R3, R0 ;  /* 0x0000000302027224 */ /* 0x000fd000078e0200 */
[----:B------:R-:W-:Y:S05]  /*4910*/  @P0 BRA `(.L_x_92) ;  /* 0x000000c400dc0947 */ /* 0x000fea0003800000 */
[----:B------:R-:W1:Y:S02]  /*4920*/  LDC R4, c[0x0][0x384] ;  /* 0x0000e100ff047b82 */ /* 0x000e640000000800 */
[----:B-1----:R-:W-:-:S13]  /*4930*/  ISETP.NE.AND P0, PT, R4, RZ, PT ;  /* 0x000000ff0400720c */ /* 0x002fda0003f05270 */
[----:B------:R-:W-:Y:S05]  /*4940*/  @P0 BRA `(.L_x_93) ;  /* 0x0000005800480947 */ /* 0x000fea0003800000 */
[----:B------:R-:W-:-:S09]  /*4950*/  UISETP.NE.AND UP0, UPT, UR41, URZ, UPT ;  /* 0x000000ff2900728c */ /* 0x000fd2000bf05270 */
[----:B------:R-:W-:Y:S05]  /*4960*/  BRA.U UP0, `(.L_x_94) ;  /* 0x0000000100047547 */ /* 0x000fea000b800000 */
[----:B------:R-:W-:Y:S05]  /*4970*/  BPT.TRAP 0x1 ;  /* 0x000000040000795c */ /* 0x000fea0000300000 */
.L_x_94:
[----:B------:R-:W1:Y:S01]  /*4980*/  S2R R16, SR_CgaCtaId ;  /* 0x0000000000107919 */ /* 0x000e620000008800 */
[----:B------:R-:W-:Y:S01]  /*4990*/  MOV R5, 0x400 ;  /* 0x0000040000057802 */ /* 0x000fe20000000f00 */
[----:B------:R-:W-:Y:S01]  /*49a0*/  BSSY B0, `(.L_x_95) ;  /* 0x0000005000007945 */ /* 0x000fe20003800000 */
[----:B------:R-:W-:Y:S02]  /*49b0*/  SHF.L.U32 R3, R56, 0x1f, RZ ;  /* 0x0000001f38037819 */ /* 0x000fe400000006ff */
[----:B-1----:R-:W-:-:S04]  /*49c0*/  LEA R16, R16, R5, 0x18 ;  /* 0x0000000510107211 */ /* 0x002fc800078ec0ff */
[----:B------:R-:W1:Y:S02]  /*49d0*/  SYNCS.PHASECHK.TRANS64.TRYWAIT P0, [R16+URZ+0x2c0c0], R3 ;  /* 0x02c0c003100075a7 */ /* 0x000e6400080011ff */
[----:B-1----:R-:W-:Y:S05]  /*49e0*/  @!P0 BRA `(.L_x_96) ;  /* 0x0000018000c88947 */ /* 0x002fea0003800000 */
.L_x_448:
[----:B------:R-:W-:Y:S05]  /*49f0*/  BSYNC B0 ;  /* 0x0000000000007941 */ /* 0x000fea0003800000 */
.L_x_95:
[----:B------:R-:W-:Y:S01]  /*4a00*/  ISETP.NE.AND P0, PT, R58, RZ, PT ;  /* 0x000000ff3a00720c */ /* 0x000fe20003f05270 */
[----:B------:R-:W-:-:S12]  /*4a10*/  BSSY.RECONVERGENT B6, `(.L_x_97) ;  /* 0x0000233000067945 */ /* 0x000fd80003800200 */
[----:B------:R-:W-:Y:S05]  /*4a20*/  @P0 BRA `(.L_x_98) ;  /* 0x0000002000c40947 */ /* 0x000fea0003800000 */
[----:B------:R-:W2:Y:S01]  /*4a30*/  LDC.64 R10, c[0x4][0xa0] ;  /* 0x01002800ff0a7b82 */ /* 0x000ea20000000a00 */
[----:B------:R-:W-:Y:S01]  /*4a40*/  MOV R17, 0x0 ;  /* 0x0000000000117802 */ /* 0x000fe20000000f00 */
[----:B------:R-:W3:Y:S01]  /*4a50*/  LDCU.64 UR4, c[0x4][0xd0] ;  /* 0x01001a00ff0477ac */ /* 0x000ee20008000a00 */
[----:B------:R-:W-:Y:S02]  /*4a60*/  MOV R6, UR37 ;  /* 0x0000002500067c02 */ /* 0x000fe40008000f00 */
[----:B------:R-:W-:-:S03]  /*4a70*/  MOV R7, UR36 ;  /* 0x0000002400077c02 */ /* 0x000fc60008000f00 */
[----:B------:R4:W1:Y:S01]  /*4a80*/  LDC.64 R8, c[0x4][R17] ;  /* 0x0100000011087b82 */ /* 0x0008620000000a00 */
[----:B---3--:R-:W-:Y:S02]  /*4a90*/  IMAD.U32 R4, RZ, RZ, UR4 ;  /* 0x00000004ff047e24 */ /* 0x008fe4000f8e00ff */
[----:B------:R-:W-:Y:S01]  /*4aa0*/  IMAD.U32 R5, RZ, RZ, UR5 ;  /* 0x00000005ff057e24 */ /* 0x000fe2000f8e00ff */
[----:B--2---:R4:W-:Y:S04]  /*4ab0*/  STL.64 [R1], R10 ;  /* 0x0000000a01007387 */ /* 0x0049e80000100a00 */
[----:B------:R-:W-:-:S07]  /*4ac0*/  LEPC R20, `(.L_x_99) ;  /* 0x000000001014794e */ /* 0x000fce0000000000 */
[----:B-1--4-:R-:W-:Y:S05]  /*4ad0*/  CALL.ABS.NOINC R8 ;  /* 0x0000000008007343 */ /* 0x012fea0003c00000 */
.L_x_99:
[----:B------:R-:W-:Y:S01]  /*4ae0*/  IMAD.MOV.U32 R8, RZ, RZ, 0x3 ;  /* 0x00000003ff087424 */ /* 0x000fe200078e00ff */
[----:B------:R1:W2:Y:S01]  /*4af0*/  LDC.64 R10, c[0x4][R17] ;  /* 0x01000000110a7b82 */ /* 0x0002a20000000a00 */
[----:B------:R-:W-:Y:S01]  /*4b00*/  IMAD.MOV.U32 R9, RZ, RZ, 0x4 ;  /* 0x00000004ff097424 */ /* 0x000fe200078e00ff */
[----:B------:R-:W3:Y:S01]  /*4b10*/  LDCU.64 UR4, c[0x4][0xe8] ;  /* 0x01001d00ff0477ac */ /* 0x000ee20008000a00 */
[----:B------:R-:W-:Y:S01]  /*4b20*/  MOV R6, UR37 ;  /* 0x0000002500067c02 */ /* 0x000fe20008000f00 */
[----:B------:R1:W-:Y:S01]  /*4b30*/  STL [R1+0x8], R8 ;  /* 0x0000080801007387 */ /* 0x0003e20000100800 */
[----:B------:R-:W-:-:S03]  /*4b40*/  MOV R7, UR36 ;  /* 0x0000002400077c02 */ /* 0x000fc60008000f00 */
[----:B------:R1:W-:Y:S01]  /*4b50*/  STL.64 [R1], R8 ;  /* 0x0000000801007387 */ /* 0x0003e20000100a00 */
[----:B---3--:R-:W-:Y:S01]  /*4b60*/  MOV R4, UR4 ;  /* 0x0000000400047c02 */ /* 0x008fe20008000f00 */
[----:B------:R-:W-:Y:S02]  /*4b70*/  IMAD.U32 R5, RZ, RZ, UR5 ;  /* 0x00000005ff057e24 */ /* 0x000fe4000f8e00ff */
[----:B------:R-:W-:-:S07]  /*4b80*/  LEPC R20, `(.L_x_100) ;  /* 0x000000001014794e */ /* 0x000fce0000000000 */
[----:B-12---:R-:W-:Y:S05]  /*4b90*/  CALL.ABS.NOINC R10 ;  /* 0x000000000a007343 */ /* 0x006fea0003c00000 */
.L_x_100:
[----:B------:R1:W2:Y:S01]  /*4ba0*/  LDC.64 R8, c[0x4][R17] ;  /* 0x0100000011087b82 */ /* 0x0002a20000000a00 */
[----:B------:R-:W3:Y:S01]  /*4bb0*/  LDCU.64 UR4, c[0x4][0xe0] ;  /* 0x01001c00ff0477ac */ /* 0x000ee20008000a00 */
[----:B------:R-:W-:Y:S01]  /*4bc0*/  CS2R R6, SRZ ;  /* 0x0000000000067805 */ /* 0x000fe2000001ff00 */
[----:B---3--:R-:W-:Y:S01]  /*4bd0*/  IMAD.U32 R4, RZ, RZ, UR4 ;  /* 0x00000004ff047e24 */ /* 0x008fe2000f8e00ff */
[----:B------:R-:W-:-:S04]  /*4be0*/  MOV R5, UR5 ;  /* 0x0000000500057c02 */ /* 0x000fc80008000f00 */
[----:B------:R-:W-:-:S07]  /*4bf0*/  LEPC R20, `(.L_x_101) ;  /* 0x000000001014794e */ /* 0x000fce0000000000 */
[----:B-12---:R-:W-:Y:S05]  /*4c00*/  CALL.ABS.NOINC R8 ;  /* 0x0000000008007343 */ /* 0x006fea0003c00000 */
.L_x_101:
[----:B------:R1:W2:Y:S01]  /*4c10*/  LDC.64 R8, c[0x4][R17] ;  /* 0x0100000011087b82 */ /* 0x0002a20000000a00 */
[----:B------:R-:W3:Y:S01]  /*4c20*/  LDCU.64 UR4, c[0x4][0xf0] ;  /* 0x01001e00ff0477ac */ /* 0x000ee20008000a00 */
[----:B------:R-:W-:Y:S01]  /*4c30*/  CS2R R6, SRZ ;  /* 0x0000000000067805 */ /* 0x000fe2000001ff00 */
[----:B---3--:R-:W-:Y:S01]  /*4c40*/  IMAD.U32 R4, RZ, RZ, UR4 ;  /* 0x00000004ff047e24 */ /* 0x008fe2000f8e00ff */
[----:B------:R-:W-:-:S04]  /*4c50*/  MOV R5, UR5 ;  /* 0x0000000500057c02 */ /* 0x000fc80008000f00 */
[----:B------:R-:W-:-:S07]  /*4c60*/  LEPC R20, `(.L_x_102) ;  /* 0x000000001014794e */ /* 0x000fce0000000000 */
[----:B-12---:R-:W-:Y:S05]  /*4c70*/  CALL.ABS.NOINC R8 ;  /* 0x0000000008007343 */ /* 0x006fea0003c00000 */
.L_x_102:
[----:B------:R1:W2:Y:S01]  /*4c80*/  LDC.64 R8, c[0x4][R17] ;  /* 0x0100000011087b82 */ /* 0x0002a20000000a00 */
[----:B------:R-:W3:Y:S01]  /*4c90*/  LDCU.64 UR4, c[0x4][0xf8] ;  /* 0x01001f00ff0477ac */ /* 0x000ee20008000a00 */
[----:B------:R-:W-:Y:S01]  /*4ca0*/  CS2R R6, SRZ ;  /* 0x0000000000067805 */ /* 0x000fe2000001ff00 */
[----:B---3--:R-:W-:Y:S01]  /*4cb0*/  IMAD.U32 R4, RZ, RZ, UR4 ;  /* 0x00000004ff047e24 */ /* 0x008fe2000f8e00ff */
[----:B------:R-:W-:-:S04]  /*4cc0*/  MOV R5, UR5 ;  /* 0x0000000500057c02 */ /* 0x000fc80008000f00 */
[----:B------:R-:W-:-:S07]  /*4cd0*/  LEPC R20, `(.L_x_103) ;  /* 0x000000001014794e */ /* 0x000fce0000000000 */
[----:B-12---:R-:W-:Y:S05]  /*4ce0*/  CALL.ABS.NOINC R8 ;  /* 0x0000000008007343 */ /* 0x006fea0003c00000 */
.L_x_103:
[----:B------:R-:W-:Y:S01]  /*4cf0*/  HFMA2 R0, -RZ, RZ, 0, 9.5367431640625e-07 ;  /* 0x00000010ff007431 */ /* 0x000fe200000001ff */
[----:B------:R1:W2:Y:S01]  /*4d00*/  LDC.64 R8, c[0x4][R17] ;  /* 0x0100000011087b82 */ /* 0x0002a20000000a00 */
[----:B------:R-:W3:Y:S01]  /*4d10*/  LDCU.64 UR4, c[0x4][0xc8] ;  /* 0x01001900ff0477ac */ /* 0x000ee20008000a00 */
[----:B------:R-:W-:Y:S01]  /*4d20*/  MOV R6, UR37 ;  /* 0x0000002500067c02 */ /* 0x000fe20008000f00 */
[----:B------:R-:W-:Y:S01]  /*4d30*/  IMAD.U32 R7, RZ, RZ, UR36 ;  /* 0x00000024ff077e24 */ /* 0x000fe2000f8e00ff */
[----:B------:R1:W-:Y:S01]  /*4d40*/  STL [R1], R0 ;  /* 0x0000000001007387 */ /* 0x0003e20000100800 */
[----:B---3--:R-:W-:Y:S01]  /*4d50*/  MOV R4, UR4 ;  /* 0x0000000400047c02 */ /* 0x008fe20008000f00 */
[----:B------:R-:W-:-:S04]  /*4d60*/  IMAD.U32 R5, RZ, RZ, UR5 ;  /* 0x00000005ff057e24 */ /* 0x000fc8000f8e00ff */
[----:B------:R-:W-:-:S07]  /*4d70*/  LEPC R20, `(.L_x_104) ;  /* 0x000000001014794e */ /* 0x000fce0000000000 */
[----:B-12---:R-:W-:Y:S05]  /*4d80*/  CALL.ABS.NOINC R8 ;  /* 0x0000000008007343 */ /* 0x006fea0003c00000 */
.L_x_104:
[----:B------:R-:W1:Y:S01]  /*4d90*/  S2R R3, SR_SWINHI ;  /* 0x0000000000037919 */ /* 0x000e620000002f00 */
[----:B------:R2:W3:Y:S01]  /*4da0*/  LDC.64 R8, c[0x4][R17] ;  /* 0x0100000011087b82 */ /* 0x0004e20000000a00 */
[----:B------:R-:W4:Y:S01]  /*4db0*/  LDCU.64 UR4, c[0x4][0x100] ;  /* 0x01002000ff0477ac */ /* 0x000f220008000a00 */
[----:B------:R-:W-:Y:S01]  /*4dc0*/  MOV R6, UR37 ;  /* 0x0000002500067c02 */ /* 0x000fe20008000f00 */
[----:B------:R-:W-:Y:S01]  /*4dd0*/  IMAD.U32 R7, RZ, RZ, UR36 ;  /* 0x00000024ff077e24 */ /* 0x000fe2000f8e00ff */
[----:B------:R-:W-:Y:S02]  /*4de0*/  MOV R4, R16 ;  /* 0x0000001000047202 */ /* 0x000fe40000000f00 */
[----:B-1----:R-:W-:Y:S02]  /*4df0*/  MOV R5, R3 ;  /* 0x0000000300057202 */ /* 0x002fe40000000f00 */
[----:B------:R-:W-:Y:S02]  /*4e00*/  IADD3 R10, P0, PT, R4, 0x1c000, RZ ;  /* 0x0001c000040a7810 */ /* 0x000fe40007f1e0ff */
[----:B----4-:R-:W-:-:S03]  /*4e10*/  MOV R4, UR4 ;  /* 0x0000000400047c02 */ /* 0x010fc60008000f00 */
[----:B------:R-:W-:Y:S02]  /*4e20*/  IMAD.X R11, RZ, RZ, R5, P0 ;  /* 0x000000ffff0b7224 */ /* 0x000fe400000e0605 */
[----:B------:R-:W-:-:S03]  /*4e30*/  IMAD.U32 R5, RZ, RZ, UR5 ;  /* 0x00000005ff057e24 */ /* 0x000fc6000f8e00ff */
[----:B------:R2:W-:Y:S04]  /*4e40*/  STL.64 [R1], R10 ;  /* 0x0000000a01007387 */ /* 0x0005e80000100a00 */
[----:B------:R-:W-:-:S07]  /*4e50*/  LEPC R20, `(.L_x_105) ;  /* 0x000000001014794e */ /* 0x000fce0000000000 */
[----:B--23--:R-:W-:Y:S05]  /*4e60*/  CALL.ABS.NOINC R8 ;  /* 0x0000000008007343 */ /* 0x00cfea0003c00000 */
.L_x_105:
[----:B------:R-:W1:Y:S01]  /*4e70*/  LDC.64 R10, c[0x4][0xd8] ;  /* 0x01003600ff0a7b82 */ /* 0x000e620000000a00 */
[----:B------:R-:W2:Y:S01]  /*4e80*/  LDCU.64 UR4, c[0x4][0xd0] ;  /* 0x01001a00ff0477ac */ /* 0x000ea20008000a00 */
[----:B------:R-:W-:Y:S02]  /*4e90*/  MOV R6, UR37 ;  /* 0x0000002500067c02 */ /* 0x000fe40008000f00 */
[----:B------:R-:W-:-:S04]  /*4ea0*/  MOV R7, UR36 ;  /* 0x0000002400077c02 */ /* 0x000fc80008000f00 */
[----:B------:R3:W4:Y:S01]  /*4eb0*/  LDC.64 R8, c[0x4][R17] ;  /* 0x0100000011087b82 */ /* 0x0007220000000a00 */
[----:B--2---:R-:W-:Y:S02]  /*4ec0*/  IMAD.U32 R4, RZ, RZ, UR4 ;  /* 0x00000004ff047e24 */ /* 0x004fe4000f8e00ff */
[----:B------:R-:W-:Y:S01]  /*4ed0*/  IMAD.U32 R5, RZ, RZ, UR5 ;  /* 0x00000005ff057e24 */ /* 0x000fe2000f8e00ff */
[----:B-1----:R3:W-:Y:S04]  /*4ee0*/  STL.64 [R1], R10 ;  /* 0x0000000a01007387 */ /* 0x0027e80000100a00 */
[----:B------:R-:W-:-:S07]  /*4ef0*/  LEPC R20, `(.L_x_106) ;  /* 0x000000001014794e */ /* 0x000fce0000000000 */
[----:B---34-:R-:W-:Y:S05]  /*4f00*/  CALL.ABS.NOINC R8 ;  /* 0x0000000008007343 */ /* 0x018fea0003c00000 */
.L_x_106:
[----:B------:R-:W-:Y:S01]  /*4f10*/  HFMA2 R0, -RZ, RZ, 0, 2.384185791015625e-06 ;  /* 0x00000028ff007431 */ /* 0x000fe200000001ff */
        /* <DEDUP_REMOVED lines=9> */
.L_x_107:
        /* <DEDUP_REMOVED lines=10> */
.L_x_108:
[----:B------:R1:W2:Y:S01]  /*5050*/  LDC.64 R8, c[0x4][R17] ;  /* 0x0100000011087b82 */ /* 0x0002a20000000a00 */
[----:B------:R-:W3:Y:S01]  /*5060*/  LDCU.64 UR4, c[0x4][0xe0] ;  /* 0x01001c00ff0477ac */ /* 0x000ee20008000a00 */
[----:B------:R-:W-:Y:S01]  /*5070*/  CS2R R6, SRZ ;  /* 0x0000000000067805 */ /* 0x000fe2000001ff00 */
[----:B---3--:R-:W-:Y:S01]  /*5080*/  IMAD.U32 R4, RZ, RZ, UR4 ;  /* 0x00000004ff047e24 */ /* 0x008fe2000f8e00ff */
[----:B------:R-:W-:-:S04]  /*5090*/  MOV R5, UR5 ;  /* 0x0000000500057c02 */ /* 0x000fc80008000f00 */
[----:B------:R-:W-:-:S07]  /*50a0*/  LEPC R20, `(.L_x_109) ;  /* 0x000000001014794e */ /* 0x000fce0000000000 */
[----:B-12---:R-:W-:Y:S05]  /*50b0*/  CALL.ABS.NOINC R8 ;  /* 0x0000000008007343 */ /* 0x006fea0003c00000 */
.L_x_109:
[----:B------:R-:W-:Y:S01]  /*50c0*/  HFMA2 R0, -RZ, RZ, 0, 4.76837158203125e-07 ;  /* 0x00000008ff007431 */ /* 0x000fe200000001ff */
        /* <DEDUP_REMOVED lines=9> */
.L_x_110:
[----:B------:R-:W-:Y:S01]  /*5160*/  HFMA2 R0, -RZ, RZ, 0, 2.6226043701171875e-06 ;  /* 0x0000002cff007431 */ /* 0x000fe200000001ff */
        /* <DEDUP_REMOVED lines=9> */
.L_x_111:
[----:B------:R1:W2:Y:S01]  /*5200*/  LDC.64 R8, c[0x4][R17] ;  /* 0x0100000011087b82 */ /* 0x0002a20000000a00 */
[----:B------:R-:W3:Y:S01]  /*5210*/  LDCU.64 UR4, c[0x4][0xe0] ;  /* 0x01001c00ff0477ac */ /* 0x000ee20008000a00 */
[----:B------:R-:W-:Y:S01]  /*5220*/  CS2R R6, SRZ ;  /* 0x0000000000067805 */ /* 0x000fe2000001ff00 */
[----:B---3--:R-:W-:Y:S01]  /*5230*/  IMAD.U32 R4, RZ, RZ, UR4 ;  /* 0x00000004ff047e24 */ /* 0x008fe2000f8e00ff */
[----:B------:R-:W-:-:S04]  /*5240*/  MOV R5, UR5 ;  /* 0x0000000500057c02 */ /* 0x000fc80008000f00 */
[----:B------:R-:W-:-:S07]  /*5250*/  LEPC R20, `(.L_x_112) ;  /* 0x000000001014794e */ /* 0x000fce0000000000 */
[----:B-12---:R-:W-:Y:S05]  /*5260*/  CALL.ABS.NOINC R8 ;  /* 0x0000000008007343 */ /* 0x006fea0003c00000 */
.L_x_112:
        /* <DEDUP_REMOVED lines=10> */
.L_x_113:
[----:B------:R-:W-:Y:S01]  /*5310*/  HFMA2 R0, -RZ, RZ, 0, 2.443790435791015625e-06 ;  /* 0x00000029ff007431 */ /* 0x000fe200000001ff */
        /* <DEDUP_REMOVED lines=9> */
.L_x_114:
        /* <DEDUP_REMOVED lines=10> */
.L_x_115:
        /* <DEDUP_REMOVED lines=10> */
.L_x_116:
[----:B------:R1:W2:Y:S01]  /*54f0*/  LDC.64 R8, c[0x4][R17] ;  /* 0x0100000011087b82 */ /* 0x0002a20000000a00 */
[----:B------:R-:W3:Y:S01]  /*5500*/  LDCU.64 UR4, c[0x4][0xe0] ;  /* 0x01001c00ff0477ac */ /* 0x000ee20008000a00 */
[----:B------:R-:W-:Y:S01]  /*5510*/  CS2R R6, SRZ ;  /* 0x0000000000067805 */ /* 0x000fe2000001ff00 */
[----:B---3--:R-:W-:Y:S01]  /*5520*/  IMAD.U32 R4, RZ, RZ, UR4 ;  /* 0x00000004ff047e24 */ /* 0x008fe2000f8e00ff */
[----:B------:R-:W-:-:S04]  /*5530*/  MOV R5, UR5 ;  /* 0x0000000500057c02 */ /* 0x000fc80008000f00 */
[----:B------:R-:W-:-:S07]  /*5540*/  LEPC R20, `(.L_x_117) ;  /* 0x000000001014794e */ /* 0x000fce0000000000 */
[----:B-12---:R-:W-:Y:S05]  /*5550*/  CALL.ABS.NOINC R8 ;  /* 0x0000000008007343 */ /* 0x006fea0003c00000 */
.L_x_117:
[----:B------:R-:W-:Y:S01]  /*5560*/  HFMA2 R0, -RZ, RZ, 0, 3.814697265625e-06 ;  /* 0x00000040ff007431 */ /* 0x000fe200000001ff */
        /* <DEDUP_REMOVED lines=9> */
.L_x_118:
        /* <DEDUP_REMOVED lines=10> */
.L_x_119:
[----:B------:R1:W2:Y:S01]  /*56a0*/  LDC.64 R8, c[0x4][R17] ;  /* 0x0100000011087b82 */ /* 0x0002a20000000a00 */
[----:B------:R-:W3:Y:S01]  /*56b0*/  LDCU.64 UR4, c[0x4][0xe0] ;  /* 0x01001c00ff0477ac */ /* 0x000ee20008000a00 */
[----:B------:R-:W-:Y:S01]  /*56c0*/  CS2R R6, SRZ ;  /* 0x0000000000067805 */ /* 0x000fe2000001ff00 */
[----:B---3--:R-:W-:Y:S01]  /*56d0*/  IMAD.U32 R4, RZ, RZ, UR4 ;  /* 0x00000004ff047e24 */ /* 0x008fe2000f8e00ff */
[----:B------:R-:W-:-:S04]  /*56e0*/  MOV R5, UR5 ;  /* 0x0000000500057c02 */ /* 0x000fc80008000f00 */
[----:B------:R-:W-:-:S07]  /*56f0*/  LEPC R20, `(.L_x_120) ;  /* 0x000000001014794e */ /* 0x000fce0000000000 */
[----:B-12---:R-:W-:Y:S05]  /*5700*/  CALL.ABS.NOINC R8 ;  /* 0x0000000008007343 */ /* 0x006fea0003c00000 */
.L_x_120:
[----:B------:R-:W-:Y:S01]  /*5710*/  HFMA2 R0, -RZ, RZ, 0, 1.1920928955078125e-07 ;  /* 0x00000002ff007431 */ /* 0x000fe200000001ff */
        /* <DEDUP_REMOVED lines=9> */
.L_x_121:
        /* <DEDUP_REMOVED lines=10> */
.L_x_122:
        /* <DEDUP_REMOVED lines=10> */
.L_x_123:
        /* <DEDUP_REMOVED lines=10> */
.L_x_124:
[----:B------:R1:W2:Y:S01]  /*5990*/  LDC.64 R8, c[0x4][R17] ;  /* 0x0100000011087b82 */ /* 0x0002a20000000a00 */
[----:B------:R-:W3:Y:S01]  /*59a0*/  LDCU.64 UR4, c[0x4][0xe0] ;  /* 0x01001c00ff0477ac */ /* 0x000ee20008000a00 */
[----:B------:R-:W-:Y:S01]  /*59b0*/  CS2R R6, SRZ ;  /* 0x0000000000067805 */ /* 0x000fe2000001ff00 */
[----:B---3--:R-:W-:Y:S01]  /*59c0*/  IMAD.U32 R4, RZ, RZ, UR4 ;  /* 0x00000004ff047e24 */ /* 0x008fe2000f8e00ff */
[----:B------:R-:W-:-:S04]  /*59d0*/  MOV R5, UR5 ;  /* 0x0000000500057c02 */ /* 0x000fc80008000f00 */
[----:B------:R-:W-:-:S07]  /*59e0*/  LEPC R20, `(.L_x_125) ;  /* 0x000000001014794e */ /* 0x000fce0000000000 */
[----:B-12---:R-:W-:Y:S05]  /*59f0*/  CALL.ABS.NOINC R8 ;  /* 0x0000000008007343 */ /* 0x006fea0003c00000 */
.L_x_125:
[----:B------:R-:W-:Y:S01]  /*5a00*/  HFMA2 R0, -RZ, RZ, 0, 5.9604644775390625e-08 ;  /* 0x00000001ff007431 */ /* 0x000fe200000001ff */
        /* <DEDUP_REMOVED lines=9> */
.L_x_126:
        /* <DEDUP_REMOVED lines=10> */
.L_x_127:
[----:B------:R1:W2:Y:S01]  /*5b40*/  LDC.64 R8, c[0x4][R17] ;  /* 0x0100000011087b82 */ /* 0x0002a20000000a00 */
[----:B------:R-:W3:Y:S01]  /*5b50*/  LDCU.64 UR4, c[0x4][0xe0] ;  /* 0x01001c00ff0477ac */ /* 0x000ee20008000a00 */
[----:B------:R-:W-:Y:S01]  /*5b60*/  CS2R R6, SRZ ;  /* 0x0000000000067805 */ /* 0x000fe2000001ff00 */
[----:B---3--:R-:W-:Y:S01]  /*5b70*/  IMAD.U32 R4, RZ, RZ, UR4 ;  /* 0x00000004ff047e24 */ /* 0x008fe2000f8e00ff */
[----:B------:R-:W-:-:S04]  /*5b80*/  MOV R5, UR5 ;  /* 0x0000000500057c02 */ /* 0x000fc80008000f00 */
[----:B------:R-:W-:-:S07]  /*5b90*/  LEPC R20, `(.L_x_128) ;  /* 0x000000001014794e */ /* 0x000fce0000000000 */
[----:B-12---:R-:W-:Y:S05]  /*5ba0*/  CALL.ABS.NOINC R8 ;  /* 0x0000000008007343 */ /* 0x006fea0003c00000 */
.L_x_128:
        /* <DEDUP_REMOVED lines=10> */
.L_x_129:
        /* <DEDUP_REMOVED lines=10> */
.L_x_130:
        /* <DEDUP_REMOVED lines=10> */
.L_x_131:
        /* <DEDUP_REMOVED lines=10> */
.L_x_132:
        /* <DEDUP_REMOVED lines=10> */
.L_x_133:
        /* <DEDUP_REMOVED lines=10> */
.L_x_134:
[----:B------:R1:W2:Y:S01]  /*5f70*/  LDC.64 R8, c[0x4][R17] ;  /* 0x0100000011087b82 */ /* 0x0002a20000000a00 */
[----:B------:R-:W3:Y:S01]  /*5f80*/  LDCU.64 UR4, c[0x4][0xe0] ;  /* 0x01001c00ff0477ac */ /* 0x000ee20008000a00 */
[----:B------:R-:W-:Y:S01]  /*5f90*/  CS2R R6, SRZ ;  /* 0x0000000000067805 */ /* 0x000fe2000001ff00 */
[----:B---3--:R-:W-:Y:S01]  /*5fa0*/  IMAD.U32 R4, RZ, RZ, UR4 ;  /* 0x00000004ff047e24 */ /* 0x008fe2000f8e00ff */
[----:B------:R-:W-:-:S04]  /*5fb0*/  MOV R5, UR5 ;  /* 0x0000000500057c02 */ /* 0x000fc80008000f00 */
[----:B------:R-:W-:-:S07]  /*5fc0*/  LEPC R20, `(.L_x_135) ;  /* 0x000000001014794e */ /* 0x000fce0000000000 */
[----:B-12---:R-:W-:Y:S05]  /*5fd0*/  CALL.ABS.NOINC R8 ;  /* 0x0000000008007343 */ /* 0x006fea0003c00000 */
.L_x_135:
        /* <DEDUP_REMOVED lines=10> */
.L_x_136:
        /* <DEDUP_REMOVED lines=10> */
.L_x_137:
[----:B------:R1:W2:Y:S01]  /*6120*/  LDC.64 R8, c[0x4][R17] ;  /* 0x0100000011087b82 */ /* 0x0002a20000000a00 */
[----:B------:R-:W3:Y:S01]  /*6130*/  LDCU.64 UR4, c[0x4][0xe0] ;  /* 0x01001c00ff0477ac */ /* 0x000ee20008000a00 */
[----:B------:R-:W-:Y:S01]  /*6140*/  CS2R R6, SRZ ;  /* 0x0000000000067805 */ /* 0x000fe2000001ff00 */
[----:B---3--:R-:W-:Y:S01]  /*6150*/  IMAD.U32 R4, RZ, RZ, UR4 ;  /* 0x00000004ff047e24 */ /* 0x008fe2000f8e00ff */
[----:B------:R-:W-:-:S04]  /*6160*/  MOV R5, UR5 ;  /* 0x0000000500057c02 */ /* 0x000fc80008000f00 */
[----:B------:R-:W-:-:S07]  /*6170*/  LEPC R20, `(.L_x_138) ;  /* 0x000000001014794e */ /* 0x000fce0000000000 */
[----:B-12---:R-:W-:Y:S05]  /*6180*/  CALL.ABS.NOINC R8 ;  /* 0x0000000008007343 */ /* 0x006fea0003c00000 */
.L_x_138:
[----:B------:R-:W-:Y:S01]  /*6190*/  HFMA2 R0, -RZ, RZ, 0, 6.103515625e-05 ;  /* 0x00000400ff007431 */ /* 0x000fe200000001ff */
        /* <DEDUP_REMOVED lines=9> */
.L_x_139:
        /* <DEDUP_REMOVED lines=10> */
.L_x_140:
        /* <DEDUP_REMOVED lines=10> */
.L_x_141:
        /* <DEDUP_REMOVED lines=10> */
.L_x_142:
[----:B------:R1:W2:Y:S01]  /*6410*/  LDC.64 R8, c[0x4][R17] ;  /* 0x0100000011087b82 */ /* 0x0002a20000000a00 */
[----:B------:R-:W3:Y:S01]  /*6420*/  LDCU.64 UR4, c[0x4][0xe0] ;  /* 0x01001c00ff0477ac */ /* 0x000ee20008000a00 */
[----:B------:R-:W-:Y:S01]  /*6430*/  CS2R R6, SRZ ;  /* 0x0000000000067805 */ /* 0x000fe2000001ff00 */
[----:B---3--:R-:W-:Y:S01]  /*6440*/  IMAD.U32 R4, RZ, RZ, UR4 ;  /* 0x00000004ff047e24 */ /* 0x008fe2000f8e00ff */
[----:B------:R-:W-:-:S04]  /*6450*/  MOV R5, UR5 ;  /* 0x0000000500057c02 */ /* 0x000fc80008000f00 */
[----:B------:R-:W-:-:S07]  /*6460*/  LEPC R20, `(.L_x_143) ;  /* 0x000000001014794e */ /* 0x000fce0000000000 */
[----:B-12---:R-:W-:Y:S05]  /*6470*/  CALL.ABS.NOINC R8 ;  /* 0x0000000008007343 */ /* 0x006fea0003c00000 */
.L_x_143:
        /* <DEDUP_REMOVED lines=10> */
.L_x_144:
        /* <DEDUP_REMOVED lines=10> */
.L_x_145:
[----:B------:R1:W2:Y:S01]  /*65c0*/  LDC.64 R8, c[0x4][R17] ;  /* 0x0100000011087b82 */ /* 0x0002a20000000a00 */
[----:B------:R-:W3:Y:S01]  /*65d0*/  LDCU.64 UR4, c[0x4][0xe0] ;  /* 0x01001c00ff0477ac */ /* 0x000ee20008000a00 */
[----:B------:R-:W-:Y:S01]  /*65e0*/  CS2R R6, SRZ ;  /* 0x0000000000067805 */ /* 0x000fe2000001ff00 */
[----:B---3--:R-:W-:Y:S01]  /*65f0*/  IMAD.U32 R4, RZ, RZ, UR4 ;  /* 0x00000004ff047e24 */ /* 0x008fe2000f8e00ff */
[----:B------:R-:W-:-:S04]  /*6600*/  MOV R5, UR5 ;  /* 0x0000000500057c02 */ /* 0x000fc80008000f00 */
[----:B------:R-:W-:-:S07]  /*6610*/  LEPC R20, `(.L_x_146) ;  /* 0x000000001014794e */ /* 0x000fce0000000000 */
[----:B-12---:R-:W-:Y:S05]  /*6620*/  CALL.ABS.NOINC R8 ;  /* 0x0000000008007343 */ /* 0x006fea0003c00000 */
.L_x_146:
[----:B------:R-:W-:Y:S01]  /*6630*/  HFMA2 R0, -RZ, RZ, 0, 3.0517578125e-05 ;  /* 0x00000200ff007431 */ /* 0x000fe200000001ff */
        /* <DEDUP_REMOVED lines=9> */
.L_x_147:
        /* <DEDUP_REMOVED lines=10> */
.L_x_148:
        /* <DEDUP_REMOVED lines=10> */
.L_x_149:
        /* <DEDUP_REMOVED lines=10> */
.L_x_150:
[----:B------:R1:W2:Y:S01]  /*68b0*/  LDC.64 R8, c[0x4][R17] ;  /* 0x0100000011087b82 */ /* 0x0002a20000000a00 */
[----:B------:R-:W3:Y:S01]  /*68c0*/  LDCU.64 UR4, c[0x4][0xe0] ;  /* 0x01001c00ff0477ac */ /* 0x000ee20008000a00 */
[----:B------:R-:W-:Y:S01]  /*68d0*/  CS2R R6, SRZ ;  /* 0x0000000000067805 */ /* 0x000fe2000001ff00 */
[----:B---3--:R-:W-:Y:S01]  /*68e0*/  IMAD.U32 R4, RZ, RZ, UR4 ;  /* 0x00000004ff047e24 */ /* 0x008fe2000f8e00ff */
[----:B------:R-:W-:-:S04]  /*68f0*/  MOV R5, UR5 ;  /* 0x0000000500057c02 */ /* 0x000fc80008000f00 */
[----:B------:R-:W-:-:S07]  /*6900*/  LEPC R20, `(.L_x_151) ;  /* 0x000000001014794e */ /* 0x000fce0000000000 */
[----:B-12---:R-:W-:Y:S05]  /*6910*/  CALL.ABS.NOINC R8 ;  /* 0x0000000008007343 */ /* 0x006fea0003c00000 */
.L_x_151:
[----:B------:R1:W-:Y:S01]  /*6920*/  STL [R1], RZ ;  /* 0x000000ff01007387 */ /* 0x0003e20000100800 */
[----:B------:R1:W2:Y:S01]  /*6930*/  LDC.64 R8, c[0x4][R17] ;  /* 0x0100000011087b82 */ /* 0x0002a20000000a00 */
[----:B------:R-:W3:Y:S01]  /*6940*/  LDCU.64 UR4, c[0x4][0xc8] ;  /* 0x01001900ff0477ac */ /* 0x000ee20008000a00 */
[----:B------:R-:W-:Y:S02]  /*6950*/  MOV R6, UR37 ;  /* 0x0000002500067c02 */ /* 0x000fe40008000f00 */
[----:B------:R-:W-:Y:S01]  /*6960*/  MOV R7, UR36 ;  /* 0x0000002400077c02 */ /* 0x000fe20008000f00 */
[----:B---3--:R-:W-:Y:S02]  /*6970*/  IMAD.U32 R4, RZ, RZ, UR4 ;  /* 0x00000004ff047e24 */ /* 0x008fe4000f8e00ff */
[----:B------:R-:W-:Y:S02]  /*6980*/  IMAD.U32 R5, RZ, RZ, UR5 ;  /* 0x00000005ff057e24 */ /* 0x000fe4000f8e00ff */
[----:B------:R-:W-:-:S07]  /*6990*/  LEPC R20, `(.L_x_152) ;  /* 0x000000001014794e */ /* 0x000fce0000000000 */
[----:B-12---:R-:W-:Y:S05]  /*69a0*/  CALL.ABS.NOINC R8 ;  /* 0x0000000008007343 */ /* 0x006fea0003c00000 */
.L_x_152:
        /* <DEDUP_REMOVED lines=10> */
.L_x_153:
[----:B------:R1:W2:Y:S01]  /*6a50*/  LDC.64 R8, c[0x4][R17] ;  /* 0x0100000011087b82 */ /* 0x0002a20000000a00 */
[----:B------:R-:W3:Y:S01]  /*6a60*/  LDCU.64 UR4, c[0x4][0xe0] ;  /* 0x01001c00ff0477ac */ /* 0x000ee20008000a00 */
[----:B------:R-:W-:Y:S01]  /*6a70*/  CS2R R6, SRZ ;  /* 0x0000000000067805 */ /* 0x000fe2000001ff00 */
[----:B---3--:R-:W-:Y:S01]  /*6a80*/  IMAD.U32 R4, RZ, RZ, UR4 ;  /* 0x00000004ff047e24 */ /* 0x008fe2000f8e00ff */
[----:B------:R-:W-:-:S04]  /*6a90*/  MOV R5, UR5 ;  /* 0x0000000500057c02 */ /* 0x000fc80008000f00 */
[----:B------:R-:W-:-:S07]  /*6aa0*/  LEPC R20, `(.L_x_154) ;  /* 0x000000001014794e */ /* 0x000fce0000000000 */
[----:B-12---:R-:W-:Y:S05]  /*6ab0*/  CALL.ABS.NOINC R8 ;  /* 0x0000000008007343 */ /* 0x006fea0003c00000 */
.L_x_154:
[----:B------:R-:W-:Y:S01]  /*6ac0*/  HFMA2 R0, -RZ, RZ, 0, 2 ;  /* 0x00004000ff007431 */ /* 0x000fe200000001ff */
        /* <DEDUP_REMOVED lines=9> */
.L_x_155:
        /* <DEDUP_REMOVED lines=10> */
.L_x_156:
        /* <DEDUP_REMOVED lines=10> */
.L_x_157:
        /* <DEDUP_REMOVED lines=10> */
.L_x_98:
[----:B------:R-:W-:Y:S05]  /*6d40*/  BSYNC.RECONVERGENT B6 ;  /* 0x0000000000067941 */ /* 0x000fea0003800200 */
.L_x_97:
[----:B------:R-:W2:Y:S01]  /*6d50*/  S2R R5, SR_TID.X ;  /* 0x0000000000057919 */ /* 0x000ea20000002100 */
[----:B------:R-:W-:Y:S01]  /*6d60*/  MOV R4, 0x400 ;  /* 0x0000040000047802 */ /* 0x000fe20000000f00 */
[----:B------:R-:W3:Y:S01]  /*6d70*/  LDCU.64 UR4, c[0x0][0x880] ;  /* 0x00011000ff0477ac */ /* 0x000ee20008000a00 */
[----:B-1----:R-:W1:Y:S01]  /*6d80*/  S2R R3, SR_CgaCtaId ;  /* 0x0000000000037919 */ /* 0x002e620000008800 */
[----:B------:R-:W4:Y:S01]  /*6d90*/  S2R R0, SR_SWINHI ;  /* 0x0000000000007919 */ /* 0x000f220000002f00 */
[----:B---3--:R-:W-:-:S04]  /*6da0*/  ISETP.NE.U32.AND P5, PT, RZ, UR4, PT ;  /* 0x00000004ff007c0c */ /* 0x008fc8000bfa5070 */
[----:B------:R-:W-:Y:S01]  /*6db0*/  ISETP.NE.AND.EX P5, PT, RZ, UR5, PT, P5 ;  /* 0x00000005ff007c0c */ /* 0x000fe2000bfa5350 */
[----:B--2---:R-:W-:Y:S01]  /*6dc0*/  IMAD.SHL.U32 R5, R5, 0x2, RZ ;  /* 0x0000000205057824 */ /* 0x004fe200078e00ff */
[----:B-1----:R-:W-:-:S04]  /*6dd0*/  LEA R3, R3, R4, 0x18 ;  /* 0x0000000403037211 */ /* 0x002fc800078ec0ff */
[----:B------:R-:W-:Y:S02]  /*6de0*/  LOP3.LUT R5, R5, 0xfe, RZ, 0xc0, !PT ;  /* 0x000000fe05057812 */ /* 0x000fe400078ec0ff */
[----:B------:R-:W-:Y:S02]  /*6df0*/  MOV R42, R3 ;  /* 0x00000003002a7202 */ /* 0x000fe40000000f00 */
[----:B----4-:R-:W-:-:S03]  /*6e00*/  MOV R43, R0 ;  /* 0x00000000002b7202 */ /* 0x010fc60000000f00 */
[----:B------:R-:W-:-:S03]  /*6e10*/  IMAD.WIDE.U32 R42, R5, 0x2, R42 ;  /* 0x00000002052a7825 */ /* 0x000fc600078e002a */
[C---:B------:R-:W-:Y:S02]  /*6e20*/  IADD3 R3, P1, PT, R42.reuse, 0x1c000, RZ ;  /* 0x0001c0002a037810 */ /* 0x040fe40007f3e0ff */
[----:B------:R-:W-:-:S03]  /*6e30*/  IADD3 R5, P0, PT, R42, 0x1c200, RZ ;  /* 0x0001c2002a057810 */ /* 0x000fc60007f1e0ff */
[--C-:B------:R-:W-:Y:S02]  /*6e40*/  IMAD.X R79, RZ, RZ, R43.reuse, P1 ;  /* 0x000000ffff4f7224 */ /* 0x100fe400008e062b */
[----:B------:R-:W-:Y:S01]  /*6e50*/  IMAD.X R69, RZ, RZ, R43, P0 ;  /* 0x000000ffff457224 */ /* 0x000fe200000e062b */
[C---:B------:R-:W-:Y:S02]  /*6e60*/  IADD3 R9, P0, PT, R42.reuse, 0x1c800, RZ ;  /* 0x0001c8002a097810 */ /* 0x040fe40007f1e0ff */
[----:B------:R-:W-:Y:S02]  /*6e70*/  SHF.R.U64 R4, R3, 0x3, R79 ;  /* 0x0000000303047819 */ /* 0x000fe4000000124f */
[----:B------:R-:W-:Y:S01]  /*6e80*/  SHF.R.U64 R0, R5, 0x3, R69 ;  /* 0x0000000305007819 */ /* 0x000fe20000001245 */
[----:B------:R-:W-:Y:S01]  /*6e90*/  IMAD.X R67, RZ, RZ, R43, P0 ;  /* 0x000000ffff437224 */ /* 0x000fe200000e062b */
[----:B------:R-:W-:Y:S02]  /*6ea0*/  LOP3.LUT R78, R3, 0x70, R4, 0x78, !PT ;  /* 0x00000070034e7812 */ /* 0x000fe400078e7804 */
[----:B------:R-:W-:-:S02]  /*6eb0*/  IADD3 R3, P2, PT, R42, 0x1d200, RZ ;  /* 0x0001d2002a037810 */ /* 0x000fc40007f5e0ff */
[----:B------:R-:W-:Y:S01]  /*6ec0*/  LOP3.LUT R68, R5, 0x70, R0, 0x78, !PT ;  /* 0x0000007005447812 */ /* 0x000fe200078e7800 */
[----:B------:R-:W-:Y:S01]  /*6ed0*/  ST.E desc[UR44][R78.64], RZ ;  /* 0x000000ff4e007985 */ /* 0x000fe2000c10192c */
[C---:B------:R-:W-:Y:S01]  /*6ee0*/  IADD3 R7, P0, PT, R42.reuse, 0x1ca00, RZ ;  /* 0x0001ca002a077810 */ /* 0x040fe20007f1e0ff */
[----:B------:R-:W-:Y:S01]  /*6ef0*/  IMAD.X R55, RZ, RZ, R43, P2 ;  /* 0x000000ffff377224 */ /* 0x000fe200010e062b */
[C---:B------:R-:W-:Y:S01]  /*6f00*/  SHF.R.U64 R0, R9.reuse, 0x3, R67 ;  /* 0x0000000309007819 */ /* 0x040fe20000001243 */
[----:B------:R1:W-:Y:S01]  /*6f10*/  ST.E desc[UR44][R68.64], RZ ;  /* 0x000000ff44007985 */ /* 0x0003e2000c10192c */
[C---:B------:R-:W-:Y:S01]  /*6f20*/  IADD3 R5, P1, PT, R42.reuse, 0x1d000, RZ ;  /* 0x0001d0002a057810 */ /* 0x040fe20007f3e0ff */
[----:B------:R-:W-:Y:S01]  /*6f30*/  IMAD.X R65, RZ, RZ, R43, P0 ;  /* 0x000000ffff417224 */ /* 0x000fe200000e062b */
[----:B------:R-:W-:Y:S02]  /*6f40*/  LOP3.LUT R66, R9, 0x70, R0, 0x78, !PT ;  /* 0x0000007009427812 */ /* 0x000fe400078e7800 */
[----:B------:R-:W-:Y:S01]  /*6f50*/  SHF.R.U64 R0, R3, 0x3, R55 ;  /* 0x0000000303007819 */ /* 0x000fe20000001237 */
[----:B------:R-:W-:Y:S01]  /*6f60*/  IMAD.X R61, RZ, RZ, R43, P1 ;  /* 0x000000ffff3d7224 */ /* 0x000fe200008e062b */
[----:B------:R-:W-:Y:S01]  /*6f70*/  IADD3 R9, P0, PT, R42, 0x1d800, RZ ;  /* 0x0001d8002a097810 */ /* 0x000fe20007f1e0ff */
[----:B------:R-:W-:Y:S01]  /*6f80*/  ST.E desc[UR44][R66.64], RZ ;  /* 0x000000ff42007985 */ /* 0x000fe2000c10192c */
[----:B------:R-:W-:-:S02]  /*6f90*/  SHF.R.U64 R6, R7, 0x3, R65 ;  /* 0x0000000307067819 */ /* 0x000fc40000001241 */
[----:B------:R-:W-:Y:S01]  /*6fa0*/  LOP3.LUT R54, R3, 0x70, R0, 0x78, !PT ;  /* 0x0000007003367812 */ /* 0x000fe200078e7800 */
[----:B------:R-:W-:Y:S01]  /*6fb0*/  IMAD.X R53, RZ, RZ, R43, P0 ;  /* 0x000000ffff357224 */ /* 0x000fe200000e062b */
[C---:B------:R-:W-:Y:S02]  /*6fc0*/  IADD3 R3, P2, PT, R42.reuse, 0x1e200, RZ ;  /* 0x0001e2002a037810 */ /* 0x040fe40007f5e0ff */
        /* <DEDUP_REMOVED lines=9> */
[----:B------:R-:W-:Y:S01]  /*7060*/  LOP3.LUT R52, R9, 0x70, R0, 0x78, !PT ;  /* 0x0000007009347812 */ /* 0x000fe200078e7800 */
[----:B------:R2:W-:Y:S01]  /*7070*/  ST.E desc[UR44][R60.64], RZ ;  /* 0x000000ff3c007985 */ /* 0x0005e2000c10192c */
[----:B------:R-:W-:Y:S01]  /*7080*/  SHF.R.U64 R0, R3, 0x3, R47 ;  /* 0x0000000303007819 */ /* 0x000fe2000000122f */
[----:B------:R-:W-:Y:S01]  /*7090*/  IMAD.X R49, RZ, RZ, R43, P1 ;  /* 0x000000ffff317224 */ /* 0x000fe200008e062b */
[----:B------:R-:W-:Y:S01]  /*70a0*/  IADD3 R9, P0, PT, R42, 0x1e800, RZ ;  /* 0x0001e8002a097810 */ /* 0x000fe20007f1e0ff */
[----:B------:R-:W-:Y:S01]  /*70b0*/  ST.E desc[UR44][R54.64], RZ ;  /* 0x000000ff36007985 */ /* 0x000fe2000c10192c */
[----:B------:R-:W-:-:S02]  /*70c0*/  SHF.R.U64 R6, R7, 0x3, R51 ;  /* 0x0000000307067819 */ /* 0x000fc40000001233 */
[----:B------:R-:W-:Y:S01]  /*70d0*/  LOP3.LUT R46, R3, 0x70, R0, 0x78, !PT ;  /* 0x00000070032e7812 */ /* 0x000fe200078e7800 */
[----:B------:R-:W-:Y:S01]  /*70e0*/  IMAD.X R45, RZ, RZ, R43, P0 ;  /* 0x000000ffff2d7224 */ /* 0x000fe200000e062b */
[C---:B------:R-:W-:Y:S01]  /*70f0*/  IADD3 R3, P2, PT, R42.reuse, 0x1f200, RZ ;  /* 0x0001f2002a037810 */ /* 0x040fe20007f5e0ff */
[----:B------:R-:W-:Y:S01]  /*7100*/  ST.E desc[UR44][R52.64], RZ ;  /* 0x000000ff34007985 */ /* 0x000fe2000c10192c */
[----:B------:R-:W-:Y:S02]  /*7110*/  LOP3.LUT R50, R7, 0x70, R6, 0x78, !PT ;  /* 0x0000007007327812 */ /* 0x000fe400078e7806 */
[----:B------:R-:W-:Y:S01]  /*7120*/  SHF.R.U64 R4, R5, 0x3, R49 ;  /* 0x0000000305047819 */ /* 0x000fe20000001231 */
[----:B------:R-:W-:Y:S01]  /*7130*/  IMAD.X R37, RZ, RZ, R43, P2 ;  /* 0x000000ffff257224 */ /* 0x000fe200010e062b */
[----:B------:R-:W-:Y:S01]  /*7140*/  IADD3 R7, P0, PT, R42, 0x1ea00, RZ ;  /* 0x0001ea002a077810 */ /* 0x000fe20007f1e0ff */
[----:B------:R3:W-:Y:S01]  /*7150*/  ST.E desc[UR44][R50.64], RZ ;  /* 0x000000ff32007985 */ /* 0x0007e2000c10192c */
[----:B------:R-:W-:-:S02]  /*7160*/  SHF.R.U64 R0, R9, 0x3, R45 ;  /* 0x0000000309007819 */ /* 0x000fc4000000122d */
[----:B------:R-:W-:Y:S01]  /*7170*/  LOP3.LUT R48, R5, 0x70, R4, 0x78, !PT ;  /* 0x0000007005307812 */ /* 0x000fe200078e7804 */
[----:B------:R-:W-:Y:S01]  /*7180*/  IMAD.X R41, RZ, RZ, R43, P0 ;  /* 0x000000ffff297224 */ /* 0x000fe200000e062b */
[C---:B------:R-:W-:Y:S02]  /*7190*/  IADD3 R5, P1, PT, R42.reuse, 0x1f000, RZ ;  /* 0x0001f0002a057810 */ /* 0x040fe40007f3e0ff */
[----:B------:R-:W-:Y:S01]  /*71a0*/  LOP3.LUT R44, R9, 0x70, R0, 0x78, !PT ;  /* 0x00000070092c7812 */ /* 0x000fe200078e7800 */
[----:B------:R-:W-:Y:S01]  /*71b0*/  ST.E desc[UR44][R48.64], RZ ;  /* 0x000000ff30007985 */ /* 0x000fe2000c10192c */
        /* <DEDUP_REMOVED lines=8> */
[----:B------:R4:W-:Y:S01]  /*7240*/  ST.E desc[UR44][R44.64], RZ ;  /* 0x000000ff2c007985 */ /* 0x0009e2000c10192c */
        /* <DEDUP_REMOVED lines=14> */
[----:B------:R5:W-:Y:S01]  /*7330*/  ST.E desc[UR44][R36.64], RZ ;  /* 0x000000ff24007985 */ /* 0x000be2000c10192c */
        /* <DEDUP_REMOVED lines=53> */
[----:B------:R-:W-:Y:S02]  /*7690*/  IADD3 R5, P1, PT, R42, 0x23000, RZ ;  /* 0x000230002a057810 */ /* 0x000fe40007f3e0ff */
[----:B------:R-:W-:Y:S01]  /*76a0*/  LOP3.LUT R76, R0, 0x70, R9, 0x78, !PT ;  /* 0x00000070004c7812 */ /* 0x000fe200078e7809 */
[----:B------:R-:W-:Y:S01]  /*76b0*/  ST.E desc[UR44][R12.64], RZ ;  /* 0x000000ff0c007985 */ /* 0x000fe2000c10192c */
[C---:B------:R-:W-:Y:S01]  /*76c0*/  SHF.R.U64 R4, R3.reuse, 0x3, R71 ;  /* 0x0000000303047819 */ /* 0x040fe20000001247 */
[----:B------:R-:W-:Y:S01]  /*76d0*/  IMAD.X R73, RZ, RZ, R43, P1 ;  /* 0x000000ffff497224 */ /* 0x000fe200008e062b */
[----:B------:R-:W-:Y:S01]  /*76e0*/  IADD3 R0, P0, PT, R42, 0x23800, RZ ;  /* 0x000238002a007810 */ /* 0x000fe20007f1e0ff */
[----:B------:R5:W-:Y:S01]  /*76f0*/  ST.E desc[UR44][R10.64], RZ ;  /* 0x000000ff0a007985 */ /* 0x000be2000c10192c */
[----:B------:R-:W-:-:S02]  /*7700*/  LOP3.LUT R70, R3, 0x70, R4, 0x78, !PT ;  /* 0x0000007003467812 */ /* 0x000fc400078e7804 */
[----:B------:R-:W-:Y:S01]  /*7710*/  SHF.R.U64 R8, R7, 0x3, R75 ;  /* 0x0000000307087819 */ /* 0x000fe2000000124b */
[----:B------:R-:W-:Y:S01]  /*7720*/  IMAD.X R85, RZ, RZ, R43, P0 ;  /* 0x000000ffff557224 */ /* 0x000fe200000e062b */
[C---:B------:R-:W-:Y:S01]  /*7730*/  IADD3 R3, P2, PT, R42.reuse, 0x1c600, RZ ;  /* 0x0001c6002a037810 */ /* 0x040fe20007f5e0ff */
[----:B------:R1:W-:Y:S01]  /*7740*/  ST.E desc[UR44][R76.64], RZ ;  /* 0x000000ff4c007985 */ /* 0x0003e2000c10192c */
[----:B------:R-:W-:Y:S02]  /*7750*/  SHF.R.U64 R6, R5, 0x3, R73 ;  /* 0x0000000305067819 */ /* 0x000fe40000001249 */
[----:B------:R-:W-:Y:S01]  /*7760*/  LOP3.LUT R74, R7, 0x70, R8, 0x78, !PT ;  /* 0x00000070074a7812 */ /* 0x000fe200078e7808 */
[----:B------:R-:W-:Y:S01]  /*7770*/  IMAD.X R9, RZ, RZ, R43, P2 ;  /* 0x000000ffff097224 */ /* 0x000fe200010e062b */
[----:B------:R-:W-:Y:S02]  /*7780*/  IADD3 R4, P1, PT, R42, 0x1c400, RZ ;  /* 0x0001c4002a047810 */ /* 0x000fe40007f3e0ff */
[----:B------:R-:W-:Y:S01]  /*7790*/  SHF.R.U64 R7, R0, 0x3, R85 ;  /* 0x0000000300077819 */ /* 0x000fe20000001255 */
[----:B------:R1:W-:Y:S01]  /*77a0*/  ST.E desc[UR44][R74.64], RZ ;  /* 0x000000ff4a007985 */ /* 0x0003e2000c10192c */
[----:B------:R-:W-:Y:S01]  /*77b0*/  LOP3.LUT R72, R5, 0x70, R6, 0x78, !PT ;  /* 0x0000007005487812 */ /* 0x000fe200078e7806 */
[----:B------:R-:W-:Y:S01]  /*77c0*/  IMAD.X R81, RZ, RZ, R43, P1 ;  /* 0x000000ffff517224 */ /* 0x000fe200008e062b */
[----:B------:R-:W-:-:S02]  /*77d0*/  IADD3 R5, P0, PT, R42, 0x23a00, RZ ;  /* 0x00023a002a057810 */ /* 0x000fc40007f1e0ff */
[----:B------:R-:W-:Y:S01]  /*77e0*/  LOP3.LUT R84, R0, 0x70, R7, 0x78, !PT ;  /* 0x0000007000547812 */ /* 0x000fe200078e7807 */
[----:B------:R1:W-:Y:S01]  /*77f0*/  ST.E desc[UR44][R72.64], RZ ;  /* 0x000000ff48007985 */ /* 0x0003e2000c10192c */
[C---:B------:R-:W-:Y:S01]  /*7800*/  SHF.R.U64 R0, R3.reuse, 0x3, R9 ;  /* 0x0000000303007819 */ /* 0x040fe20000001209 */
[----:B------:R-:W-:Y:S01]  /*7810*/  IMAD.X R83, RZ, RZ, R43, P0 ;  /* 0x000000ffff537224 */ /* 0x000fe200000e062b */
[----:B------:R-:W-:Y:S01]  /*7820*/  SHF.R.U64 R7, R4, 0x3, R81 ;  /* 0x0000000304077819 */ /* 0x000fe20000001251 */
[----:B------:R1:W-:Y:S01]  /*7830*/  ST.E desc[UR44][R70.64], RZ ;  /* 0x000000ff46007985 */ /* 0x0003e2000c10192c */
[----:B------:R-:W-:Y:S02]  /*7840*/  LOP3.LUT R8, R3, 0x70, R0, 0x78, !PT ;  /* 0x0000007003087812 */ /* 0x000fe400078e7800 */
[----:B------:R-:W-:Y:S01]  /*7850*/  IADD3 R3, P0, PT, R42, 0x1cc00, RZ ;  /* 0x0001cc002a037810 */ /* 0x000fe20007f1e0ff */
[----:B------:R1:W-:Y:S01]  /*7860*/  ST.E desc[UR44][R84.64], RZ ;  /* 0x000000ff54007985 */ /* 0x0003e2000c10192c */
[----:B------:R-:W-:-:S02]  /*7870*/  LOP3.LUT R80, R4, 0x70, R7, 0x78, !PT ;  /* 0x0000007004507812 */ /* 0x000fc400078e7807 */
[C---:B------:R-:W-:Y:S01]  /*7880*/  SHF.R.U64 R6, R5.reuse, 0x3, R83 ;  /* 0x0000000305067819 */ /* 0x040fe20000001253 */
[----:B------:R-:W-:Y:S01]  /*7890*/  IMAD.X R7, RZ, RZ, R43, P0 ;  /* 0x000000ffff077224 */ /* 0x000fe200000e062b */
[C---:B------:R-:W-:Y:S02]  /*78a0*/  IADD3 R0, P0, PT, R42.reuse, 0x1d400, RZ ;  /* 0x0001d4002a007810 */ /* 0x040fe40007f1e0ff */
[----:B------:R-:W-:Y:S02]  /*78b0*/  LOP3.LUT R82, R5, 0x70, R6, 0x78, !PT ;  /* 0x0000007005527812 */ /* 0x000fe400078e7806 */
[C---:B------:R-:W-:Y:S01]  /*78c0*/  SHF.R.U64 R6, R3.reuse, 0x3, R7 ;  /* 0x0000000303067819 */ /* 0x040fe20000001207 */
[----:B------:R-:W-:Y:S01]  /*78d0*/  IMAD.X R87, RZ, RZ, R43, P0 ;  /* 0x000000ffff577224 */ /* 0x000fe200000e062b */
[----:B------:R-:W-:Y:S01]  /*78e0*/  IADD3 R4, P1, PT, R42, 0x1ce00, RZ ;  /* 0x0001ce002a047810 */ /* 0x000fe20007f3e0ff */
[----:B------:R2:W-:Y:S01]  /*78f0*/  ST.E desc[UR44][R82.64], RZ ;  /* 0x000000ff52007985 */ /* 0x0005e2000c10192c */
[----:B------:R-:W-:-:S02]  /*7900*/  LOP3.LUT R6, R3, 0x70, R6, 0x78, !PT ;  /* 0x0000007003067812 */ /* 0x000fc400078e7806 */
[C---:B------:R-:W-:Y:S01]  /*7910*/  SHF.R.U64 R3, R0.reuse, 0x3, R87 ;  /* 0x0000000300037819 */ /* 0x040fe20000001257 */
[----:B------:R-:W-:Y:S01]  /*7920*/  IMAD.X R89, RZ, RZ, R43, P1 ;  /* 0x000000ffff597224 */ /* 0x000fe200008e062b */
[----:B------:R2:W-:Y:S02]  /*7930*/  ST.E desc[UR44][R80.64], RZ ;  /* 0x000000ff50007985 */ /* 0x0005e4000c10192c */
[----:B------:R-:W-:Y:S02]  /*7940*/  LOP3.LUT R86, R0, 0x70, R3, 0x78, !PT ;  /* 0x0000007000567812 */ /* 0x000fe400078e7803 */
[----:B------:R-:W-:Y:S01]  /*7950*/  IADD3 R0, P0, PT, R42, 0x1d600, RZ ;  /* 0x0001d6002a007810 */ /* 0x000fe20007f1e0ff */
[----:B------:R2:W-:Y:S01]  /*7960*/  ST.E desc[UR44][R8.64], RZ ;  /* 0x000000ff08007985 */ /* 0x0005e2000c10192c */
[----:B------:R-:W-:-:S03]  /*7970*/  SHF.R.U64 R5, R4, 0x3, R89 ;  /* 0x0000000304057819 */ /* 0x000fc60000001259 */
[----:B-1----:R-:W-:Y:S01]  /*7980*/  IMAD.X R69, RZ, RZ, R43, P0 ;  /* 0x000000ffff457224 */ /* 0x002fe200000e062b */
[----:B------:R-:W-:Y:S01]  /*7990*/  IADD3 R3, P0, PT, R42, 0x1de00, RZ ;  /* 0x0001de002a037810 */ /* 0x000fe20007f1e0ff */
[----:B------:R1:W-:Y:S01]  /*79a0*/  ST.E desc[UR44][R6.64], RZ ;  /* 0x000000ff06007985 */ /* 0x0003e2000c10192c */
[----:B------:R-:W-:Y:S02]  /*79b0*/  LOP3.LUT R88, R4, 0x70, R5, 0x78, !PT ;  /* 0x0000007004587812 */ /* 0x000fe400078e7805 */
[----:B------:R-:W-:Y:S01]  /*79c0*/  SHF.R.U64 R5, R0, 0x3, R69 ;  /* 0x0000000300057819 */ /* 0x000fe20000001245 */
[----:B------:R-:W-:Y:S01]  /*79d0*/  IMAD.X R79, RZ, RZ, R43, P0 ;  /* 0x000000ffff4f7224 */ /* 0x000fe200000e062b */
[----:B------:R-:W-:Y:S01]  /*79e0*/  IADD3 R4, P1, PT, R42, 0x1dc00, RZ ;  /* 0x0001dc002a047810 */ /* 0x000fe20007f3e0ff */
[----:B------:R1:W-:Y:S01]  /*79f0*/  ST.E desc[UR44][R88.64], RZ ;  /* 0x000000ff58007985 */ /* 0x0003e2000c10192c */
[----:B------:R-:W-:Y:S02]  /*7a00*/  LOP3.LUT R68, R0, 0x70, R5, 0x78, !PT ;  /* 0x0000007000447812 */ /* 0x000fe400078e7805 */
[C---:B------:R-:W-:Y:S01]  /*7a10*/  SHF.R.U64 R0, R3.reuse, 0x3, R79 ;  /* 0x0000000303007819 */ /* 0x040fe2000000124f */
[----:B------:R-:W-:Y:S01]  /*7a20*/  IMAD.X R91, RZ, RZ, R43, P1 ;  /* 0x000000ffff5b7224 */ /* 0x000fe200008e062b */
[----:B------:R1:W-:Y:S02]  /*7a30*/  ST.E desc[UR44][R86.64], RZ ;  /* 0x000000ff56007985 */ /* 0x0003e4000c10192c */
[----:B------:R-:W-:-:S02]  /*7a40*/  LOP3.LUT R78, R3, 0x70, R0, 0x78, !PT ;  /* 0x00000070034e7812 */ /* 0x000fc400078e7800 */
[----:B------:R-:W-:Y:S01]  /*7a50*/  IADD3 R0, P0, PT, R42, 0x1e400, RZ ;  /* 0x0001e4002a007810 */ /* 0x000fe20007f1e0ff */
[----:B------:R1:W-:Y:S01]  /*7a60*/  ST.E desc[UR44][R68.64], RZ ;  /* 0x000000ff44007985 */ /* 0x0003e2000c10192c */
[----:B------:R-:W-:-:S03]  /*7a70*/  SHF.R.U64 R5, R4, 0x3, R91 ;  /* 0x0000000304057819 */ /* 0x000fc6000000125b */
[----:B--2---:R-:W-:Y:S01]  /*7a80*/  IMAD.X R61, RZ, RZ, R43, P0 ;  /* 0x000000ffff3d7224 */ /* 0x004fe200000e062b */
[----:B------:R-:W-:Y:S02]  /*7a90*/  IADD3 R3, P0, PT, R42, 0x1ec00, RZ ;  /* 0x0001ec002a037810 */ /* 0x000fe40007f1e0ff */
        /* <DEDUP_REMOVED lines=13> */
[----:B---3--:R-:W-:Y:S01]  /*7b70*/  IMAD.X R51, RZ, RZ, R43, P0 ;  /* 0x000000ffff337224 */ /* 0x008fe200000e062b */
        /* <DEDUP_REMOVED lines=14> */
[----:B----4-:R-:W-:Y:S01]  /*7c60*/  IMAD.X R45, RZ, RZ, R43, P0 ;  /* 0x000000ffff2d7224 */ /* 0x010fe200000e062b */
        /* <DEDUP_REMOVED lines=14> */
[----:B-----5:R-:W-:Y:S01]  /*7d50*/  IMAD.X R37, RZ, RZ, R43, P0 ;  /* 0x000000ffff257224 */ /* 0x020fe200000e062b */
        /* <DEDUP_REMOVED lines=14> */
[----:B------:R-:W-:Y:S01]  /*7e40*/  IMAD.X R31, RZ, RZ, R43, P0 ;  /* 0x000000ffff1f7224 */ /* 0x000fe200000e062b */
        /* <DEDUP_REMOVED lines=43> */
[----:B------:R-:W-:Y:S02]  /*8100*/  SHF.R.U64 R5, R4, 0x3, R21 ;  /* 0x0000000304057819 */ /* 0x000fe40000001215 */
[----:B------:R-:W-:Y:S01]  /*8110*/  IADD3 R3, P0, PT, R42, 0x23c00, RZ ;  /* 0x00023c002a037810 */ /* 0x000fe20007f1e0ff */
[----:B------:R-:W-:Y:S01]  /*8120*/  IMAD.X R11, RZ, RZ, R43, P1 ;  /* 0x000000ffff0b7224 */ /* 0x000fe200008e062b */
[----:B------:R-:W-:Y:S02]  /*8130*/  LOP3.LUT R20, R4, 0x70, R5, 0x78, !PT ;  /* 0x0000007004147812 */ /* 0x000fe400078e7805 */
[----:B------:R-:W-:Y:S01]  /*8140*/  IADD3 R4, P1, PT, R42, 0x23e00, RZ ;  /* 0x00023e002a047810 */ /* 0x000fe20007f3e0ff */
[----:B------:R-:W-:Y:S01]  /*8150*/  IMAD.X R15, RZ, RZ, R43, P0 ;  /* 0x000000ffff0f7224 */ /* 0x000fe200000e062b */
[C---:B------:R-:W-:Y:S01]  /*8160*/  SHF.R.U64 R5, R0.reuse, 0x3, R11 ;  /* 0x0000000300057819 */ /* 0x040fe2000000120b */
[----:B------:R1:W-:Y:S02]  /*8170*/  ST.E desc[UR44][R20.64], RZ ;  /* 0x000000ff14007985 */ /* 0x0003e4000c10192c */
[----:B------:R-:W-:Y:S01]  /*8180*/  IMAD.X R13, RZ, RZ, R43, P1 ;  /* 0x000000ffff0d7224 */ /* 0x000fe200008e062b */
[----:B------:R-:W-:Y:S01]  /*8190*/  LOP3.LUT R10, R0, 0x70, R5, 0x78, !PT ;  /* 0x00000070000a7812 */ /* 0x000fe200078e7805 */
[----:B------:R1:W-:Y:S01]  /*81a0*/  ST.E desc[UR44][R18.64], RZ ;  /* 0x000000ff12007985 */ /* 0x0003e2000c10192c */
[----:B------:R-:W-:-:S02]  /*81b0*/  SHF.R.U64 R0, R3, 0x3, R15 ;  /* 0x0000000303007819 */ /* 0x000fc4000000120f */
[C---:B------:R-:W-:Y:S01]  /*81c0*/  SHF.R.U64 R5, R4.reuse, 0x3, R13 ;  /* 0x0000000304057819 */ /* 0x040fe2000000120d */
[----:B------:R1:W-:Y:S01]  /*81d0*/  ST.E desc[UR44][R10.64], RZ ;  /* 0x000000ff0a007985 */ /* 0x0003e2000c10192c */
[----:B------:R-:W-:Y:S02]  /*81e0*/  LOP3.LUT R14, R3, 0x70, R0, 0x78, !PT ;  /* 0x00000070030e7812 */ /* 0x000fe400078e7800 */
[----:B------:R-:W-:-:S03]  /*81f0*/  LOP3.LUT R12, R4, 0x70, R5, 0x78, !PT ;  /* 0x00000070040c7812 */ /* 0x000fc600078e7805 */
[----:B------:R1:W-:Y:S04]  /*8200*/  ST.E desc[UR44][R14.64], RZ ;  /* 0x000000ff0e007985 */ /* 0x0003e8000c10192c */
[----:B------:R1:W-:Y:S01]  /*8210*/  ST.E desc[UR44][R12.64], RZ ;  /* 0x000000ff0c007985 */ /* 0x0003e2000c10192c */
[----:B------:R-:W-:Y:S05]  /*8220*/  @!P5 BRA `(.L_x_158) ;  /* 0x0000000000ccd947 */ /* 0x000fea0003800000 */
[----:B------:R-:W2:Y:S01]  /*8230*/  LDC R3, c[0x0][0x904] ;  /* 0x00024100ff037b82 */ /* 0x000ea20000000800 */
[----:B------:R-:W3:Y:S01]  /*8240*/  LDCU.64 UR4, c[0x0][0x908] ;  /* 0x00012100ff0477ac */ /* 0x000ee20008000a00 */
[----:B------:R-:W4:Y:S01]  /*8250*/  S2R R0, SR_TID.X ;  /* 0x0000000000007919 */ /* 0x000f220000002100 */
[----:B------:R-:W-:Y:S01]  /*8260*/  BSSY.RECONVERGENT B0, `(.L_x_158) ;  /* 0x000002f000007945 */ /* 0x000fe20003800200 */
[----:B---3--:R-:W-:Y:S01]  /*8270*/  IMAD.HI.U32 R4, R57, UR4, RZ ;  /* 0x0000000439047c27 */ /* 0x008fe2000f8e00ff */
[----:B------:R-:W3:Y:S01]  /*8280*/  LDCU UR4, c[0x0][0x380] ;  /* 0x00007000ff0477ac */ /* 0x000ee20008000800 */
[----:B--2---:R-:W-:-:S03]  /*8290*/  ISETP.NE.AND P0, PT, R3, 0x1, PT ;  /* 0x000000010300780c */ /* 0x004fc60003f05270 */
[----:B------:R-:W-:-:S04]  /*82a0*/  SHF.R.U32.HI R4, RZ, UR5, R4 ;  /* 0x00000005ff047c19 */ /* 0x000fc80008011604 */
[----:B------:R-:W-:Y:S02]  /*82b0*/  SEL R4, R57, R4, !P0 ;  /* 0x0000000439047207 */ /* 0x000fe40004000000 */
[----:B----4-:R-:W-:-:S03]  /*82c0*/  LOP3.LUT R0, R0, 0x7f, RZ, 0xc0, !PT ;  /* 0x0000007f00007812 */ /* 0x010fc600078ec0ff */
[----:B------:R-:W-:-:S04]  /*82d0*/  IMAD.MOV R4, RZ, RZ, -R4 ;  /* 0x000000ffff047224 */ /* 0x000fc800078e0a04 */
[----:B------:R-:W-:-:S04]  /*82e0*/  IMAD R3, R3, R4, R57 ;  /* 0x0000000403037224 */ /* 0x000fc800078e0239 */
[----:B------:R-:W-:-:S05]  /*82f0*/  IMAD R3, R3, 0x100, R0 ;  /* 0x0000010003037824 */ /* 0x000fca00078e0200 */
[----:B---3--:R-:W-:-:S13]  /*8300*/  ISETP.GE.AND P0, PT, R3, UR4, PT ;  /* 0x0000000403007c0c */ /* 0x008fda000bf06270 */
[----:B------:R-:W-:Y:S05]  /*8310*/  @P0 BRA `(.L_x_159) ;  /* 0x00000000008c0947 */ /* 0x000fea0003800000 */
[----:B------:R-:W1:Y:S01]  /*8320*/  LDC R5, c[0x0][0x38c] ;  /* 0x0000e300ff057b82 */ /* 0x000e620000000800 */
[----:B------:R-:W2:Y:S01]  /*8330*/  LDCU UR6, c[0x0][0x890] ;  /* 0x00011200ff0677ac */ /* 0x000ea20008000800 */
[----:B------:R-:W3:Y:S01]  /*8340*/  LDCU.64 UR4, c[0x0][0x888] ;  /* 0x00011100ff0477ac */ /* 0x000ee20008000a00 */
[----:B--2---:R-:W-:Y:S01]  /*8350*/  IMAD R3, R22, UR6, R3 ;  /* 0x0000000616037c24 */ /* 0x004fe2000f8e0203 */
[----:B-1----:R-:W-:-:S04]  /*8360*/  IABS R6, R5 ;  /* 0x0000000500067213 */ /* 0x002fc80000000000 */
[----:B------:R-:W1:Y:S08]  /*8370*/  I2F.RP R7, R6 ;  /* 0x0000000600077306 */ /* 0x000e700000209400 */
[----:B-1----:R-:W1:Y:S02]  /*8380*/  MUFU.RCP R8, R7 ;  /* 0x0000000700087308 */ /* 0x002e640000001000 */
[----:B-1----:R-:W-:-:S06]  /*8390*/  IADD3 R8, PT, PT, R8, 0xffffffe, RZ ;  /* 0x0ffffffe08087810 */ /* 0x002fcc0007ffe0ff */
[----:B------:R1:W2:Y:S02]  /*83a0*/  F2I.FTZ.U32.TRUNC.NTZ R9, R8 ;  /* 0x0000000800097305 */ /* 0x0002a4000021f000 */
[----:B-1----:R-:W-:Y:S02]  /*83b0*/  HFMA2 R8, -RZ, RZ, 0, 0 ;  /* 0x00000000ff087431 */ /* 0x002fe400000001ff */
[----:B--2---:R-:W-:-:S04]  /*83c0*/  IMAD.MOV R0, RZ, RZ, -R9 ;  /* 0x000000ffff007224 */ /* 0x004fc800078e0a09 */
[----:B------:R-:W-:Y:S01]  /*83d0*/  IMAD R4, R0, R6, RZ ;  /* 0x0000000600047224 */ /* 0x000fe200078e02ff */
[----:B------:R-:W-:-:S03]  /*83e0*/  IABS R0, R2 ;  /* 0x0000000200007213 */ /* 0x000fc60000000000 */
[----:B------:R-:W-:-:S06]  /*83f0*/  IMAD.HI.U32 R9, R9, R4, R8 ;  /* 0x0000000409097227 */ /* 0x000fcc00078e0008 */
[----:B------:R-:W-:-:S04]  /*8400*/  IMAD.HI.U32 R4, R9, R0, RZ ;  /* 0x0000000009047227 */ /* 0x000fc800078e00ff */
[----:B------:R-:W-:-:S04]  /*8410*/  IMAD.MOV R7, RZ, RZ, -R4 ;  /* 0x000000ffff077224 */ /* 0x000fc800078e0a04 */
[----:B------:R-:W-:Y:S01]  /*8420*/  IMAD R7, R6, R7, R0 ;  /* 0x0000000706077224 */ /* 0x000fe200078e0200 */
[----:B------:R-:W-:-:S04]  /*8430*/  LOP3.LUT R0, R2, R5, RZ, 0x3c, !PT ;  /* 0x0000000502007212 */ /* 0x000fc800078e3cff */
[----:B------:R-:W-:Y:S02]  /*8440*/  ISETP.GT.U32.AND P1, PT, R6, R7, PT ;  /* 0x000000070600720c */ /* 0x000fe40003f24070 */
[----:B------:R-:W-:-:S11]  /*8450*/  ISETP.GE.AND P0, PT, R0, RZ, PT ;  /* 0x000000ff0000720c */ /* 0x000fd60003f06270 */
[-C--:B------:R-:W-:Y:S01]  /*8460*/  @!P1 IADD3 R7, PT, PT, R7, -R6.reuse, RZ ;  /* 0x8000000607079210 */ /* 0x080fe20007ffe0ff */
[----:B------:R-:W-:Y:S01]  /*8470*/  @!P1 VIADD R4, R4, 0x1 ;  /* 0x0000000104049836 */ /* 0x000fe20000000000 */
[----:B------:R-:W-:Y:S02]  /*8480*/  ISETP.NE.AND P1, PT, R5, RZ, PT ;  /* 0x000000ff0500720c */ /* 0x000fe40003f25270 */
[----:B------:R-:W-:Y:S02]  /*8490*/  ISETP.GE.U32.AND P2, PT, R7, R6, PT ;  /* 0x000000060700720c */ /* 0x000fe40003f46070 */
[----:B------:R-:W1:Y:S11]  /*84a0*/  LDC.64 R6, c[0x0][0x880] ;  /* 0x00022000ff067b82 */ /* 0x000e760000000a00 */
[----:B------:R-:W-:-:S05]  /*84b0*/  @P2 IADD3 R4, PT, PT, R4, 0x1, RZ ;  /* 0x0000000104042810 */ /* 0x000fca0007ffe0ff */
[----:B------:R-:W-:Y:S01]  /*84c0*/  @!P0 IMAD.MOV R4, RZ, RZ, -R4 ;  /* 0x000000ffff048224 */ /* 0x000fe200078e0a04 */
[----:B------:R-:W-:-:S04]  /*84d0*/  @!P1 LOP3.LUT R4, RZ, R5, RZ, 0x33, !PT ;  /* 0x00000005ff049212 */ /* 0x000fc800078e33ff */
[C---:B------:R-:W-:Y:S01]  /*84e0*/  IADD3 R0, PT, PT, -R4.reuse, RZ, RZ ;  /* 0x000000ff04007210 */ /* 0x040fe20007ffe1ff */
[----:B---3--:R-:W-:-:S04]  /*84f0*/  IMAD R3, R4, UR5, R3 ;  /* 0x0000000504037c24 */ /* 0x008fc8000f8e0203 */
[----:B------:R-:W-:-:S04]  /*8500*/  IMAD R0, R5, R0, R2 ;  /* 0x0000000005007224 */ /* 0x000fc800078e0202 */
[----:B------:R-:W-:Y:S01]  /*8510*/  IMAD R3, R0, UR4, R3 ;  /* 0x0000000400037c24 */ /* 0x000fe2000f8e0203 */
[----:B------:R-:W-:-:S03]  /*8520*/  MOV R0, 0xff800000 ;  /* 0xff80000000007802 */ /* 0x000fc60000000f00 */
[----:B-1----:R-:W-:-:S05]  /*8530*/  IMAD.WIDE R6, R3, 0x4, R6 ;  /* 0x0000000403067825 */ /* 0x002fca00078e0206 */
[----:B------:R2:W-:Y:S02]  /*8540*/  STG.E desc[UR44][R6.64], R0 ;  /* 0x0000000006007986 */ /* 0x0005e4000c10192c */
.L_x_159:
[----:B------:R-:W-:Y:S05]  /*8550*/  BSYNC.RECONVERGENT B0 ;  /* 0x0000000000007941 */ /* 0x000fea0003800200 */
.L_x_158:
[----:B------:R-:W-:-:S09]  /*8560*/  UISETP.NE.AND UP0, UPT, UR41, URZ, UPT ;  /* 0x000000ff2900728c */ /* 0x000fd2000bf05270 */
[----:B------:R-:W-:Y:S05]  /*8570*/  BRA.U UP0, `(.L_x_160) ;  /* 0x0000000100047547 */ /* 0x000fea000b800000 */
[----:B------:R-:W-:Y:S05]  /*8580*/  BPT.TRAP 0x1 ;  /* 0x000000040000795c */ /* 0x000fea0000300000 */
.L_x_160:
[C---:B------:R-:W-:Y:S01]  /*8590*/  IADD3 R3, P0, PT, R42.reuse, 0x24000, RZ ;  /* 0x000240002a037810 */ /* 0x040fe20007f1e0ff */
[----:B------:R-:W3:Y:S01]  /*85a0*/  S2UR UR4, SR_CgaCtaId ;  /* 0x00000000000479c3 */ /* 0x000ee20000008800 */
[C---:B------:R-:W-:Y:S01]  /*85b0*/  IADD3 R9, P1, PT, R42.reuse, 0x24200, RZ ;  /* 0x000242002a097810 */ /* 0x040fe20007f3e0ff */
[----:B------:R-:W-:Y:S01]  /*85c0*/  UMOV UR5, 0x400 ;  /* 0x0000040000057882 */ /* 0x000fe20000000000 */
[----:B------:R-:W-:Y:S01]  /*85d0*/  STL.64 [R1+0x60], R56 ;  /* 0x0000603801007387 */ /* 0x000fe20000100a00 */
[--C-:B-1----:R-:W-:Y:S01]  /*85e0*/  IMAD.X R47, RZ, RZ, R43.reuse, P0 ;  /* 0x000000ffff2f7224 */ /* 0x102fe200000e062b */
[C---:B--2---:R-:W-:Y:S01]  /*85f0*/  IADD3 R7, P0, PT, R42.reuse, 0x24800, RZ ;  /* 0x000248002a077810 */ /* 0x044fe20007f1e0ff */
[----:B------:R-:W-:Y:S01]  /*8600*/  IMAD.X R45, RZ, RZ, R43, P1 ;  /* 0x000000ffff2d7224 */ /* 0x000fe200008e062b */
[C---:B------:R-:W-:Y:S01]  /*8610*/  IADD3 R5, P1, PT, R42.reuse, 0x24a00, RZ ;  /* 0x00024a002a057810 */ /* 0x040fe20007f3e0ff */
[----:B------:R-:W-:Y:S01]  /*8620*/  STL.64 [R1+0x58], R22 ;  /* 0x0000581601007387 */ /* 0x000fe20000100a00 */
[C---:B------:R-:W-:Y:S01]  /*8630*/  SHF.R.U64 R0, R3.reuse, 0x3, R47 ;  /* 0x0000000303007819 */ /* 0x040fe2000000122f */
[--C-:B------:R-:W-:Y:S01]  /*8640*/  IMAD.X R41, RZ, RZ, R43.reuse, P0 ;  /* 0x000000ffff297224 */ /* 0x100fe200000e062b */
[----:B------:R-:W-:Y:S01]  /*8650*/  UISETP.NE.AND UP0, UPT, UR41, URZ, UPT ;  /* 0x000000ff2900728c */ /* 0x000fe2000bf05270 */
[----:B------:R-:W-:Y:S01]  /*8660*/  IMAD.X R39, RZ, RZ, R43, P1 ;  /* 0x000000ffff277224 */ /* 0x000fe200008e062b */
[----:B------:R-:W-:Y:S01]  /*8670*/  LOP3.LUT R46, R3, 0x70, R0, 0x78, !PT ;  /* 0x00000070032e7812 */ /* 0x000fe200078e7800 */
[----:B------:R-:W-:Y:S01]  /*8680*/  STL [R1+0x6c], R62 ;  /* 0x00006c3e01007387 */ /* 0x000fe20000100800 */
[----:B------:R-:W-:-:S02]  /*8690*/  IADD3 R3, P2, PT, R42, 0x25000, RZ ;  /* 0x000250002a037810 */ /* 0x000fc40007f5e0ff */
[----:B------:R-:W-:Y:S01]  /*86a0*/  SHF.R.U64 R0, R9, 0x3, R45 ;  /* 0x0000000309007819 */ /* 0x000fe2000000122d */
[----:B------:R-:W-:Y:S01]  /*86b0*/  STL [R1+0x68], R58 ;  /* 0x0000683a01007387 */ /* 0x000fe20000100800 */
[----:B------:R-:W-:Y:S01]  /*86c0*/  SHF.R.U64 R6, R7, 0x3, R41 ;  /* 0x0000000307067819 */ /* 0x000fe20000001229 */
[----:B------:R-:W-:Y:S01]  /*86d0*/  IMAD.X R37, RZ, RZ, R43, P2 ;  /* 0x000000ffff257224 */ /* 0x000fe200010e062b */
[----:B------:R-:W-:Y:S02]  /*86e0*/  LOP3.LUT R44, R9, 0x70, R0, 0x78, !PT ;  /* 0x00000070092c7812 */ /* 0x000fe400078e7800 */
[----:B------:R-:W-:Y:S01]  /*86f0*/  IADD3 R9, P1, PT, R42, 0x25200, RZ ;  /* 0x000252002a097810 */ /* 0x000fe20007f3e0ff */
[----:B---3--:R-:W-:Y:S01]  /*8700*/  ULEA UR4, UR4, UR5, 0x18 ;  /* 0x0000000504047291 */ /* 0x008fe2000f8ec0ff */
[----:B------:R-:W-:Y:S02]  /*8710*/  SHF.R.U64 R0, R3, 0x3, R37 ;  /* 0x0000000303007819 */ /* 0x000fe40000001225 */
[----:B------:R-:W-:Y:S01]  /*8720*/  SHF.R.U64 R4, R5, 0x3, R39 ;  /* 0x0000000305047819 */ /* 0x000fe20000001227 */
[----:B------:R-:W-:Y:S01]  /*8730*/  IMAD.X R35, RZ, RZ, R43, P1 ;  /* 0x000000ffff237224 */ /* 0x000fe200008e062b */
[----:B------:R-:W-:-:S02]  /*8740*/  LOP3.LUT R36, R3, 0x70, R0, 0x78, !PT ;  /* 0x0000007003247812 */ /* 0x000fc400078e7800 */
[C---:B------:R-:W-:Y:S02]  /*8750*/  IADD3 R3, P2, PT, R42.reuse, 0x26000, RZ ;  /* 0x000260002a037810 */ /* 0x040fe40007f5e0ff */
[----:B------:R-:W-:Y:S01]  /*8760*/  LOP3.LUT R40, R7, 0x70, R6, 0x78, !PT ;  /* 0x0000007007287812 */ /* 0x000fe200078e7806 */
[----:B------:R-:W-:Y:S01]  /*8770*/  SYNCS.ARRIVE.TRANS64.A1T0 RZ, [UR4+0x2c0b0], RZ ;  /* 0x02c0b0ffffff79a7 */ /* 0x000fe20008100004 */
[C---:B------:R-:W-:Y:S01]  /*8780*/  IADD3 R7, P0, PT, R42.reuse, 0x25800, RZ ;  /* 0x000258002a077810 */ /* 0x040fe20007f1e0ff */
[--C-:B------:R-:W-:Y:S01]  /*8790*/  IMAD.X R29, RZ, RZ, R43.reuse, P2 ;  /* 0x000000ffff1d7224 */ /* 0x100fe200010e062b */
[----:B------:R-:W-:Y:S01]  /*87a0*/  LOP3.LUT R38, R5, 0x70, R4, 0x78, !PT ;  /* 0x0000007005267812 */ /* 0x000fe200078e7804 */
[----:B------:R-:W-:Y:S01]  /*87b0*/  ST.E desc[UR44][R46.64], RZ ;  /* 0x000000ff2e007985 */ /* 0x000fe2000c10192c */
[----:B------:R-:W-:Y:S01]  /*87c0*/  IADD3 R5, P1, PT, R42, 0x25a00, RZ ;  /* 0x00025a002a057810 */ /* 0x000fe20007f3e0ff */
[----:B------:R-:W-:Y:S01]  /*87d0*/  IMAD.X R33, RZ, RZ, R43, P0 ;  /* 0x000000ffff217224 */ /* 0x000fe200000e062b */
[C---:B------:R-:W-:Y:S01]  /*87e0*/  SHF.R.U64 R0, R9.reuse, 0x3, R35 ;  /* 0x0000000309007819 */ /* 0x040fe20000001223 */
[----:B------:R-:W-:Y:S02]  /*87f0*/  ST.E desc[UR44][R44.64], RZ ;  /* 0x000000ff2c007985 */ /* 0x000fe4000c10192c */
[----:B------:R-:W-:Y:S01]  /*8800*/  IMAD.X R31, RZ, RZ, R43, P1 ;  /* 0x000000ffff1f7224 */ /* 0x000fe200008e062b */
[----:B------:R-:W-:Y:S01]  /*8810*/  LOP3.LUT R34, R9, 0x70, R0, 0x78, !PT ;  /* 0x0000007009227812 */ /* 0x000fe200078e7800 */
[----:B------:R-:W-:Y:S01]  /*8820*/  ST.E desc[UR44][R40.64], RZ ;  /* 0x000000ff28007985 */ /* 0x000fe2000c10192c */
[----:B------:R-:W-:-:S02]  /*8830*/  SHF.R.U64 R0, R3, 0x3, R29 ;  /* 0x0000000303007819 */ /* 0x000fc4000000121d */
[C---:B------:R-:W-:Y:S01]  /*8840*/  IADD3 R9, P1, PT, R42.reuse, 0x26200, RZ ;  /* 0x000262002a097810 */ /* 0x040fe20007f3e0ff */
[----:B------:R-:W-:Y:S01]  /*8850*/  ST.E desc[UR44][R38.64], RZ ;  /* 0x000000ff26007985 */ /* 0x000fe2000c10192c */
[----:B------:R-:W-:Y:S02]  /*8860*/  SHF.R.U64 R6, R7, 0x3, R33 ;  /* 0x0000000307067819 */ /* 0x000fe40000001221 */
[----:B------:R-:W-:Y:S01]  /*8870*/  SHF.R.U64 R4, R5, 0x3, R31 ;  /* 0x0000000305047819 */ /* 0x000fe2000000121f */
[--C-:B------:R-:W-:Y:S01]  /*8880*/  IMAD.X R27, RZ, RZ, R43.reuse, P1 ;  /* 0x000000ffff1b7224 */ /* 0x100fe200008e062b */
[----:B------:R-:W-:Y:S01]  /*8890*/  LOP3.LUT R28, R3, 0x70, R0, 0x78, !PT ;  /* 0x00000070031c7812 */ /* 0x000fe200078e7800 */
[----:B------:R-:W-:Y:S01]  /*88a0*/  ST.E desc[UR44][R36.64], RZ ;  /* 0x000000ff24007985 */ /* 0x000fe2000c10192c */
[C---:B------:R-:W-:Y:S02]  /*88b0*/  IADD3 R3, P2, PT, R42.reuse, 0x27000, RZ ;  /* 0x000270002a037810 */ /* 0x040fe40007f5e0ff */
[----:B------:R-:W-:Y:S01]  /*88c0*/  LOP3.LUT R32, R7, 0x70, R6, 0x78, !PT ;  /* 0x0000007007207812 */ /* 0x000fe200078e7806 */
[----:B------:R1:W-:Y:S01]  /*88d0*/  ST.E desc[UR44][R34.64], RZ ;  /* 0x000000ff22007985 */ /* 0x0003e2000c10192c */
        /* <DEDUP_REMOVED lines=15> */
[----:B------:R-:W-:Y:S01]  /*89d0*/  LOP3.LUT R18, R3, 0x70, R0, 0x78, !PT ;  /* 0x0000007003127812 */ /* 0x000fe200078e7800 */
[--C-:B------:R-:W-:Y:S01]  /*89e0*/  IMAD.X R17, RZ, RZ, R43.reuse, P1 ;  /* 0x000000ffff117224 */ /* 0x100fe200008e062b */
[C---:B------:R-:W-:Y:S02]  /*89f0*/  IADD3 R3, P2, PT, R42.reuse, 0x28000, RZ ;  /* 0x000280002a037810 */ /* 0x040fe40007f5e0ff */
[----:B------:R-:W-:Y:S02]  /*8a00*/  LOP3.LUT R24, R7, 0x70, R6, 0x78, !PT ;  /* 0x0000007007187812 */ /* 0x000fe400078e7806 */
[C---:B------:R-:W-:Y:S01]  /*8a10*/  IADD3 R7, P0, PT, R42.reuse, 0x27800, RZ ;  /* 0x000278002a077810 */ /* 0x040fe20007f1e0ff */
[----:B------:R-:W-:Y:S01]  /*8a20*/  IMAD.X R11, RZ, RZ, R43, P2 ;  /* 0x000000ffff0b7224 */ /* 0x000fe200010e062b */
[----:B------:R-:W-:Y:S01]  /*8a30*/  SHF.R.U64 R0, R9, 0x3, R17 ;  /* 0x0000000309007819 */ /* 0x000fe20000001211 */
[----:B------:R-:W-:Y:S01]  /*8a40*/  ST.E desc[UR44][R24.64], RZ ;  /* 0x000000ff18007985 */ /* 0x000fe2000c10192c */
[C---:B-1----:R-:W-:Y:S01]  /*8a50*/  IADD3 R35, P4, PT, R42.reuse, 0x2b200, RZ ;  /* 0x0002b2002a237810 */ /* 0x042fe20007f9e0ff */
[----:B------:R-:W-:Y:S01]  /*8a60*/  IMAD.X R15, RZ, RZ, R43, P0 ;  /* 0x000000ffff0f7224 */ /* 0x000fe200000e062b */
[----:B------:R-:W-:-:S02]  /*8a70*/  IADD3 R8, P0, PT, R42, 0x28200, RZ ;  /* 0x000282002a087810 */ /* 0x000fc40007f1e0ff */
[----:B------:R-:W-:Y:S02]  /*8a80*/  LOP3.LUT R16, R9, 0x70, R0, 0x78, !PT ;  /* 0x0000007009107812 */ /* 0x000fe400078e7800 */
[----:B------:R-:W-:Y:S01]  /*8a90*/  SHF.R.U64 R0, R3, 0x3, R11 ;  /* 0x0000000303007819 */ /* 0x000fe2000000120b */
[----:B------:R-:W-:Y:S01]  /*8aa0*/  IMAD.X R55, RZ, RZ, R43, P0 ;  /* 0x000000ffff377224 */ /* 0x000fe200000e062b */
[----:B------:R-:W-:Y:S02]  /*8ab0*/  SHF.R.U64 R4, R5, 0x3, R21 ;  /* 0x0000000305047819 */ /* 0x000fe40000001215 */
[----:B------:R-:W-:Y:S02]  /*8ac0*/  LOP3.LUT R10, R3, 0x70, R0, 0x78, !PT ;  /* 0x00000070030a7812 */ /* 0x000fe400078e7800 */
[----:B------:R-:W-:Y:S02]  /*8ad0*/  IADD3 R0, P3, PT, R42, 0x29000, RZ ;  /* 0x000290002a007810 */ /* 0x000fe40007f7e0ff */
[----:B------:R-:W-:-:S02]  /*8ae0*/  SHF.R.U64 R9, R8, 0x3, R55 ;  /* 0x0000000308097819 */ /* 0x000fc40000001237 */
[----:B------:R-:W-:Y:S01]  /*8af0*/  LOP3.LUT R20, R5, 0x70, R4, 0x78, !PT ;  /* 0x0000007005147812 */ /* 0x000fe200078e7804 */
[----:B------:R-:W-:Y:S01]  /*8b00*/  IMAD.X R49, RZ, RZ, R43, P3 ;  /* 0x000000ffff317224 */ /* 0x000fe200018e062b */
[----:B------:R-:W-:Y:S02]  /*8b10*/  LOP3.LUT R54, R8, 0x70, R9, 0x78, !PT ;  /* 0x0000007008367812 */ /* 0x000fe400078e7809 */
[----:B------:R-:W-:Y:S01]  /*8b20*/  IADD3 R8, P0, PT, R42, 0x29200, RZ ;  /* 0x000292002a087810 */ /* 0x000fe20007f1e0ff */
[----:B------:R-:W-:Y:S01]  /*8b30*/  ST.E desc[UR44][R20.64], RZ ;  /* 0x000000ff14007985 */ /* 0x000fe2000c10192c */
[----:B------:R-:W-:Y:S02]  /*8b40*/  SHF.R.U64 R3, R0, 0x3, R49 ;  /* 0x0000000300037819 */ /* 0x000fe40000001231 */
[----:B------:R-:W-:Y:S01]  /*8b50*/  IADD3 R5, P1, PT, R42, 0x27a00, RZ ;  /* 0x00027a002a057810 */ /* 0x000fe20007f3e0ff */
[----:B------:R-:W-:Y:S01]  /*8b60*/  IMAD.X R69, RZ, RZ, R43, P0 ;  /* 0x000000ffff457224 */ /* 0x000fe200000e062b */
[----:B------:R-:W-:Y:S01]  /*8b70*/  LOP3.LUT R48, R0, 0x70, R3, 0x78, !PT ;  /* 0x0000007000307812 */ /* 0x000fe200078e7803 */
[----:B------:R-:W-:Y:S01]  /*8b80*/  ST.E desc[UR44][R18.64], RZ ;  /* 0x000000ff12007985 */ /* 0x000fe2000c10192c */
[C---:B------:R-:W-:Y:S01]  /*8b90*/  IADD3 R40, P0, PT, R42.reuse, 0x2a200, RZ ;  /* 0x0002a2002a287810 */ /* 0x040fe20007f1e0ff */
[----:B------:R-:W-:Y:S01]  /*8ba0*/  IMAD.X R13, RZ, RZ, R43, P1 ;  /* 0x000000ffff0d7224 */ /* 0x000fe200008e062b */
[C---:B------:R-:W-:Y:S01]  /*8bb0*/  IADD3 R0, P3, PT, R42.reuse, 0x2a000, RZ ;  /* 0x0002a0002a007810 */ /* 0x040fe20007f7e0ff */
[----:B------:R-:W-:Y:S01]  /*8bc0*/  ST.E desc[UR44][R16.64], RZ ;  /* 0x000000ff10007985 */ /* 0x000fe2000c10192c */
[----:B------:R-:W-:Y:S01]  /*8bd0*/  SHF.R.U64 R6, R7, 0x3, R15 ;  /* 0x0000000307067819 */ /* 0x000fe2000000120f */
[--C-:B------:R-:W-:Y:S01]  /*8be0*/  IMAD.X R41, RZ, RZ, R43.reuse, P0 ;  /* 0x000000ffff297224 */ /* 0x100fe200000e062b */
[C---:B------:R-:W-:Y:S01]  /*8bf0*/  IADD3 R34, P0, PT, R42.reuse, 0x2b800, RZ ;  /* 0x0002b8002a227810 */ /* 0x040fe20007f1e0ff */
[----:B------:R-:W-:Y:S01]  /*8c00*/  IMAD.X R61, RZ, RZ, R43, P3 ;  /* 0x000000ffff3d7224 */ /* 0x000fe200018e062b */
[----:B------:R-:W-:Y:S01]  /*8c10*/  IADD3 R36, P3, PT, R42, 0x2b000, RZ ;  /* 0x0002b0002a247810 */ /* 0x000fe20007f7e0ff */
[----:B------:R1:W-:Y:S01]  /*8c20*/  STL [R1+0xa0], R40 ;  /* 0x0000a02801007387 */ /* 0x0003e20000100800 */
[----:B------:R-:W-:-:S02]  /*8c30*/  SHF.R.U64 R4, R5, 0x3, R13 ;  /* 0x0000000305047819 */ /* 0x000fc4000000120d */
[----:B------:R-:W-:Y:S01]  /*8c40*/  SHF.R.U64 R3, R0, 0x3, R61 ;  /* 0x0000000300037819 */ /* 0x000fe2000000123d */
[----:B------:R2:W-:Y:S01]  /*8c50*/  STL.64 [R1+0x80], R34 ;  /* 0x0000802201007387 */ /* 0x0005e20000100a00 */
[----:B------:R-:W-:Y:S02]  /*8c60*/  LOP3.LUT R12, R5, 0x70, R4, 0x78, !PT ;  /* 0x00000070050c7812 */ /* 0x000fe400078e7804 */
[----:B------:R-:W-:Y:S01]  /*8c70*/  LOP3.LUT R14, R7, 0x70, R6, 0x78, !PT ;  /* 0x00000070070e7812 */ /* 0x000fe200078e7806 */
[----:B------:R-:W-:Y:S01]  /*8c80*/  STL [R1+0x54], R41 ;  /* 0x0000542901007387 */ /* 0x000fe20000100800 */
[----:B------:R-:W-:Y:S02]  /*8c90*/  IADD3 R4, P2, PT, R42, 0x28a00, RZ ;  /* 0x00028a002a047810 */ /* 0x000fe40007f5e0ff */
[----:B------:R-:W-:Y:S01]  /*8ca0*/  LOP3.LUT R60, R0, 0x70, R3, 0x78, !PT ;  /* 0x00000070003c7812 */ /* 0x000fe200078e7803 */
[----:B------:R-:W-:Y:S01]  /*8cb0*/  ST.E desc[UR44][R14.64], RZ ;  /* 0x000000ff0e007985 */ /* 0x000fe2000c10192c */
[----:B------:R-:W-:Y:S01]  /*8cc0*/  IADD3 R6, P1, PT, R42, 0x28800, RZ ;  /* 0x000288002a067810 */ /* 0x000fe20007f3e0ff */
[----:B------:R-:W-:Y:S01]  /*8cd0*/  IMAD.X R51, RZ, RZ, R43, P2 ;  /* 0x000000ffff337224 */ /* 0x000fe200010e062b */
[----:B------:R-:W-:-:S02]  /*8ce0*/  MOV R39, 0x400 ;  /* 0x0000040000277802 */ /* 0x000fc40000000f00 */
[----:B------:R-:W-:Y:S01]  /*8cf0*/  SHF.R.U64 R9, R8, 0x3, R69 ;  /* 0x0000000308097819 */ /* 0x000fe20000001245 */
[----:B-1----:R-:W3:Y:S01]  /*8d00*/  LDL.LU R40, [R1+0xa0] ;  /* 0x0000a00001287983 */ /* 0x002ee20000300800 */
[----:B------:R-:W-:Y:S01]  /*8d10*/  IMAD.X R53, RZ, RZ, R43, P1 ;  /* 0x000000ffff357224 */ /* 0x000fe200008e062b */
[----:B------:R-:W-:Y:S01]  /*8d20*/  SHF.R.U64 R5, R4, 0x3, R51 ;  /* 0x0000000304057819 */ /* 0x000fe20000001233 */
[----:B--2---:R-:W-:Y:S01]  /*8d30*/  IMAD.X R35, RZ, RZ, R43, P3 ;  /* 0x000000ffff237224 */ /* 0x004fe200018e062b */
[----:B------:R-:W1:Y:S02]  /*8d40*/  S2R R0, SR_CgaCtaId ;  /* 0x0000000000007919 */ /* 0x000e640000008800 */
[----:B------:R-:W-:Y:S02]  /*8d50*/  SHF.R.U64 R7, R6, 0x3, R53 ;  /* 0x0000000306077819 */ /* 0x000fe40000001235 */
[----:B------:R-:W-:Y:S01]  /*8d60*/  LOP3.LUT R50, R4, 0x70, R5, 0x78, !PT ;  /* 0x0000007004327812 */ /* 0x000fe200078e7805 */
[----:B------:R2:W-:Y:S01]  /*8d70*/  STL.64 [R1+0x98], R34 ;  /* 0x0000982201007387 */ /* 0x0005e20000100a00 */
[----:B------:R-:W-:-:S02]  /*8d80*/  LOP3.LUT R52, R6, 0x70, R7, 0x78, !PT ;  /* 0x0000007006347812 */ /* 0x000fc400078e7807 */
[C---:B------:R-:W-:Y:S01]  /*8d90*/  IADD3 R4, P2, PT, R42.reuse, 0x29a00, RZ ;  /* 0x00029a002a047810 */ /* 0x040fe20007f5e0ff */
[----:B------:R-:W-:Y:S01]  /*8da0*/  ST.E desc[UR44][R12.64], RZ ;  /* 0x000000ff0c007985 */ /* 0x000fe2000c10192c */
[----:B------:R-:W-:Y:S02]  /*8db0*/  IADD3 R6, P1, PT, R42, 0x29800, RZ ;  /* 0x000298002a067810 */ /* 0x000fe40007f3e0ff */
[----:B------:R-:W-:Y:S01]  /*8dc0*/  LOP3.LUT R68, R8, 0x70, R9, 0x78, !PT ;  /* 0x0000007008447812 */ /* 0x000fe200078e7809 */
[--C-:B------:R-:W-:Y:S01]  /*8dd0*/  IMAD.X R65, RZ, RZ, R43.reuse, P2 ;  /* 0x000000ffff417224 */ /* 0x100fe200010e062b */
[C---:B------:R-:W-:Y:S01]  /*8de0*/  IADD3 R37, P2, PT, R42.reuse, 0x2aa00, RZ ;  /* 0x0002aa002a257810 */ /* 0x040fe20007f5e0ff */
[--C-:B------:R-:W-:Y:S01]  /*8df0*/  IMAD.X R67, RZ, RZ, R43.reuse, P1 ;  /* 0x000000ffff437224 */ /* 0x100fe200008e062b */
[C---:B------:R-:W-:Y:S01]  /*8e00*/  IADD3 R38, P1, PT, R42.reuse, 0x2a800, RZ ;  /* 0x0002a8002a267810 */ /* 0x040fe20007f3e0ff */
[----:B------:R4:W-:Y:S01]  /*8e10*/  ST.E desc[UR44][R10.64], RZ ;  /* 0x000000ff0a007985 */ /* 0x0009e2000c10192c */
[----:B------:R-:W-:Y:S01]  /*8e20*/  IMAD.X R9, RZ, RZ, R43, P4 ;  /* 0x000000ffff097224 */ /* 0x000fe200020e062b */
[----:B------:R-:W-:-:S02]  /*8e30*/  IADD3 R31, P3, PT, R42, 0x24600, RZ ;  /* 0x000246002a1f7810 */ /* 0x000fc40007f7e0ff */
[----:B------:R4:W-:Y:S01]  /*8e40*/  STL.64 [R1+0x90], R36 ;  /* 0x0000902401007387 */ /* 0x0009e20000100a00 */
[----:B------:R-:W-:Y:S02]  /*8e50*/  IADD3 R30, P4, PT, R42, 0x24c00, RZ ;  /* 0x00024c002a1e7810 */ /* 0x000fe40007f9e0ff */
[----:B------:R-:W-:Y:S01]  /*8e60*/  SHF.R.U64 R7, R6, 0x3, R67 ;  /* 0x0000000306077819 */ /* 0x000fe20000001243 */
[----:B------:R-:W-:Y:S01]  /*8e70*/  STL [R1+0x34], R9 ;  /* 0x0000340901007387 */ /* 0x000fe20000100800 */
[----:B------:R-:W-:Y:S02]  /*8e80*/  SHF.R.U64 R5, R4, 0x3, R65 ;  /* 0x0000000304057819 */ /* 0x000fe40000001241 */
[----:B------:R-:W-:Y:S01]  /*8e90*/  LOP3.LUT R66, R6, 0x70, R7, 0x78, !PT ;  /* 0x0000007006427812 */ /* 0x000fe200078e7807 */
[----:B------:R4:W-:Y:S01]  /*8ea0*/  STL.64 [R1+0x78], R30 ;  /* 0x0000781e01007387 */ /* 0x0009e20000100a00 */
[----:B------:R-:W-:-:S03]  /*8eb0*/  LOP3.LUT R64, R4, 0x70, R5, 0x78, !PT ;  /* 0x0000007004407812 */ /* 0x000fc600078e7805 */
[----:B--2---:R2:W2:Y:S01]  /*8ec0*/  LDL.64 R34, [R1+0x50] ;  /* 0x0000500001227983 */ /* 0x0044a20000100a00 */
[----:B-1----:R-:W-:-:S03]  /*8ed0*/  LEA R0, R0, R39, 0x18 ;  /* 0x0000002700007211 */ /* 0x002fc600078ec0ff */
[----:B------:R-:W-:Y:S01]  /*8ee0*/  ST.E desc[UR44][R54.64], RZ ;  /* 0x000000ff36007985 */ /* 0x000fe2000c10192c */
[--C-:B----4-:R-:W-:Y:S01]  /*8ef0*/  IMAD.X R11, RZ, RZ, R43.reuse, P2 ;  /* 0x000000ffff0b7224 */ /* 0x110fe200010e062b */
[C---:B------:R-:W-:Y:S01]  /*8f00*/  IADD3 R32, P2, PT, R42.reuse, 0x24400, RZ ;  /* 0x000244002a207810 */ /* 0x040fe20007f5e0ff */
[--C-:B------:R-:W-:Y:S01]  /*8f10*/  IMAD.X R37, RZ, RZ, R43.reuse, P1 ;  /* 0x000000ffff257224 */ /* 0x100fe200008e062b */
[----:B------:R-:W-:Y:S02]  /*8f20*/  IADD3 R33, P1, PT, R42, 0x2ba00, RZ ;  /* 0x0002ba002a217810 */ /* 0x000fe40007f3e0ff */
[----:B------:R-:W-:Y:S01]  /*8f30*/  STL [R1+0x44], R11 ;  /* 0x0000440b01007387 */ /* 0x000fe20000100800 */
[----:B------:R-:W-:Y:S01]  /*8f40*/  IMAD.X R5, RZ, RZ, R43, P2 ;  /* 0x000000ffff057224 */ /* 0x000fe200010e062b */
[----:B------:R-:W-:Y:S02]  /*8f50*/  SHF.R.U64 R39, R38, 0x3, R37 ;  /* 0x0000000326277819 */ /* 0x000fe40000001225 */
[----:B------:R1:W-:Y:S01]  /*8f60*/  STL.64 [R1+0x70], R32 ;  /* 0x0000702001007387 */ /* 0x0003e20000100a00 */
[----:B------:R-:W-:Y:S01]  /*8f70*/  IMAD.X R7, RZ, RZ, R43, P1 ;  /* 0x000000ffff077224 */ /* 0x000fe200008e062b */
[----:B------:R-:W-:-:S02]  /*8f80*/  IADD3 R28, P1, PT, R42, 0x25400, RZ ;  /* 0x000254002a1c7810 */ /* 0x000fc40007f3e0ff */
[----:B------:R-:W-:Y:S01]  /*8f90*/  LOP3.LUT R36, R38, 0x70, R39, 0x78, !PT ;  /* 0x0000007026247812 */ /* 0x000fe200078e7827 */
[----:B------:R4:W4:Y:S04]  /*8fa0*/  LDL.64 R30, [R1+0x30] ;  /* 0x00003000011e7983 */ /* 0x0009280000100a00 */
[----:B------:R-:W4:Y:S04]  /*8fb0*/  LDL.64 R38, [R1+0x40] ;  /* 0x0000400001267983 */ /* 0x000f280000100a00 */
[----:B------:R3:W-:Y:S04]  /*8fc0*/  STL.64 [R1+0x48], R36 ;  /* 0x0000482401007387 */ /* 0x0007e80000100a00 */
[----:B------:R-:W-:Y:S01]  /*8fd0*/  STL [R1+0x24], R7 ;  /* 0x0000240701007387 */ /* 0x000fe20000100800 */
[----:B------:R-:W-:-:S02]  /*8fe0*/  IMAD.X R63, RZ, RZ, R43, P3 ;  /* 0x000000ffff3f7224 */ /* 0x000fc400018e062b */
[--C-:B------:R-:W-:Y:S01]  /*8ff0*/  IMAD.X R59, RZ, RZ, R43.reuse, P4 ;  /* 0x000000ffff3b7224 */ /* 0x100fe200020e062b */
[----:B------:R-:W-:Y:S01]  /*9000*/  ST.E desc[UR44][R52.64], RZ ;  /* 0x000000ff34007985 */ /* 0x000fe2000c10192c */
[----:B-1----:R-:W-:Y:S02]  /*9010*/  IMAD.X R33, RZ, RZ, R43, P0 ;  /* 0x000000ffff217224 */ /* 0x002fe400000e062b */
[----:B--2---:R-:W-:-:S03]  /*9020*/  IMAD.MOV.U32 R35, RZ, RZ, R41 ;  /* 0x000000ffff237224 */ /* 0x004fc600078e0029 */
[----:B------:R1:W-:Y:S01]  /*9030*/  STL.64 [R1+0x88], R32 ;  /* 0x0000882001007387 */ /* 0x0003e20000100a00 */
[----:B------:R-:W-:Y:S02]  /*9040*/  IADD3 R29, P0, PT, R42, 0x24e00, RZ ;  /* 0x00024e002a1d7810 */ /* 0x000fe40007f1e0ff */
[C---:B---3--:R-:W-:Y:S01]  /*9050*/  SHF.R.U64 R41, R40.reuse, 0x3, R35 ;  /* 0x0000000328297819 */ /* 0x048fe20000001223 */
[----:B------:R-:W2:Y:S03]  /*9060*/  LDL.LU.64 R36, [R1+0x90] ;  /* 0x0000900001247983 */ /* 0x000ea60000300a00 */
[----:B------:R-:W-:Y:S01]  /*9070*/  LOP3.LUT R34, R40, 0x70, R41, 0x78, !PT ;  /* 0x0000007028227812 */ /* 0x000fe200078e7829 */
[----:B------:R-:W-:Y:S04]  /*9080*/  STL [R1+0x1c], R5 ;  /* 0x00001c0501007387 */ /* 0x000fe80000100800 */
[----:B------:R3:W-:Y:S04]  /*9090*/  STL [R1+0x50], R34 ;  /* 0x0000502201007387 */ /* 0x0007e80000100800 */
[----:B------:R-:W2:Y:S01]  /*90a0*/  LDL.LU.64 R40, [R1+0x18] ;  /* 0x0000180001287983 */ /* 0x000ea20000300a00 */
[C---:B------:R-:W-:Y:S01]  /*90b0*/  IADD3 R27, P2, PT, R42.reuse, 0x25600, RZ ;  /* 0x000256002a1b7810 */ /* 0x040fe20007f5e0ff */
[--C-:B------:R-:W-:Y:S01]  /*90c0*/  IMAD.X R23, RZ, RZ, R43.reuse, P1 ;  /* 0x000000ffff177224 */ /* 0x100fe200008e062b */
[----:B------:R-:W-:Y:S01]  /*90d0*/  IADD3 R26, P3, PT, R42, 0x25c00, RZ ;  /* 0x00025c002a1a7810 */ /* 0x000fe20007f7e0ff */
[----:B------:R-:W-:Y:S04]  /*90e0*/  ST.E desc[UR44][R50.64], RZ ;  /* 0x000000ff32007985 */ /* 0x000fe8000c10192c */
[----:B-1----:R1:W4:Y:S04]  /*90f0*/  LDL.64 R32, [R1+0x40] ;  /* 0x0000400001207983 */ /* 0x0023280000100a00 */
[----:B---3--:R-:W3:Y:S01]  /*9100*/  LDL.LU.64 R34, [R1+0x98] ;  /* 0x0000980001227983 */ /* 0x008ee20000300a00 */
[----:B------:R-:W-:-:S02]  /*9110*/  IMAD.X R57, RZ, RZ, R43, P0 ;  /* 0x000000ffff397224 */ /* 0x000fc400000e062b */
[--C-:B------:R-:W-:Y:S01]  /*9120*/  IMAD.X R93, RZ, RZ, R43.reuse, P2 ;  /* 0x000000ffff5d7224 */ /* 0x100fe200010e062b */
[----:B------:R-:W-:Y:S01]  /*9130*/  ST.E desc[UR44][R48.64], RZ ;  /* 0x000000ff30007985 */ /* 0x000fe2000c10192c */
[----:B------:R-:W-:-:S03]  /*9140*/  IMAD.X R91, RZ, RZ, R43, P3 ;  /* 0x000000ffff5b7224 */ /* 0x000fc600018e062b */
[----:B------:R-:W-:Y:S04]  /*9150*/  ST.E desc[UR44][R68.64], RZ ;  /* 0x000000ff44007985 */ /* 0x000fe8000c10192c */
[----:B------:R-:W-:Y:S04]  /*9160*/  ST.E desc[UR44][R66.64], RZ ;  /* 0x000000ff42007985 */ /* 0x000fe8000c10192c */
[----:B------:R-:W-:Y:S04]  /*9170*/  ST.E desc[UR44][R64.64], RZ ;  /* 0x000000ff40007985 */ /* 0x000fe8000c10192c */
[----:B------:R-:W-:Y:S01]  /*9180*/  ST.E desc[UR44][R60.64], RZ ;  /* 0x000000ff3c007985 */ /* 0x000fe2000c10192c */
[----:B----4-:R-:W-:-:S05]  /*9190*/  IMAD.MOV.U32 R33, RZ, RZ, R39 ;  /* 0x000000ffff217224 */ /* 0x010fca00078e0027 */
[C---:B--2---:R-:W-:Y:S02]  /*91a0*/  SHF.R.U64 R38, R37.reuse, 0x3, R33 ;  /* 0x0000000325267819 */ /* 0x044fe40000001221 */
[C---:B---3--:R-:W-:Y:S02]  /*91b0*/  SHF.R.U64 R39, R36.reuse, 0x3, R35 ;  /* 0x0000000324277819 */ /* 0x048fe40000001223 */
[----:B------:R-:W-:Y:S02]  /*91c0*/  LOP3.LUT R32, R37, 0x70, R38, 0x78, !PT ;  /* 0x0000007025207812 */ /* 0x000fe400078e7826 */
[----:B------:R-:W-:Y:S02]  /*91d0*/  LOP3.LUT R34, R36, 0x70, R39, 0x78, !PT ;  /* 0x0000007024227812 */ /* 0x000fe400078e7827 */
[----:B------:R-:W2:Y:S04]  /*91e0*/  LDL.64 R36, [R1+0x30] ;  /* 0x0000300001247983 */ /* 0x000ea80000100a00 */
[----:B------:R3:W-:Y:S04]  /*91f0*/  STL [R1+0x40], R32 ;  /* 0x0000402001007387 */ /* 0x0007e80000100800 */
[----:B------:R4:W-:Y:S04]  /*9200*/  STL.64 [R1+0x38], R34 ;  /* 0x0000382201007387 */ /* 0x0009e80000100a00 */
[----:B------:R-:W2:Y:S04]  /*9210*/  LDL.LU.64 R38, [R1+0x20] ;  /* 0x0000200001267983 */ /* 0x000ea80000300a00 */
[----:B---3--:R-:W3:Y:S04]  /*9220*/  LDL.LU.64 R32, [R1+0x88] ;  /* 0x0000880001207983 */ /* 0x008ee80000300a00 */
[----:B----4-:R-:W3:Y:S01]  /*9230*/  LDL.LU.64 R34, [R1+0x80] ;  /* 0x0000800001227983 */ /* 0x010ee20000300a00 */
[----:B--2---:R-:W-:Y:S01]  /*9240*/  IMAD.MOV.U32 R31, RZ, RZ, R37 ;  /* 0x000000ffff1f7224 */ /* 0x004fe200078e0025 */
[----:B---3--:R-:W-:-:S04]  /*9250*/  SHF.R.U64 R37, R34, 0x3, R33 ;  /* 0x0000000322257819 */ /* 0x008fc80000001221 */
[C---:B------:R-:W-:Y:S02]  /*9260*/  SHF.R.U64 R36, R35.reuse, 0x3, R31 ;  /* 0x0000000323247819 */ /* 0x040fe4000000121f */
[----:B------:R-:W-:Y:S02]  /*9270*/  LOP3.LUT R32, R34, 0x70, R37, 0x78, !PT ;  /* 0x0000007022207812 */ /* 0x000fe400078e7825 */
[----:B------:R-:W-:Y:S02]  /*9280*/  LOP3.LUT R30, R35, 0x70, R36, 0x78, !PT ;  /* 0x00000070231e7812 */ /* 0x000fe400078e7824 */
[----:B------:R-:W2:Y:S04]  /*9290*/  LDL.LU.64 R36, [R1+0x50] ;  /* 0x0000500001247983 */ /* 0x000ea80000300a00 */
[----:B------:R3:W-:Y:S04]  /*92a0*/  STL.64 [R1+0x28], R32 ;  /* 0x0000282001007387 */ /* 0x0007e80000100a00 */
[----:B------:R4:W-:Y:S04]  /*92b0*/  STL [R1+0x30], R30 ;  /* 0x0000301e01007387 */ /* 0x0009e80000100800 */
[----:B---3--:R-:W3:Y:S04]  /*92c0*/  LDL.LU.64 R32, [R1+0x70] ;  /* 0x0000700001207983 */ /* 0x008ee80000300a00 */
[----:B----4-:R-:W4:Y:S04]  /*92d0*/  LDL.LU.64 R30, [R1+0x78] ;  /* 0x00007800011e7983 */ /* 0x010f280000300a00 */
[----:B--2---:R2:W-:Y:S04]  /*92e0*/  ST.E desc[UR44][R36.64], RZ ;  /* 0x000000ff24007985 */ /* 0x0045e8000c10192c */
[----:B--2---:R-:W2:Y:S01]  /*92f0*/  LDL.LU.64 R36, [R1+0x28] ;  /* 0x0000280001247983 */ /* 0x004ea20000300a00 */
[----:B---3--:R-:W-:-:S02]  /*9300*/  SHF.R.U64 R34, R33, 0x3, R39 ;  /* 0x0000000321227819 */ /* 0x008fc40000001227 */
[C---:B------:R-:W-:Y:S02]  /*9310*/  SHF.R.U64 R35, R32.reuse, 0x3, R41 ;  /* 0x0000000320237819 */ /* 0x040fe40000001229 */
[----:B------:R-:W-:Y:S02]  /*9320*/  LOP3.LUT R38, R33, 0x70, R34, 0x78, !PT ;  /* 0x0000007021267812 */ /* 0x000fe400078e7822 */
[----:B------:R-:W-:Y:S02]  /*9330*/  LOP3.LUT R40, R32, 0x70, R35, 0x78, !PT ;  /* 0x0000007020287812 */ /* 0x000fe400078e7823 */
[C---:B----4-:R-:W-:Y:S01]  /*9340*/  SHF.R.U64 R32, R31.reuse, 0x3, R63 ;  /* 0x000000031f207819 */ /* 0x050fe2000000123f */
[----:B------:R-:W3:Y:S01]  /*9350*/  LDL.LU.64 R34, [R1+0x30] ;  /* 0x0000300001227983 */ /* 0x000ee20000300a00 */
[----:B------:R-:W-:Y:S02]  /*9360*/  SHF.R.U64 R33, R30, 0x3, R59 ;  /* 0x000000031e217819 */ /* 0x000fe4000000123b */
[----:B------:R-:W-:-:S02]  /*9370*/  LOP3.LUT R62, R31, 0x70, R32, 0x78, !PT ;  /* 0x000000701f3e7812 */ /* 0x000fc400078e7820 */
[----:B------:R-:W-:Y:S02]  /*9380*/  LOP3.LUT R58, R30, 0x70, R33, 0x78, !PT ;  /* 0x000000701e3a7812 */ /* 0x000fe400078e7821 */
[C---:B------:R-:W-:Y:S01]  /*9390*/  SHF.R.U64 R30, R29.reuse, 0x3, R57 ;  /* 0x000000031d1e7819 */ /* 0x040fe20000001239 */
[----:B------:R-:W4:Y:S01]  /*93a0*/  LDL.LU.64 R32, [R1+0x38] ;  /* 0x0000380001207983 */ /* 0x000f220000300a00 */
[C---:B------:R-:W-:Y:S02]  /*93b0*/  SHF.R.U64 R31, R28.reuse, 0x3, R23 ;  /* 0x000000031c1f7819 */ /* 0x040fe40000001217 */
[----:B------:R-:W-:Y:S02]  /*93c0*/  LOP3.LUT R56, R29, 0x70, R30, 0x78, !PT ;  /* 0x000000701d387812 */ /* 0x000fe400078e781e */
[----:B------:R-:W-:Y:S02]  /*93d0*/  LOP3.LUT R22, R28, 0x70, R31, 0x78, !PT ;  /* 0x000000701c167812 */ /* 0x000fe400078e781f */
[----:B------:R-:W-:Y:S01]  /*93e0*/  SHF.R.U64 R28, R27, 0x3, R93 ;  /* 0x000000031b1c7819 */ /* 0x000fe2000000125d */
[----:B------:R-:W2:Y:S01]  /*93f0*/  LDL.LU.64 R30, [R1+0x40] ;  /* 0x00004000011e7983 */ /* 0x000ea20000300a00 */
[----:B------:R-:W-:-:S02]  /*9400*/  SHF.R.U64 R29, R26, 0x3, R91 ;  /* 0x000000031a1d7819 */ /* 0x000fc4000000125b */
[----:B------:R-:W-:Y:S02]  /*9410*/  LOP3.LUT R92, R27, 0x70, R28, 0x78, !PT ;  /* 0x000000701b5c7812 */ /* 0x000fe400078e781c */
[----:B------:R-:W-:Y:S02]  /*9420*/  LOP3.LUT R90, R26, 0x70, R29, 0x78, !PT ;  /* 0x000000701a5a7812 */ /* 0x000fe400078e781d */
[----:B------:R-:W3:Y:S01]  /*9430*/  LDL.LU.64 R28, [R1+0x48] ;  /* 0x00004800011c7983 */ /* 0x000ee20000300a00 */
[C---:B------:R-:W-:Y:S02]  /*9440*/  IADD3 R25, P4, PT, R42.reuse, 0x25e00, RZ ;  /* 0x00025e002a197810 */ /* 0x040fe40007f9e0ff */
[C---:B------:R-:W-:Y:S02]  /*9450*/  IADD3 R24, P0, PT, R42.reuse, 0x26400, RZ ;  /* 0x000264002a187810 */ /* 0x040fe40007f1e0ff */
[C---:B------:R-:W-:Y:S01]  /*9460*/  IADD3 R21, P1, PT, R42.reuse, 0x26600, RZ ;  /* 0x000266002a157810 */ /* 0x040fe20007f3e0ff */
[--C-:B------:R-:W-:Y:S01]  /*9470*/  IMAD.X R89, RZ, RZ, R43.reuse, P4 ;  /* 0x000000ffff597224 */ /* 0x100fe200020e062b */
[C---:B------:R-:W-:Y:S01]  /*9480*/  IADD3 R20, P2, PT, R42.reuse, 0x26c00, RZ ;  /* 0x00026c002a147810 */ /* 0x040fe20007f5e0ff */
[--C-:B------:R-:W-:Y:S01]  /*9490*/  IMAD.X R87, RZ, RZ, R43.reuse, P0 ;  /* 0x000000ffff577224 */ /* 0x100fe200000e062b */
[C---:B------:R-:W-:Y:S01]  /*94a0*/  IADD3 R19, P3, PT, R42.reuse, 0x26e00, RZ ;  /* 0x00026e002a137810 */ /* 0x040fe20007f7e0ff */
[--C-:B------:R-:W-:Y:S01]  /*94b0*/  IMAD.X R85, RZ, RZ, R43.reuse, P1 ;  /* 0x000000ffff557224 */ /* 0x100fe200008e062b */
[----:B------:R-:W-:Y:S01]  /*94c0*/  IADD3 R18, P4, PT, R42, 0x27400, RZ ;  /* 0x000274002a127810 */ /* 0x000fe20007f9e0ff */
[----:B------:R-:W-:Y:S01]  /*94d0*/  IMAD.X R83, RZ, RZ, R43, P2 ;  /* 0x000000ffff537224 */ /* 0x000fe200010e062b */
[----:B------:R-:W-:-:S02]  /*94e0*/  SHF.R.U64 R26, R25, 0x3, R89 ;  /* 0x00000003191a7819 */ /* 0x000fc40000001259 */
[C---:B------:R-:W-:Y:S01]  /*94f0*/  SHF.R.U64 R27, R24.reuse, 0x3, R87 ;  /* 0x00000003181b7819 */ /* 0x040fe20000001257 */
[--C-:B------:R-:W-:Y:S01]  /*9500*/  IMAD.X R81, RZ, RZ, R43.reuse, P3 ;  /* 0x000000ffff517224 */ /* 0x100fe200018e062b */
[----:B------:R-:W-:Y:S01]  /*9510*/  LOP3.LUT R88, R25, 0x70, R26, 0x78, !PT ;  /* 0x0000007019587812 */ /* 0x000fe200078e781a */
[----:B------:R-:W-:Y:S01]  /*9520*/  IMAD.X R79, RZ, RZ, R43, P4 ;  /* 0x000000ffff4f7224 */ /* 0x000fe200020e062b */
[----:B------:R-:W-:Y:S02]  /*9530*/  LOP3.LUT R86, R24, 0x70, R27, 0x78, !PT ;  /* 0x0000007018567812 */ /* 0x000fe400078e781b */
[C---:B------:R-:W-:Y:S02]  /*9540*/  IADD3 R17, P0, PT, R42.reuse, 0x27600, RZ ;  /* 0x000276002a117810 */ /* 0x040fe40007f1e0ff */
[----:B------:R-:W-:Y:S02]  /*9550*/  IADD3 R16, P1, PT, R42, 0x27c00, RZ ;  /* 0x00027c002a107810 */ /* 0x000fe40007f3e0ff */
        /* <DEDUP_REMOVED lines=14> */
[----:B------:R-:W-:Y:S02]  /*9640*/  IADD3 R13, P4, PT, R42, 0x28600, RZ ;  /* 0x000286002a0d7810 */ /* 0x000fe40007f9e0ff */
[C---:B------:R-:W-:Y:S02]  /*9650*/  SHF.R.U64 R18, R17.reuse, 0x3, R77 ;  /* 0x0000000311127819 */ /* 0x040fe4000000124d */
[----:B------:R-:W-:Y:S01]  /*9660*/  SHF.R.U64 R19, R16, 0x3, R75 ;  /* 0x0000000310137819 */ /* 0x000fe2000000124b */
[----:B------:R-:W-:Y:S01]  /*9670*/  IMAD.X R69, RZ, RZ, R43, P4 ;  /* 0x000000ffff457224 */ /* 0x000fe200020e062b */
[----:B------:R-:W-:-:S02]  /*9680*/  LOP3.LUT R76, R17, 0x70, R18, 0x78, !PT ;  /* 0x00000070114c7812 */ /* 0x000fc400078e7812 */
[----:B------:R-:W-:Y:S02]  /*9690*/  LOP3.LUT R74, R16, 0x70, R19, 0x78, !PT ;  /* 0x00000070104a7812 */ /* 0x000fe400078e7813 */
[C---:B------:R-:W-:Y:S02]  /*96a0*/  SHF.R.U64 R16, R15.reuse, 0x3, R73 ;  /* 0x000000030f107819 */ /* 0x040fe40000001249 */
[C---:B------:R-:W-:Y:S02]  /*96b0*/  SHF.R.U64 R17, R14.reuse, 0x3, R71 ;  /* 0x000000030e117819 */ /* 0x040fe40000001247 */
[----:B------:R-:W-:Y:S02]  /*96c0*/  LOP3.LUT R72, R15, 0x70, R16, 0x78, !PT ;  /* 0x000000700f487812 */ /* 0x000fe400078e7810 */
[----:B------:R-:W-:Y:S02]  /*96d0*/  LOP3.LUT R70, R14, 0x70, R17, 0x78, !PT ;  /* 0x000000700e467812 */ /* 0x000fe400078e7811 */
[----:B------:R-:W-:Y:S01]  /*96e0*/  SHF.R.U64 R16, R13, 0x3, R69 ;  /* 0x000000030d107819 */ /* 0x000fe20000001245 */
[----:B------:R-:W1:Y:S01]  /*96f0*/  S2R R14, SR_TID.X ;  /* 0x00000000000e7919 */ /* 0x000e620000002100 */
[----:B------:R-:W-:-:S02]  /*9700*/  IADD3 R12, P0, PT, R42, 0x28c00, RZ ;  /* 0x00028c002a0c7810 */ /* 0x000fc40007f1e0ff */
[----:B------:R-:W-:Y:S02]  /*9710*/  LOP3.LUT R68, R13, 0x70, R16, 0x78, !PT ;  /* 0x000000700d447812 */ /* 0x000fe400078e7810 */
[----:B------:R-:W1:Y:S01]  /*9720*/  S2R R13, SR_SWINHI ;  /* 0x00000000000d7919 */ /* 0x000e620000002f00 */
[C---:B------:R-:W-:Y:S01]  /*9730*/  IADD3 R9, P3, PT, R42.reuse, 0x29600, RZ ;  /* 0x000296002a097810 */ /* 0x040fe20007f7e0ff */
[--C-:B------:R-:W-:Y:S01]  /*9740*/  IMAD.X R67, RZ, RZ, R43.reuse, P0 ;  /* 0x000000ffff437224 */ /* 0x100fe200000e062b */
[C---:B------:R-:W-:Y:S02]  /*9750*/  IADD3 R11, P1, PT, R42.reuse, 0x28e00, RZ ;  /* 0x00028e002a0b7810 */ /* 0x040fe40007f3e0ff */
[C---:B------:R-:W-:Y:S01]  /*9760*/  IADD3 R10, P2, PT, R42.reuse, 0x29400, RZ ;  /* 0x000294002a0a7810 */ /* 0x040fe20007f5e0ff */
[----:B---3--:R-:W-:Y:S04]  /*9770*/  ST.E desc[UR44][R28.64], RZ ;  /* 0x000000ff1c007985 */ /* 0x008fe8000c10192c */
[----:B--2---:R-:W-:Y:S04]  /*9780*/  ST.E desc[UR44][R30.64], RZ ;  /* 0x000000ff1e007985 */ /* 0x004fe8000c10192c */
[----:B----4-:R-:W-:Y:S04]  /*9790*/  ST.E desc[UR44][R32.64], RZ ;  /* 0x000000ff20007985 */ /* 0x010fe8000c10192c */
[----:B------:R-:W-:Y:S04]  /*97a0*/  ST.E desc[UR44][R34.64], RZ ;  /* 0x000000ff22007985 */ /* 0x000fe8000c10192c */
[----:B------:R-:W-:Y:S04]  /*97b0*/  ST.E desc[UR44][R36.64], RZ ;  /* 0x000000ff24007985 */ /* 0x000fe8000c10192c */
[----:B------:R-:W-:Y:S04]  /*97c0*/  ST.E desc[UR44][R38.64], RZ ;  /* 0x000000ff26007985 */ /* 0x000fe8000c10192c */
[----:B------:R-:W-:Y:S04]  /*97d0*/  ST.E desc[UR44][R40.64], RZ ;  /* 0x000000ff28007985 */ /* 0x000fe8000c10192c */
[----:B------:R2:W-:Y:S04]  /*97e0*/  ST.E desc[UR44][R62.64], RZ ;  /* 0x000000ff3e007985 */ /* 0x0005e8000c10192c */
[----:B------:R3:W-:Y:S04]  /*97f0*/  ST.E desc[UR44][R58.64], RZ ;  /* 0x000000ff3a007985 */ /* 0x0007e8000c10192c */
[----:B------:R4:W-:Y:S04]  /*9800*/  ST.E desc[UR44][R56.64], RZ ;  /* 0x000000ff38007985 */ /* 0x0009e8000c10192c */
[----:B------:R1:W-:Y:S04]  /*9810*/  ST.E desc[UR44][R22.64], RZ ;  /* 0x000000ff16007985 */ /* 0x0003e8000c10192c */
[----:B--2---:R2:W5:Y:S04]  /*9820*/  LDL.LU R62, [R1+0x6c] ;  /* 0x00006c00013e7983 */ /* 0x0045680000300800 */
[----:B---3--:R2:W5:Y:S04]  /*9830*/  LDL.LU R58, [R1+0x68] ;  /* 0x00006800013a7983 */ /* 0x0085680000300800 */
[----:B----4-:R2:W5:Y:S04]  /*9840*/  LDL.LU.64 R56, [R1+0x60] ;  /* 0x0000600001387983 */ /* 0x0105680000300a00 */
[----:B-1----:R2:W5:Y:S01]  /*9850*/  LDL.LU.64 R22, [R1+0x58] ;  /* 0x0000580001167983 */ /* 0x0025620000300a00 */
[----:B------:R-:W-:Y:S01]  /*9860*/  IADD3 R8, P4, PT, R42, 0x29c00, RZ ;  /* 0x00029c002a087810 */ /* 0x000fe20007f9e0ff */
[----:B------:R-:W-:Y:S01]  /*9870*/  IMAD.X R55, RZ, RZ, R43, P3 ;  /* 0x000000ffff377224 */ /* 0x000fe200018e062b */
[----:B------:R-:W-:Y:S01]  /*9880*/  SHF.R.U64 R15, R12, 0x3, R67 ;  /* 0x000000030c0f7819 */ /* 0x000fe20000001243 */
[----:B------:R-:W-:-:S02]  /*9890*/  IMAD.X R65, RZ, RZ, R43, P1 ;  /* 0x000000ffff417224 */ /* 0x000fc400008e062b */
[----:B------:R-:W-:Y:S01]  /*98a0*/  IMAD.X R61, RZ, RZ, R43, P2 ;  /* 0x000000ffff3d7224 */ /* 0x000fe200010e062b */
[----:B------:R-:W-:Y:S01]  /*98b0*/  LOP3.LUT R66, R12, 0x70, R15, 0x78, !PT ;  /* 0x000000700c427812 */ /* 0x000fe200078e780f */
[----:B------:R-:W-:Y:S01]  /*98c0*/  IMAD.X R53, RZ, RZ, R43, P4 ;  /* 0x000000ffff357224 */ /* 0x000fe200020e062b */
[C---:B------:R-:W-:Y:S02]  /*98d0*/  IADD3 R5, P2, PT, R42.reuse, 0x2a600, RZ ;  /* 0x0002a6002a057810 */ /* 0x040fe40007f5e0ff */
[----:B------:R-:W-:Y:S02]  /*98e0*/  SHF.R.U64 R12, R9, 0x3, R55 ;  /* 0x00000003090c7819 */ /* 0x000fe40000001237 */
[----:B------:R-:W-:Y:S01]  /*98f0*/  IADD3 R7, P0, PT, R42, 0x29e00, RZ ;  /* 0x00029e002a077810 */ /* 0x000fe20007f1e0ff */
[----:B------:R-:W-:Y:S01]  /*9900*/  IMAD.X R47, RZ, RZ, R43, P2 ;  /* 0x000000ffff2f7224 */ /* 0x000fe200010e062b */
[----:B------:R-:W-:Y:S02]  /*9910*/  SHF.R.U64 R16, R11, 0x3, R65 ;  /* 0x000000030b107819 */ /* 0x000fe40000001241 */
[----:B------:R-:W-:-:S02]  /*9920*/  LOP3.LUT R54, R9, 0x70, R12, 0x78, !PT ;  /* 0x0000007009367812 */ /* 0x000fc400078e780c */
[----:B------:R-:W-:Y:S01]  /*9930*/  SHF.R.U64 R9, R8, 0x3, R53 ;  /* 0x0000000308097819 */ /* 0x000fe20000001235 */
[----:B------:R-:W-:Y:S01]  /*9940*/  IMAD.X R51, RZ, RZ, R43, P0 ;  /* 0x000000ffff337224 */ /* 0x000fe200000e062b */
[----:B------:R-:W-:Y:S02]  /*9950*/  LOP3.LUT R64, R11, 0x70, R16, 0x78, !PT ;  /* 0x000000700b407812 */ /* 0x000fe400078e7810 */
[----:B------:R-:W-:Y:S02]  /*9960*/  IADD3 R6, P1, PT, R42, 0x2a400, RZ ;  /* 0x0002a4002a067810 */ /* 0x000fe40007f3e0ff */
[----:B------:R-:W-:Y:S02]  /*9970*/  SHF.R.U64 R11, R10, 0x3, R61 ;  /* 0x000000030a0b7819 */ /* 0x000fe4000000123d */
[----:B------:R-:W-:Y:S02]  /*9980*/  LOP3.LUT R52, R8, 0x70, R9, 0x78, !PT ;  /* 0x0000007008347812 */ /* 0x000fe400078e7809 */
[----:B------:R-:W-:Y:S01]  /*9990*/  SHF.R.U64 R8, R5, 0x3, R47 ;  /* 0x0000000305087819 */ /* 0x000fe2000000122f */
[----:B------:R-:W-:Y:S01]  /*99a0*/  IMAD.X R49, RZ, RZ, R43, P1 ;  /* 0x000000ffff317224 */ /* 0x000fe200008e062b */
[----:B------:R-:W-:-:S02]  /*99b0*/  LOP3.LUT R60, R10, 0x70, R11, 0x78, !PT ;  /* 0x000000700a3c7812 */ /* 0x000fc400078e780b */
[----:B------:R-:W-:Y:S02]  /*99c0*/  IADD3 R4, P3, PT, R42, 0x2ac00, RZ ;  /* 0x0002ac002a047810 */ /* 0x000fe40007f7e0ff */
[----:B------:R-:W-:Y:S02]  /*99d0*/  SHF.R.U64 R10, R7, 0x3, R51 ;  /* 0x00000003070a7819 */ /* 0x000fe40000001233 */
[----:B------:R-:W-:Y:S01]  /*99e0*/  LOP3.LUT R46, R5, 0x70, R8, 0x78, !PT ;  /* 0x00000070052e7812 */ /* 0x000fe200078e7808 */
[----:B------:R-:W-:Y:S01]  /*99f0*/  IMAD.SHL.U32 R5, R14, 0x2, RZ ;  /* 0x000000020e057824 */ /* 0x000fe200078e00ff */
[----:B------:R-:W-:Y:S01]  /*9a00*/  LOP3.LUT R50, R7, 0x70, R10, 0x78, !PT ;  /* 0x0000007007327812 */ /* 0x000fe200078e780a */
[----:B------:R-:W-:Y:S01]  /*9a10*/  IMAD.X R45, RZ, RZ, R43, P3 ;  /* 0x000000ffff2d7224 */ /* 0x000fe200018e062b */
[----:B------:R-:W-:Y:S02]  /*9a20*/  IADD3 R3, P4, PT, R42, 0x2ae00, RZ ;  /* 0x0002ae002a037810 */ /* 0x000fe40007f9e0ff */
[----:B------:R-:W-:-:S02]  /*9a30*/  SHF.R.U64 R7, R6, 0x3, R49 ;  /* 0x0000000306077819 */ /* 0x000fc40000001231 */
[----:B------:R-:W-:Y:S02]  /*9a40*/  LOP3.LUT R5, R5, 0xfe, RZ, 0xc0, !PT ;  /* 0x000000fe05057812 */ /* 0x000fe400078ec0ff */
[----:B------:R-:W-:Y:S02]  /*9a50*/  MOV R10, R0 ;  /* 0x00000000000a7202 */ /* 0x000fe40000000f00 */
[----:B------:R-:W-:Y:S01]  /*9a60*/  MOV R11, R13 ;  /* 0x0000000d000b7202 */ /* 0x000fe20000000f00 */
[----:B------:R-:W-:Y:S01]  /*9a70*/  IMAD.X R43, RZ, RZ, R43, P4 ;  /* 0x000000ffff2b7224 */ /* 0x000fe200020e062b */
[----:B------:R-:W-:Y:S02]  /*9a80*/  LOP3.LUT R48, R6, 0x70, R7, 0x78, !PT ;  /* 0x0000007006307812 */ /* 0x000fe400078e7807 */
[C---:B------:R-:W-:Y:S01]  /*9a90*/  SHF.R.U64 R7, R4.reuse, 0x3, R45 ;  /* 0x0000000304077819 */ /* 0x040fe2000000122d */
[----:B------:R-:W-:Y:S01]  /*9aa0*/  IMAD.WIDE.U32 R10, R5, 0x2, R10 ;  /* 0x00000002050a7825 */ /* 0x000fe200078e000a */
[----:B------:R2:W-:Y:S02]  /*9ab0*/  ST.E desc[UR44][R92.64], RZ ;  /* 0x000000ff5c007985 */ /* 0x0005e4000c10192c */
[----:B------:R-:W-:-:S02]  /*9ac0*/  LOP3.LUT R44, R4, 0x70, R7, 0x78, !PT ;  /* 0x00000070042c7812 */ /* 0x000fc400078e7807 */
[----:B------:R-:W-:Y:S01]  /*9ad0*/  SHF.R.U64 R4, R3, 0x3, R43 ;  /* 0x0000000303047819 */ /* 0x000fe2000000122b */
[----:B------:R2:W-:Y:S01]  /*9ae0*/  ST.E desc[UR44][R90.64], RZ ;  /* 0x000000ff5a007985 */ /* 0x0005e2000c10192c */
[----:B------:R-:W-:-:S03]  /*9af0*/  IADD3 R6, P2, PT, R10, 0x2b400, RZ ;  /* 0x0002b4000a067810 */ /* 0x000fc60007f5e0ff */
[----:B------:R2:W-:Y:S01]  /*9b00*/  ST.E desc[UR44][R88.64], RZ ;  /* 0x000000ff58007985 */ /* 0x0005e2000c10192c */
[----:B------:R-:W-:-:S03]  /*9b10*/  LOP3.LUT R42, R3, 0x70, R4, 0x78, !PT ;  /* 0x00000070032a7812 */ /* 0x000fc600078e7804 */
[----:B------:R2:W-:Y:S01]  /*9b20*/  ST.E desc[UR44][R86.64], RZ ;  /* 0x000000ff56007985 */ /* 0x0005e2000c10192c */
[C---:B------:R-:W-:Y:S01]  /*9b30*/  IADD3 R8, P3, PT, R10.reuse, 0x2b600, RZ ;  /* 0x0002b6000a087810 */ /* 0x040fe20007f7e0ff */
[----:B------:R-:W-:Y:S01]  /*9b40*/  IMAD.X R17, RZ, RZ, R11, P2 ;  /* 0x000000ffff117224 */ /* 0x000fe200010e060b */
[C---:B------:R-:W-:Y:S01]  /*9b50*/  IADD3 R4, P1, PT, R10.reuse, 0x2be00, RZ ;  /* 0x0002be000a047810 */ /* 0x040fe20007f3e0ff */
[----:B------:R2:W-:Y:S01]  /*9b60*/  ST.E desc[UR44][R84.64], RZ ;  /* 0x000000ff54007985 */ /* 0x0005e2000c10192c */
[----:B------:R-:W-:-:S03]  /*9b70*/  IADD3 R3, P0, PT, R10, 0x2bc00, RZ ;  /* 0x0002bc000a037810 */ /* 0x000fc60007f1e0ff */
[----:B------:R2:W-:Y:S04]  /*9b80*/  ST.E desc[UR44][R82.64], RZ ;  /* 0x000000ff52007985 */ /* 0x0005e8000c10192c */
[----:B------:R2:W-:Y:S01]  /*9b90*/  ST.E desc[UR44][R80.64], RZ ;  /* 0x000000ff50007985 */ /* 0x0005e2000c10192c */
[----:B------:R-:W-:-:S03]  /*9ba0*/  IMAD.X R13, RZ, RZ, R11, P3 ;  /* 0x000000ffff0d7224 */ /* 0x000fc600018e060b */
[----:B------:R2:W-:Y:S01]  /*9bb0*/  ST.E desc[UR44][R78.64], RZ ;  /* 0x000000ff4e007985 */ /* 0x0005e2000c10192c */
[----:B------:R-:W-:-:S03]  /*9bc0*/  IMAD.X R9, RZ, RZ, R11, P1 ;  /* 0x000000ffff097224 */ /* 0x000fc600008e060b */
[----:B------:R2:W-:Y:S01]  /*9bd0*/  ST.E desc[UR44][R76.64], RZ ;  /* 0x000000ff4c007985 */ /* 0x0005e2000c10192c */
[----:B------:R-:W-:Y:S01]  /*9be0*/  IMAD.X R11, RZ, RZ, R11, P0 ;  /* 0x000000ffff0b7224 */ /* 0x000fe200000e060b */
[----:B------:R-:W-:Y:S02]  /*9bf0*/  SHF.R.U64 R5, R6, 0x3, R17 ;  /* 0x0000000306057819 */ /* 0x000fe40000001211 */
[----:B------:R2:W-:Y:S04]  /*9c00*/  ST.E desc[UR44][R74.64], RZ ;  /* 0x000000ff4a007985 */ /* 0x0005e8000c10192c */
[----:B------:R2:W-:Y:S04]  /*9c10*/  ST.E desc[UR44][R72.64], RZ ;  /* 0x000000ff48007985 */ /* 0x0005e8000c10192c */
[----:B------:R2:W-:Y:S01]  /*9c20*/  ST.E desc[UR44][R70.64], RZ ;  /* 0x000000ff46007985 */ /* 0x0005e2000c10192c */
[----:B------:R-:W-:-:S03]  /*9c30*/  SHF.R.U64 R7, R8, 0x3, R13 ;  /* 0x0000000308077819 */ /* 0x000fc6000000120d */
[----:B------:R2:W-:Y:S01]  /*9c40*/  ST.E desc[UR44][R68.64], RZ ;  /* 0x000000ff44007985 */ /* 0x0005e2000c10192c */
[----:B------:R-:W-:-:S03]  /*9c50*/  LOP3.LUT R16, R6, 0x70, R5, 0x78, !PT ;  /* 0x0000007006107812 */ /* 0x000fc600078e7805 */
[----:B------:R2:W-:Y:S01]  /*9c60*/  ST.E desc[UR44][R66.64], RZ ;  /* 0x000000ff42007985 */ /* 0x0005e2000c10192c */
[----:B------:R-:W-:-:S03]  /*9c70*/  SHF.R.U64 R6, R3, 0x3, R11 ;  /* 0x0000000303067819 */ /* 0x000fc6000000120b */
[----:B------:R2:W-:Y:S01]  /*9c80*/  ST.E desc[UR44][R64.64], RZ ;  /* 0x000000ff40007985 */ /* 0x0005e2000c10192c */
[----:B------:R-:W-:-:S03]  /*9c90*/  SHF.R.U64 R5, R4, 0x3, R9 ;  /* 0x0000000304057819 */ /* 0x000fc60000001209 */
[----:B------:R2:W-:Y:S01]  /*9ca0*/  ST.E desc[UR44][R60.64], RZ ;  /* 0x000000ff3c007985 */ /* 0x0005e2000c10192c */
[----:B------:R-:W-:-:S03]  /*9cb0*/  LOP3.LUT R12, R8, 0x70, R7, 0x78, !PT ;  /* 0x00000070080c7812 */ /* 0x000fc600078e7807 */
[----:B------:R2:W-:Y:S01]  /*9cc0*/  ST.E desc[UR44][R54.64], RZ ;  /* 0x000000ff36007985 */ /* 0x0005e2000c10192c */
[----:B------:R-:W-:-:S03]  /*9cd0*/  LOP3.LUT R10, R3, 0x70, R6, 0x78, !PT ;  /* 0x00000070030a7812 */ /* 0x000fc600078e7806 */
[----:B------:R2:W-:Y:S01]  /*9ce0*/  ST.E desc[UR44][R52.64], RZ ;  /* 0x000000ff34007985 */ /* 0x0005e2000c10192c */
[----:B------:R-:W-:-:S03]  /*9cf0*/  LOP3.LUT R8, R4, 0x70, R5, 0x78, !PT ;  /* 0x0000007004087812 */ /* 0x000fc600078e7805 */
[----:B------:R2:W-:Y:S04]  /*9d00*/  ST.E desc[UR44][R50.64], RZ ;  /* 0x000000ff32007985 */ /* 0x0005e8000c10192c */
[----:B------:R2:W-:Y:S04]  /*9d10*/  ST.E desc[UR44][R48.64], RZ ;  /* 0x000000ff30007985 */ /* 0x0005e8000c10192c */
[----:B------:R2:W-:Y:S04]  /*9d20*/  ST.E desc[UR44][R46.64], RZ ;  /* 0x000000ff2e007985 */ /* 0x0005e8000c10192c */
[----:B------:R2:W-:Y:S04]  /*9d30*/  ST.E desc[UR44][R44.64], RZ ;  /* 0x000000ff2c007985 */ /* 0x0005e8000c10192c */
[----:B------:R2:W-:Y:S04]  /*9d40*/  ST.E desc[UR44][R42.64], RZ ;  /* 0x000000ff2a007985 */ /* 0x0005e8000c10192c */
[----:B------:R2:W-:Y:S04]  /*9d50*/  ST.E desc[UR44][R16.64], RZ ;  /* 0x000000ff10007985 */ /* 0x0005e8000c10192c */
[----:B------:R2:W-:Y:S04]  /*9d60*/  ST.E desc[UR44][R12.64], RZ ;  /* 0x000000ff0c007985 */ /* 0x0005e8000c10192c */
[----:B------:R2:W-:Y:S04]  /*9d70*/  ST.E desc[UR44][R10.64], RZ ;  /* 0x000000ff0a007985 */ /* 0x0005e8000c10192c */
[----:B------:R2:W-:Y:S01]  /*9d80*/  ST.E desc[UR44][R8.64], RZ ;  /* 0x000000ff08007985 */ /* 0x0005e2000c10192c */
[----:B------:R-:W-:Y:S01]  /*9d90*/  @!PT LDS RZ, [RZ] ;  /* 0x00000000fffff984 */ /* 0x000fe20000000800 */
[----:B------:R-:W-:Y:S01]  /*9da0*/  @!PT LDS RZ, [RZ] ;  /* 0x00000000fffff984 */ /* 0x000fe20000000800 */
[----:B------:R-:W-:Y:S01]  /*9db0*/  @!PT LDS RZ, [RZ] ;  /* 0x00000000fffff984 */ /* 0x000fe20000000800 */
[----:B------:R-:W-:Y:S01]  /*9dc0*/  @!PT LDS RZ, [RZ] ;  /* 0x00000000fffff984 */ /* 0x000fe20000000800 */
[----:B------:R1:W-:Y:S06]  /*9dd0*/  MEMBAR.ALL.CTA ;  /* 0x0000000000007992 */ /* 0x0003ec0000008000 */
[----:B-1----:R-:W1:Y:S01]  /*9de0*/  FENCE.VIEW.ASYNC.S ;  /* 0x00000000000073c6 */ /* 0x002e620000000000 */
[----:B------:R-:W-:Y:S05]  /*9df0*/  BRA.U UP0, `(.L_x_161) ;  /* 0x0000000100047547 */ /* 0x000fea000b800000 */
[----:B------:R-:W-:Y:S05]  /*9e00*/  BPT.TRAP 0x1 ;  /* 0x000000040000795c */ /* 0x000fea0000300000 */
.L_x_161:
[----:B-----5:R-:W-:Y:S01]  /*9e10*/  SHF.L.U32 R3, R56, 0x1f, RZ ;  /* 0x0000001f38037819 */ /* 0x020fe200000006ff */
[----:B------:R-:W-:Y:S03]  /*9e20*/  BSSY B0, `(.L_x_162) ;  /* 0x0000003000007945 */ /* 0x000fe60003800000 */
[----:B-1----:R-:W1:Y:S02]  /*9e30*/  SYNCS.PHASECHK.TRANS64.TRYWAIT P0, [R0+URZ+0x2c0c8], R3 ;  /* 0x02c0c803000075a7 */ /* 0x002e6400080011ff */
[----:B-1----:R-:W-:Y:S05]  /*9e40*/  @!P0 BRA `(.L_x_163) ;  /* 0x0000012c00c48947 */ /* 0x002fea0003800000 */
.L_x_449:
[----:B------:R-:W-:Y:S05]  /*9e50*/  BSYNC B0 ;  /* 0x0000000000007941 */ /* 0x000fea0003800000 */
.L_x_162:
[----:B------:R-:W-:Y:S05]  /*9e60*/  @!P5 BRA `(.L_x_164) ;  /* 0x0000000000d0d947 */ /* 0x000fea0003800000 */
[----:B-1----:R-:W1:Y:S01]  /*9e70*/  LDC R3, c[0x0][0x904] ;  /* 0x00024100ff037b82 */ /* 0x002e620000000800 */
[----:B------:R-:W3:Y:S01]  /*9e80*/  LDCU.64 UR4, c[0x0][0x908] ;  /* 0x00012100ff0477ac */ /* 0x000ee20008000a00 */
[----:B------:R-:W-:Y:S01]  /*9e90*/  BSSY.RECONVERGENT B0, `(.L_x_164) ;  /* 0x0000031000007945 */ /* 0x000fe20003800200 */
[----:B---3--:R-:W-:Y:S01]  /*9ea0*/  IMAD.HI.U32 R4, R57, UR4, RZ ;  /* 0x0000000439047c27 */ /* 0x008fe2000f8e00ff */
[----:B------:R-:W3:Y:S01]  /*9eb0*/  LDCU UR4, c[0x0][0x380] ;  /* 0x00007000ff0477ac */ /* 0x000ee20008000800 */
[----:B-1----:R-:W-:-:S03]  /*9ec0*/  ISETP.NE.AND P0, PT, R3, 0x1, PT ;  /* 0x000000010300780c */ /* 0x002fc60003f05270 */
[----:B------:R-:W-:-:S04]  /*9ed0*/  SHF.R.U32.HI R4, RZ, UR5, R4 ;  /* 0x00000005ff047c19 */ /* 0x000fc80008011604 */
[----:B------:R-:W-:-:S05]  /*9ee0*/  SEL R4, R57, R4, !P0 ;  /* 0x0000000439047207 */ /* 0x000fca0004000000 */
[----:B------:R-:W-:-:S04]  /*9ef0*/  IMAD.MOV R4, RZ, RZ, -R4 ;  /* 0x000000ffff047224 */ /* 0x000fc800078e0a04 */
[----:B------:R-:W-:Y:S01]  /*9f00*/  IMAD R4, R3, R4, R57 ;  /* 0x0000000403047224 */ /* 0x000fe200078e0239 */
[----:B------:R-:W-:-:S05]  /*9f10*/  LOP3.LUT R3, R14, 0x7f, RZ, 0xc0, !PT ;  /* 0x0000007f0e037812 */ /* 0x000fca00078ec0ff */
[----:B------:R-:W-:-:S04]  /*9f20*/  IMAD R3, R4, 0x100, R3 ;  /* 0x0000010004037824 */ /* 0x000fc800078e0203 */
[----:B--2---:R-:W-:-:S05]  /*9f30*/  VIADD R9, R3, 0x80 ;  /* 0x0000008003097836 */ /* 0x004fca0000000000 */
        /* <DEDUP_REMOVED lines=10> */
[----:B------:R-:W1:Y:S02]  /*9fe0*/  F2I.FTZ.U32.TRUNC.NTZ R11, R10 ;  /* 0x0000000a000b7305 */ /* 0x000e64000021f000 */
[----:B-1----:R-:W-:Y:S01]  /*9ff0*/  IADD3 R3, PT, PT, RZ, -R11, RZ ;  /* 0x8000000bff037210 */ /* 0x002fe20007ffe0ff */
[----:B------:R-:W-:-:S04]  /*a000*/  IMAD.MOV.U32 R10, RZ, RZ, RZ ;  /* 0x000000ffff0a7224 */ /* 0x000fc800078e00ff */
[----:B------:R-:W-:Y:S01]  /*a010*/  IMAD R4, R3, R5, RZ ;  /* 0x0000000503047224 */ /* 0x000fe200078e02ff */
[----:B------:R-:W-:-:S03]  /*a020*/  IABS R3, R2 ;  /* 0x0000000200037213 */ /* 0x000fc60000000000 */
[----:B------:R-:W-:Y:S01]  /*a030*/  IMAD.HI.U32 R11, R11, R4, R10 ;  /* 0x000000040b0b7227 */ /* 0x000fe200078e000a */
[----:B------:R-:W-:-:S05]  /*a040*/  MOV R6, R3 ;  /* 0x0000000300067202 */ /* 0x000fca0000000f00 */
[----:B------:R-:W-:-:S04]  /*a050*/  IMAD.HI.U32 R3, R11, R6, RZ ;  /* 0x000000060b037227 */ /* 0x000fc800078e00ff */
[----:B------:R-:W-:-:S04]  /*a060*/  IMAD.MOV R4, RZ, RZ, -R3 ;  /* 0x000000ffff047224 */ /* 0x000fc800078e0a03 */
[----:B------:R-:W-:-:S05]  /*a070*/  IMAD R4, R5, R4, R6 ;  /* 0x0000000405047224 */ /* 0x000fca00078e0206 */
[----:B------:R-:W-:-:S13]  /*a080*/  ISETP.GT.U32.AND P0, PT, R5, R4, PT ;  /* 0x000000040500720c */ /* 0x000fda0003f04070 */
[-C--:B------:R-:W-:Y:S01]  /*a090*/  @!P0 IADD3 R4, PT, PT, R4, -R5.reuse, RZ ;  /* 0x8000000504048210 */ /* 0x080fe20007ffe0ff */
[----:B------:R-:W-:Y:S01]  /*a0a0*/  @!P0 VIADD R3, R3, 0x1 ;  /* 0x0000000103038836 */ /* 0x000fe20000000000 */
[----:B------:R-:W-:Y:S02]  /*a0b0*/  ISETP.NE.AND P0, PT, R7, RZ, PT ;  /* 0x000000ff0700720c */ /* 0x000fe40003f05270 */
[----:B------:R-:W-:Y:S02]  /*a0c0*/  ISETP.GE.U32.AND P2, PT, R4, R5, PT ;  /* 0x000000050400720c */ /* 0x000fe40003f46070 */
[----:B------:R-:W-:-:S04]  /*a0d0*/  LOP3.LUT R4, R2, R7, RZ, 0x3c, !PT ;  /* 0x0000000702047212 */ /* 0x000fc800078e3cff */
[----:B------:R-:W-:Y:S02]  /*a0e0*/  ISETP.GE.AND P1, PT, R4, RZ, PT ;  /* 0x000000ff0400720c */ /* 0x000fe40003f26270 */
[----:B------:R-:W1:Y:S05]  /*a0f0*/  LDC.64 R4, c[0x0][0x880] ;  /* 0x00022000ff047b82 */ /* 0x000e6a0000000a00 */
[----:B------:R-:W-:-:S06]  /*a100*/  @P2 IADD3 R3, PT, PT, R3, 0x1, RZ ;  /* 0x0000000103032810 */ /* 0x000fcc0007ffe0ff */
[----:B------:R-:W-:Y:S01]  /*a110*/  @!P1 IMAD.MOV R3, RZ, RZ, -R3 ;  /* 0x000000ffff039224 */ /* 0x000fe200078e0a03 */
[----:B------:R-:W-:-:S04]  /*a120*/  @!P0 LOP3.LUT R3, RZ, R7, RZ, 0x33, !PT ;  /* 0x00000007ff038212 */ /* 0x000fc800078e33ff */
[C---:B------:R-:W-:Y:S01]  /*a130*/  IADD3 R6, PT, PT, -R3.reuse, RZ, RZ ;  /* 0x000000ff03067210 */ /* 0x040fe20007ffe1ff */
[----:B---3--:R-:W-:-:S04]  /*a140*/  IMAD R22, R3, UR5, R22 ;  /* 0x0000000503167c24 */ /* 0x008fc8000f8e0216 */
[----:B------:R-:W-:Y:S02]  /*a150*/  IMAD R3, R7, R6, R2 ;  /* 0x0000000607037224 */ /* 0x000fe400078e0202 */
[----:B------:R-:W-:Y:S02]  /*a160*/  IMAD.MOV.U32 R2, RZ, RZ, -0x800000 ;  /* 0xff800000ff027424 */ /* 0x000fe400078e00ff */
[----:B------:R-:W-:-:S04]  /*a170*/  IMAD R3, R3, UR4, R22 ;  /* 0x0000000403037c24 */ /* 0x000fc8000f8e0216 */
[----:B-1----:R-:W-:-:S05]  /*a180*/  IMAD.WIDE R4, R3, 0x4, R4 ;  /* 0x0000000403047825 */ /* 0x002fca00078e0204 */
[----:B------:R1:W-:Y:S02]  /*a190*/  STG.E desc[UR44][R4.64], R2 ;  /* 0x0000000204007986 */ /* 0x0003e4000c10192c */
.L_x_165:
[----:B------:R-:W-:Y:S05]  /*a1a0*/  BSYNC.RECONVERGENT B0 ;  /* 0x0000000000007941 */ /* 0x000fea0003800200 */
.L_x_164:
[----:B------:R-:W-:Y:S01]  /*a1b0*/  @!PT LDS RZ, [RZ] ;  /* 0x00000000fffff984 */ /* 0x000fe20000000800 */
[----:B------:R-:W-:Y:S01]  /*a1c0*/  @!PT LDS RZ, [RZ] ;  /* 0x00000000fffff984 */ /* 0x000fe20000000800 */
[----:B------:R-:W-:Y:S01]  /*a1d0*/  @!PT LDS RZ, [RZ] ;  /* 0x00000000fffff984 */ /* 0x000fe20000000800 */
[----:B------:R-:W-:Y:S01]  /*a1e0*/  @!PT LDS RZ, [RZ] ;  /* 0x00000000fffff984 */ /* 0x000fe20000000800 */
[----:B------:R3:W-:Y:S06]  /*a1f0*/  MEMBAR.ALL.CTA ;  /* 0x0000000000007992 */ /* 0x0007ec0000008000 */
[----:B---3--:R-:W3:Y:S01]  /*a200*/  FENCE.VIEW.ASYNC.S ;  /* 0x00000000000073c6 */ /* 0x008ee20000000000 */
[----:B------:R-:W-:-:S09]  /*a210*/  UISETP.NE.AND UP0, UPT, UR41, URZ, UPT ;  /* 0x000000ff2900728c */ /* 0x000fd2000bf05270 */
[----:B------:R-:W-:Y:S05]  /*a220*/  BRA.U UP0, `(.L_x_166) ;  /* 0x0000000100047547 */ /* 0x000fea000b800000 */
[----:B------:R-:W-:Y:S05]  /*a230*/  BPT.TRAP 0x1 ;  /* 0x000000040000795c */ /* 0x000fea0000300000 */
.L_x_166:
[----:B---3--:R3:W-:Y:S01]  /*a240*/  SYNCS.ARRIVE.TRANS64.A1T0 RZ, [R0+URZ+0x2c0b8], RZ ;  /* 0x02c0b8ff00ff79a7 */ /* 0x0087e200081000ff */
[----:B------:R-:W-:Y:S01]  /*a250*/  LOP3.LUT R56, R56, 0x1, RZ, 0x3c, !PT ;  /* 0x0000000138387812 */ /* 0x000fe200078e3cff */
[----:B------:R-:W-:Y:S06]  /*a260*/  BRA `(.L_x_92) ;  /* 0x0000006c00887947 */ /* 0x000fec0003800000 */
.L_x_93:
[----:B------:R-:W-:-:S09]  /*a270*/  UISETP.NE.AND UP0, UPT, UR40, URZ, UPT ;  /* 0x000000ff2800728c */ /* 0x000fd2000bf05270 */
[----:B------:R-:W-:Y:S05]  /*a280*/  BRA.U !UP0, `(.L_x_167) ;  /* 0x0000000108047547 */ /* 0x000fea000b800000 */
[----:B------:R-:W-:Y:S05]  /*a290*/  BPT.TRAP 0x1 ;  /* 0x000000040000795c */ /* 0x000fea0000300000 */
.L_x_167:
[----:B------:R-:W1:Y:S01]  /*a2a0*/  S2R R60, SR_CgaCtaId ;  /* 0x00000000003c7919 */ /* 0x000e620000008800 */
[----:B------:R-:W-:Y:S01]  /*a2b0*/  MOV R59, 0x400 ;  /* 0x00000400003b7802 */ /* 0x000fe20000000f00 */
[----:B------:R-:W-:Y:S01]  /*a2c0*/  BSSY B0, `(.L_x_168) ;  /* 0x0000005000007945 */ /* 0x000fe20003800000 */
[----:B------:R-:W-:Y:S02]  /*a2d0*/  SHF.L.U32 R0, R23, 0x1f, RZ ;  /* 0x0000001f17007819 */ /* 0x000fe400000006ff */
[----:B-1----:R-:W-:-:S04]  /*a2e0*/  LEA R59, R60, R59, 0x18 ;  /* 0x0000003b3c3b7211 */ /* 0x002fc800078ec0ff */
[----:B------:R-:W1:Y:S02]  /*a2f0*/  SYNCS.PHASECHK.TRANS64.TRYWAIT P0, [R59+URZ+0x2c070], R0 ;  /* 0x02c070003b0075a7 */ /* 0x000e6400080011ff */
[----:B-1----:R-:W-:Y:S05]  /*a300*/  @!P0 BRA `(.L_x_169) ;  /* 0x0000012800a88947 */ /* 0x002fea0003800000 */
.L_x_450:
[----:B------:R-:W-:Y:S05]  /*a310*/  BSYNC B0 ;  /* 0x0000000000007941 */ /* 0x000fea0003800000 */
.L_x_168:
[----:B------:R-:W-:-:S09]  /*a320*/  UISETP.NE.AND UP0, UPT, UR40, URZ, UPT ;  /* 0x000000ff2800728c */ /* 0x000fd2000bf05270 */
[----:B------:R-:W-:Y:S05]  /*a330*/  BRA.U !UP0, `(.L_x_170) ;  /* 0x0000000108047547 */ /* 0x000fea000b800000 */
[----:B------:R-:W-:Y:S05]  /*a340*/  BPT.TRAP 0x1 ;  /* 0x000000040000795c */ /* 0x000fea0000300000 */
.L_x_170:
[----:B------:R-:W-:Y:S01]  /*a350*/  IADD3 R63, PT, PT, R59, 0x2c078, RZ ;  /* 0x0002c0783b3f7810 */ /* 0x000fe20007ffe0ff */
[----:B------:R-:W-:-:S03]  /*a360*/  UISETP.NE.AND UP0, UPT, UR39, URZ, UPT ;  /* 0x000000ff2700728c */ /* 0x000fc6000bf05270 */
[----:B-1----:R-:W-:-:S04]  /*a370*/  PRMT R0, R60, 0x654, R63 ;  /* 0x000006543c007816 */ /* 0x002fc8000000003f */
[----:B------:R1:W-:Y:S02]  /*a380*/  SYNCS.ARRIVE.TRANS64.RED.A1T0 RZ, [R0+URZ], RZ ;  /* 0x000000ff00ff79a7 */ /* 0x0003e400081004ff */
[----:B------:R-:W-:Y:S05]  /*a390*/  BRA.U !UP0, `(.L_x_171) ;  /* 0x0000000108047547 */ /* 0x000fea000b800000 */
[----:B------:R-:W-:Y:S05]  /*a3a0*/  BPT.TRAP 0x1 ;  /* 0x000000040000795c */ /* 0x000fea0000300000 */
.L_x_171:
[----:B------:R-:W-:Y:S01]  /*a3b0*/  IMAD.U32 R3, RZ, RZ, UR38 ;  /* 0x00000026ff037e24 */ /* 0x000fe2000f8e00ff */
[----:B------:R-:W-:-:S04]  /*a3c0*/  ISETP.GE.AND P0, PT, R4, 0x41, PT ;  /* 0x000000410400780c */ /* 0x000fc80003f06270 */
[----:B------:R-:W-:-:S04]  /*a3d0*/  SHF.L.U32 R6, R3, 0x1f, RZ ;  /* 0x0000001f03067819 */ /* 0x000fc800000006ff */
[----:B------:R-:W2:Y:S02]  /*a3e0*/  SYNCS.PHASECHK.TRANS64.TRYWAIT P1, [R59+URZ+0x2c080], R6 ;  /* 0x02c080063b0075a7 */ /* 0x000ea400080211ff */
[----:B--2---:R-:W-:Y:S05]  /*a3f0*/  @!P1 BRA `(.L_x_172) ;  /* 0x0000012800809947 */ /* 0x004fea0003800000 */
.L_x_451:
[----:B------:R-:W-:Y:S02]  /*a400*/  LOP3.LUT R3, R23, 0x1, RZ, 0x3c, !PT ;  /* 0x0000000117037812 */ /* 0x000fe400078e3cff */
[----:B------:R-:W-:Y:S01]  /*a410*/  MOV R61, R62 ;  /* 0x0000003e003d7202 */ /* 0x000fe20000000f00 */
[----:B------:R-:W-:Y:S06]  /*a420*/  @!P0 BRA `(.L_x_173) ;  /* 0x0000002400e08947 */ /* 0x000fec0003800000 */
[----:B------:R-:W-:-:S05]  /*a430*/  VIADD R5, R4, 0x3f ;  /* 0x0000003f04057836 */ /* 0x000fca0000000000 */
[----:B-1----:R-:W-:-:S04]  /*a440*/  SHF.R.S32.HI R0, RZ, 0x1f, R5 ;  /* 0x0000001fff007819 */ /* 0x002fc80000011405 */
[----:B------:R-:W-:-:S04]  /*a450*/  LEA.HI R0, R0, R5, RZ, 0x6 ;  /* 0x0000000500007211 */ /* 0x000fc800078f30ff */
[----:B------:R-:W-:-:S04]  /*a460*/  SHF.R.S32.HI R0, RZ, 0x6, R0 ;  /* 0x00000006ff007819 */ /* 0x000fc80000011400 */
[----:B------:R-:W-:-:S04]  /*a470*/  VIMNMX R5, PT, PT, R0, 0x2, PT ;  /* 0x0000000200057848 */ /* 0x000fc80003fe0100 */
[----:B------:R-:W-:-:S05]  /*a480*/  IADD3 R5, PT, PT, -R5, R62, R0 ;  /* 0x0000003e05057210 */ /* 0x000fca0007ffe100 */
[----:B------:R-:W-:-:S07]  /*a490*/  VIADD R61, R5, 0x1 ;  /* 0x00000001053d7836 */ /* 0x000fce0000000000 */
.L_x_216:
[----:B------:R-:W-:Y:S05]  /*a4a0*/  YIELD ;  /* 0x0000000000007946 */ /* 0x000fea0003800000 */
[----:B------:R-:W-:Y:S01]  /*a4b0*/  UISETP.NE.AND UP0, UPT, UR40, URZ, UPT ;  /* 0x000000ff2800728c */ /* 0x000fe2000bf05270 */
[----:B------:R-:W-:Y:S02]  /*a4c0*/  VIADD R62, R62, 0x1 ;  /* 0x000000013e3e7836 */ /* 0x000fe40000000000 */
[----:B------:R-:W-:-:S03]  /*a4d0*/  IMAD.MOV.U32 R23, RZ, RZ, R3 ;  /* 0x000000ffff177224 */ /* 0x000fc600078e0003 */
[----:B------:R-:W-:-:S04]  /*a4e0*/  ISETP.NE.AND P0, PT, R62, R61, PT ;  /* 0x0000003d3e00720c */ /* 0x000fc80003f05270 */
[----:B------:R-:W-:Y:S01]  /*a4f0*/  P2R R64, PR, RZ, 0x1 ;  /* 0x00000001ff407803 */ /* 0x000fe20000000000 */
[----:B---34-:R-:W-:Y:S08]  /*a500*/  BRA.U !UP0, `(.L_x_174) ;  /* 0x0000000108047547 */ /* 0x018ff0000b800000 */
[----:B------:R-:W-:Y:S05]  /*a510*/  BPT.TRAP 0x1 ;  /* 0x000000040000795c */ /* 0x000fea0000300000 */
.L_x_174:
[----:B------:R-:W-:Y:S01]  /*a520*/  SHF.L.U32 R0, R23, 0x1f, RZ ;  /* 0x0000001f17007819 */ /* 0x000fe200000006ff */
[----:B------:R-:W1:Y:S03]  /*a530*/  S2R R66, SR_TID.X ;  /* 0x0000000000427919 */ /* 0x000e660000002100 */
[----:B------:R-:W3:Y:S01]  /*a540*/  SYNCS.PHASECHK.TRANS64.TRYWAIT P0, [R59+URZ+0x2c070], R0 ;  /* 0x02c070003b0075a7 */ /* 0x000ee200080011ff */
[----:B-1----:R-:W-:-:S05]  /*a550*/  IMAD.U32 R65, R66, 0x10000, RZ ;  /* 0x0001000042417824 */ /* 0x002fca00078e00ff */
[----:B------:R-:W-:Y:S01]  /*a560*/  LOP3.LUT R65, R65, 0x600000, RZ, 0xc0, !PT ;  /* 0x0060000041417812 */ /* 0x000fe200078ec0ff */
[----:B---3--:R-:W-:Y:S06]  /*a570*/  @!P0 BRA `(.L_x_175) ;  /* 0x0000012800348947 */ /* 0x008fec0003800000 */
.L_x_452:
[----:B------:R-:W-:Y:S05]  /*a580*/  WARPSYNC.ALL ;  /* 0x0000000000007948 */ /* 0x000fea0003800000 */
[----:B------:R-:W-:Y:S01]  /*a590*/  R2UR UR4, R65 ;  /* 0x00000000410472ca */ /* 0x000fe200000e0000 */
[----:B------:R-:W-:Y:S01]  /*a5a0*/  UISETP.NE.AND UP0, UPT, UR41, URZ, UPT ;  /* 0x000000ff2900728c */ /* 0x000fe2000bf05270 */
[----:B------:R-:W-:Y:S01]  /*a5b0*/  PLOP3.LUT P0, PT, PT, PT, PT, 0x80, 0x8 ;  /* 0x000000000008781c */ /* 0x000fe20003f0f070 */
[----:B------:R-:W-:-:S10]  /*a5c0*/  IMAD.MOV.U32 R67, RZ, RZ, 0x3f800000 ;  /* 0x3f800000ff437424 */ /* 0x000fd400078e00ff */
[----:B------:R-:W3:Y:S02]  /*a5d0*/  LDTM.x2 R4, tmem[UR4] ;  /* 0x00000004000479ee */ /* 0x000ee400080c0000 */
[----:B---3--:R-:W-:-:S13]  /*a5e0*/  FSETP.NEU.AND P2, PT, R4, R5, PT ;  /* 0x000000050400720b */ /* 0x008fda0003f4d000 */
[----:B-1----:R-:W1:Y:S01]  /*a5f0*/  @P2 LDC R0, c[0x0][0x704] ;  /* 0x0001c100ff002b82 */ /* 0x002e620000000800 */
[----:B------:R-:W-:-:S04]  /*a600*/  @P2 FADD R5, R4, -R5 ;  /* 0x8000000504052221 */ /* 0x000fc80000000000 */
[----:B-1----:R-:W-:-:S05]  /*a610*/  @P2 FMUL R5, R5, R0 ;  /* 0x0000000005052220 */ /* 0x002fca0000400000 */
[----:B------:R-:W-:-:S04]  /*a620*/  @P2 FSETP.GEU.AND P1, PT, R5, -126, PT ;  /* 0xc2fc00000500280b */ /* 0x000fc80003f2e000 */
[----:B------:R-:W-:-:S13]  /*a630*/  @P2 PLOP3.LUT P0, PT, P1, PT, PT, 0x80, 0x8 ;  /* 0x000000000008281c */ /* 0x000fda0000f0f070 */
[----:B------:R-:W-:-:S04]  /*a640*/  @!P0 FMUL R5, R5, 0.5 ;  /* 0x3f00000005058820 */ /* 0x000fc80000400000 */
[----:B------:R-:W1:Y:S02]  /*a650*/  @P2 MUFU.EX2 R0, R5 ;  /* 0x0000000500002308 */ /* 0x000e640000000800 */
[----:B-1----:R-:W-:-:S05]  /*a660*/  @!P0 FMUL R0, R0, R0 ;  /* 0x0000000000008220 */ /* 0x002fca0000400000 */
[----:B------:R-:W-:Y:S01]  /*a670*/  @P2 MOV R67, R0 ;  /* 0x0000000000432202 */ /* 0x000fe20000000f00 */
[----:B------:R-:W-:Y:S06]  /*a680*/  BRA.U UP0, `(.L_x_176) ;  /* 0x0000000100047547 */ /* 0x000fec000b800000 */
[----:B------:R-:W-:Y:S05]  /*a690*/  BPT.TRAP 0x1 ;  /* 0x000000040000795c */ /* 0x000fea0000300000 */
.L_x_176:
[----:B------:R-:W-:Y:S01]  /*a6a0*/  IMAD.U32 R0, RZ, RZ, UR42 ;  /* 0x0000002aff007e24 */ /* 0x000fe2000f8e00ff */
[----:B------:R-:W-:-:S04]  /*a6b0*/  FSETP.NEU.AND P1, PT, R67, 1, PT ;  /* 0x3f8000004300780b */ /* 0x000fc80003f2d000 */
[----:B------:R-:W-:-:S04]  /*a6c0*/  SHF.L.U32 R0, R0, 0x1f, RZ ;  /* 0x0000001f00007819 */ /* 0x000fc800000006ff */
[----:B------:R-:W1:Y:S02]  /*a6d0*/  SYNCS.PHASECHK.TRANS64.TRYWAIT P0, [R59+URZ+0x2c090], R0 ;  /* 0x02c090003b0075a7 */ /* 0x000e6400080011ff */
[----:B-1----:R-:W-:Y:S05]  /*a6e0*/  @!P0 BRA `(.L_x_177) ;  /* 0x0000012400ec8947 */ /* 0x002fea0003800000 */
.L_x_453:
[----:B------:R-:W-:-:S13]  /*a6f0*/  VOTE.ANY P1, P1 ;  /* 0x0000000000ff7806 */ /* 0x000fda0000820100 */
[----:B------:R-:W-:Y:S05]  /*a700*/  @!P1 BRA `(.L_x_178) ;  /* 0x0000001000149947 */ /* 0x000fea0003800000 */
[----:B------:R-:W-:Y:S01]  /*a710*/  SHF.R.U32.HI R16, RZ, 0x5, R66 ;  /* 0x00000005ff107819 */ /* 0x000fe20000011642 */
[----:B------:R-:W-:Y:S01]  /*a720*/  BSSY.RECONVERGENT B6, `(.L_x_179) ;  /* 0x0000018000067945 */ /* 0x000fe20003800200 */
[----:B------:R-:W-:Y:S02]  /*a730*/  LOP3.LUT R19, R65, 0x100, RZ, 0xfc, !PT ;  /* 0x0000010041137812 */ /* 0x000fe400078efcff */
[----:B------:R-:W-:Y:S02]  /*a740*/  SHF.R.U32.HI R17, RZ, 0x15, R65 ;  /* 0x00000015ff117819 */ /* 0x000fe40000011641 */
[----:B------:R-:W-:Y:S02]  /*a750*/  LOP3.LUT R16, R16, 0x3, RZ, 0xc0, !PT ;  /* 0x0000000310107812 */ /* 0x000fe400078ec0ff */
[----:B------:R-:W-:Y:S02]  /*a760*/  R2UR UR4, R19 ;  /* 0x00000000130472ca */ /* 0x000fe400000e0000 */
[----:B------:R-:W-:-:S11]  /*a770*/  ISETP.NE.AND P0, PT, R16, R17, PT ;  /* 0x000000111000720c */ /* 0x000fd60003f05270 */
[----:B------:R-:W3:Y:S02]  /*a780*/  LDTM.x16 R24, tmem[UR4] ;  /* 0x00000004001879ee */ /* 0x000ee40008240000 */
[----:B---3--:R-:W-:Y:S05]  /*a790*/  @!P0 BRA `(.L_x_180) ;  /* 0x0000000000408947 */ /* 0x008fea0003800000 */
[----:B------:R-:W-:Y:S01]  /*a7a0*/  MOV R14, 0x8 ;  /* 0x00000008000e7802 */ /* 0x000fe20000000f00 */
[----:B------:R-:W3:Y:S01]  /*a7b0*/  LDCU.64 UR8, c[0x4][0xb0] ;  /* 0x01001600ff0877ac */ /* 0x000ee20008000a00 */
[----:B------:R-:W-:Y:S02]  /*a7c0*/  HFMA2 R12, -RZ, RZ, 0, 5.9604644775390625e-08 ;  /* 0x00000001ff0c7431 */ /* 0x000fe400000001ff */
[----:B------:R-:W-:Y:S01]  /*a7d0*/  IMAD.MOV.U32 R8, RZ, RZ, 0x192 ;  /* 0x00000192ff087424 */ /* 0x000fe200078e00ff */
[----:B------:R-:W2:Y:S01]  /*a7e0*/  LDCU.64 UR6, c[0x4][0xb8] ;  /* 0x01001700ff0677ac */ /* 0x000ea20008000a00 */
[----:B------:R-:W4:Y:S01]  /*a7f0*/  LDC.64 R14, c[0x4][R14] ;  /* 0x010000000e0e7b82 */ /* 0x000f220000000a00 */
[----:B------:R-:W-:Y:S01]  /*a800*/  IMAD.MOV.U32 R13, RZ, RZ, RZ ;  /* 0x000000ffff0d7224 */ /* 0x000fe200078e00ff */
[----:B------:R-:W5:Y:S01]  /*a810*/  LDCU.64 UR4, c[0x4][0x30] ;  /* 0x01000600ff0477ac */ /* 0x000f620008000a00 */
[----:B---3--:R-:W-:Y:S01]  /*a820*/  IMAD.U32 R4, RZ, RZ, UR8 ;  /* 0x00000008ff047e24 */ /* 0x008fe2000f8e00ff */
[----:B------:R-:W-:Y:S01]  /*a830*/  MOV R5, UR9 ;  /* 0x0000000900057c02 */ /* 0x000fe20008000f00 */
[----:B--2---:R-:W-:Y:S01]  /*a840*/  IMAD.U32 R6, RZ, RZ, UR6 ;  /* 0x00000006ff067e24 */ /* 0x004fe2000f8e00ff */
[----:B------:R-:W-:Y:S01]  /*a850*/  MOV R7, UR7 ;  /* 0x0000000700077c02 */ /* 0x000fe20008000f00 */
[----:B-----5:R-:W-:Y:S01]  /*a860*/  IMAD.U32 R10, RZ, RZ, UR4 ;  /* 0x00000004ff0a7e24 */ /* 0x020fe2000f8e00ff */
[----:B------:R-:W-:-:S02]  /*a870*/  MOV R11, UR5 ;  /* 0x00000005000b7c02 */ /* 0x000fc40008000f00 */
[----:B------:R-:W-:-:S07]  /*a880*/  LEPC R20, `(.L_x_180) ;  /* 0x000000001014794e */ /* 0x000fce0000000000 */
[----:B-1--4-:R-:W-:Y:S05]  /*a890*/  CALL.ABS.NOINC R14 ;  /* 0x000000000e007343 */ /* 0x012fea0003c00000 */
.L_x_180:
[----:B------:R-:W-:Y:S05]  /*a8a0*/  BSYNC.RECONVERGENT B6 ;  /* 0x0000000000067941 */ /* 0x000fea0003800200 */
.L_x_179:
[----:B------:R-:W-:Y:S01]  /*a8b0*/  FSETP.NEU.AND P0, PT, R67, 1, PT ;  /* 0x3f8000004300780b */ /* 0x000fe20003f0d000 */
[----:B------:R-:W-:Y:S05]  /*a8c0*/  WARPSYNC.ALL ;  /* 0x0000000000007948 */ /* 0x000fea0003800000 */
[----:B------:R-:W-:Y:S01]  /*a8d0*/  LOP3.LUT R18, R65, 0x110, RZ, 0xfc, !PT ;  /* 0x0000011041127812 */ /* 0x000fe200078efcff */
[----:B------:R-:W-:Y:S01]  /*a8e0*/  BSSY.RECONVERGENT B6, `(.L_x_181) ;  /* 0x000001f000067945 */ /* 0x000fe20003800200 */
[----:B------:R-:W-:Y:S02]  /*a8f0*/  R2UR UR4, R19 ;  /* 0x00000000130472ca */ /* 0x000fe400000e0000 */
[----:B------:R-:W-:-:S03]  /*a900*/  R2UR UR5, R18 ;  /* 0x00000000120572ca */ /* 0x000fc600000e0000 */
[C---:B------:R-:W-:Y:S02]  /*a910*/  @P0 FMUL2 R24, R67.reuse.F32, R24.F32x2.HI_LO ;  /* 0x000000184318024a */ /* 0x040fe40000040000 */
[C---:B------:R-:W-:Y:S02]  /*a920*/  @P0 FMUL2 R26, R67.reuse.F32, R26.F32x2.HI_LO ;  /* 0x0000001a431a024a */ /* 0x040fe40000040000 */
[C---:B------:R-:W-:Y:S02]  /*a930*/  @P0 FMUL2 R28, R67.reuse.F32, R28.F32x2.HI_LO ;  /* 0x0000001c431c024a */ /* 0x040fe40000040000 */
[C---:B------:R-:W-:Y:S02]  /*a940*/  @P0 FMUL2 R30, R67.reuse.F32, R30.F32x2.HI_LO ;  /* 0x0000001e431e024a */ /* 0x040fe40000040000 */
[C---:B------:R-:W-:Y:S02]  /*a950*/  @P0 FMUL2 R32, R67.reuse.F32, R32.F32x2.HI_LO ;  /* 0x000000204320024a */ /* 0x040fe40000040000 */
[C---:B------:R-:W-:Y:S01]  /*a960*/  @P0 FMUL2 R34, R67.reuse.F32, R34.F32x2.HI_LO ;  /* 0x000000224322024a */ /* 0x040fe20000040000 */
[----:B------:R-:W3:Y:S01]  /*a970*/  LDTM.x16 R40, tmem[UR5] ;  /* 0x00000005002879ee */ /* 0x000ee20008240000 */
[----:B------:R-:W-:-:S02]  /*a980*/  @P0 FMUL2 R36, R67.F32, R36.F32x2.HI_LO ;  /* 0x000000244324024a */ /* 0x000fc40000040000 */
[----:B------:R-:W-:Y:S01]  /*a990*/  @P0 FMUL2 R38, R67.F32, R38.F32x2.HI_LO ;  /* 0x000000264326024a */ /* 0x000fe20000040000 */
[----:B------:R-:W-:-:S03]  /*a9a0*/  ISETP.NE.AND P0, PT, R16, R17, PT ;  /* 0x000000111000720c */ /* 0x000fc60003f05270 */
[----:B------:R4:W-:Y:S10]  /*a9b0*/  STTM.x16 tmem[UR4], R24 ;  /* 0x00000018000079ed */ /* 0x0009f40008240004 */
[----:B---3--:R-:W-:Y:S05]  /*a9c0*/  @!P0 BRA `(.L_x_182) ;  /* 0x0000000000408947 */ /* 0x008fea0003800000 */
[----:B------:R-:W-:Y:S01]  /*a9d0*/  MOV R14, 0x8 ;  /* 0x00000008000e7802 */ /* 0x000fe20000000f00 */
[----:B------:R-:W3:Y:S01]  /*a9e0*/  LDCU.64 UR8, c[0x4][0xb0] ;  /* 0x01001600ff0877ac */ /* 0x000ee20008000a00 */
[----:B------:R-:W-:Y:S02]  /*a9f0*/  HFMA2 R12, -RZ, RZ, 0, 5.9604644775390625e-08 ;  /* 0x00000001ff0c7431 */ /* 0x000fe400000001ff */
[----:B------:R-:W-:Y:S01]  /*aa00*/  IMAD.MOV.U32 R8, RZ, RZ, 0x192 ;  /* 0x00000192ff087424 */ /* 0x000fe200078e00ff */
[----:B------:R-:W2:Y:S01]  /*aa10*/  LDCU.64 UR6, c[0x4][0xb8] ;  /* 0x01001700ff0677ac */ /* 0x000ea20008000a00 */
[----:B------:R-:W1:Y:S01]  /*aa20*/  LDC.64 R14, c[0x4][R14] ;  /* 0x010000000e0e7b82 */ /* 0x000e620000000a00 */
        /* <DEDUP_REMOVED lines=10> */
.L_x_182:
[----:B------:R-:W-:Y:S05]  /*aad0*/  BSYNC.RECONVERGENT B6 ;  /* 0x0000000000067941 */ /* 0x000fea0003800200 */
.L_x_181:
        /* <DEDUP_REMOVED lines=12> */
[----:B----4-:R-:W3:Y:S01]  /*aba0*/  LDTM.x16 R24, tmem[UR5] ;  /* 0x00000005001879ee */ /* 0x010ee20008240000 */
        /* <DEDUP_REMOVED lines=21> */
.L_x_184:
[----:B------:R-:W-:Y:S05]  /*ad00*/  BSYNC.RECONVERGENT B6 ;  /* 0x0000000000067941 */ /* 0x000fea0003800200 */
.L_x_183:
        /* <DEDUP_REMOVED lines=34> */
.L_x_186:
[----:B------:R-:W-:Y:S05]  /*af30*/  BSYNC.RECONVERGENT B6 ;  /* 0x0000000000067941 */ /* 0x000fea0003800200 */
.L_x_185:
        /* <DEDUP_REMOVED lines=34> */
.L_x_188:
[----:B------:R-:W-:Y:S05]  /*b160*/  BSYNC.RECONVERGENT B6 ;  /* 0x0000000000067941 */ /* 0x000fea0003800200 */
.L_x_187:
        /* <DEDUP_REMOVED lines=34> */
.L_x_190:
[----:B------:R-:W-:Y:S05]  /*b390*/  BSYNC.RECONVERGENT B6 ;  /* 0x0000000000067941 */ /* 0x000fea0003800200 */
.L_x_189:
        /* <DEDUP_REMOVED lines=34> */
.L_x_192:
[----:B------:R-:W-:Y:S05]  /*b5c0*/  BSYNC.RECONVERGENT B6 ;  /* 0x0000000000067941 */ /* 0x000fea0003800200 */
.L_x_191:
[----:B-1----:R-:W-:Y:S01]  /*b5d0*/  LOP3.LUT R0, R65, 0x170, RZ, 0xfc, !PT ;  /* 0x0000017041007812 */ /* 0x002fe200078efcff */
[----:B------:R-:W-:Y:S05]  /*b5e0*/  WARPSYNC.ALL ;  /* 0x0000000000007948 */ /* 0x000fea0003800000 */
[----:B------:R-:W-:Y:S02]  /*b5f0*/  R2UR UR4, R0 ;  /* 0x00000000000472ca */ /* 0x000fe400000e0000 */
[----:B------:R-:W-:Y:S02]  /*b600*/  FSETP.NEU.AND P0, PT, R67, 1, PT ;  /* 0x3f8000004300780b */ /* 0x000fe40003f0d000 */
[----:B------:R-:W-:-:S09]  /*b610*/  R2UR UR5, R68 ;  /* 0x00000000440572ca */ /* 0x000fd200000e0000 */
[----:B--2---:R-:W1:Y:S01]  /*b620*/  LDTM.x16 R4, tmem[UR4] ;  /* 0x00000004000479ee */ /* 0x004e620008240000 */
[----:B------:R-:W-:Y:S01]  /*b630*/  R2UR UR4, R0 ;  /* 0x00000000000472ca */ /* 0x000fe200000e0000 */
[C---:B------:R-:W-:Y:S02]  /*b640*/  @P0 FMUL2 R24, R67.reuse.F32, R24.F32x2.HI_LO ;  /* 0x000000184318024a */ /* 0x040fe40000040000 */
[C---:B------:R-:W-:Y:S02]  /*b650*/  @P0 FMUL2 R26, R67.reuse.F32, R26.F32x2.HI_LO ;  /* 0x0000001a431a024a */ /* 0x040fe40000040000 */
[C---:B------:R-:W-:Y:S02]  /*b660*/  @P0 FMUL2 R28, R67.reuse.F32, R28.F32x2.HI_LO ;  /* 0x0000001c431c024a */ /* 0x040fe40000040000 */
[C---:B------:R-:W-:Y:S02]  /*b670*/  @P0 FMUL2 R30, R67.reuse.F32, R30.F32x2.HI_LO ;  /* 0x0000001e431e024a */ /* 0x040fe40000040000 */
[----:B------:R-:W-:-:S02]  /*b680*/  @P0 FMUL2 R32, R67.F32, R32.F32x2.HI_LO ;  /* 0x000000204320024a */ /* 0x000fc40000040000 */
[C---:B------:R-:W-:Y:S02]  /*b690*/  @P0 FMUL2 R34, R67.reuse.F32, R34.F32x2.HI_LO ;  /* 0x000000224322024a */ /* 0x040fe40000040000 */
[C---:B------:R-:W-:Y:S02]  /*b6a0*/  @P0 FMUL2 R36, R67.reuse.F32, R36.F32x2.HI_LO ;  /* 0x000000244324024a */ /* 0x040fe40000040000 */
[----:B------:R-:W-:-:S04]  /*b6b0*/  @P0 FMUL2 R38, R67.F32, R38.F32x2.HI_LO ;  /* 0x000000264326024a */ /* 0x000fc80000040000 */
[----:B------:R3:W-:Y:S01]  /*b6c0*/  STTM.x16 tmem[UR5], R24 ;  /* 0x00000018000079ed */ /* 0x0007e20008240005 */
[C---:B-1----:R-:W-:Y:S02]  /*b6d0*/  @P0 FMUL2 R4, R67.reuse.F32, R4.F32x2.HI_LO ;  /* 0x000000044304024a */ /* 0x042fe40000040000 */
[C---:B------:R-:W-:Y:S02]  /*b6e0*/  @P0 FMUL2 R6, R67.reuse.F32, R6.F32x2.HI_LO ;  /* 0x000000064306024a */ /* 0x040fe40000040000 */
[C---:B------:R-:W-:Y:S02]  /*b6f0*/  @P0 FMUL2 R8, R67.reuse.F32, R8.F32x2.HI_LO ;  /* 0x000000084308024a */ /* 0x040fe40000040000 */
[C---:B------:R-:W-:Y:S02]  /*b700*/  @P0 FMUL2 R10, R67.reuse.F32, R10.F32x2.HI_LO ;  /* 0x0000000a430a024a */ /* 0x040fe40000040000 */
[C---:B------:R-:W-:Y:S02]  /*b710*/  @P0 FMUL2 R12, R67.reuse.F32, R12.F32x2.HI_LO ;  /* 0x0000000c430c024a */ /* 0x040fe40000040000 */
[----:B------:R-:W-:-:S02]  /*b720*/  @P0 FMUL2 R14, R67.F32, R14.F32x2.HI_LO ;  /* 0x0000000e430e024a */ /* 0x000fc40000040000 */
[C---:B------:R-:W-:Y:S02]  /*b730*/  @P0 FMUL2 R16, R67.reuse.F32, R16.F32x2.HI_LO ;  /* 0x000000104310024a */ /* 0x040fe40000040000 */
[----:B------:R-:W-:-:S04]  /*b740*/  @P0 FMUL2 R18, R67.F32, R18.F32x2.HI_LO ;  /* 0x000000124312024a */ /* 0x000fc80000040000 */
[----:B------:R3:W-:Y:S02]  /*b750*/  STTM.x16 tmem[UR4], R4 ;  /* 0x00000004000079ed */ /* 0x0007e40008240004 */
.L_x_178:
[----:B------:R-:W-:-:S09]  /*b760*/  UISETP.NE.AND UP0, UPT, UR39, URZ, UPT ;  /* 0x000000ff2700728c */ /* 0x000fd2000bf05270 */
[----:B------:R-:W-:Y:S05]  /*b770*/  BRA.U !UP0, `(.L_x_193) ;  /* 0x0000000108047547 */ /* 0x000fea000b800000 */
[----:B------:R-:W-:Y:S05]  /*b780*/  BPT.TRAP 0x1 ;  /* 0x000000040000795c */ /* 0x000fea0000300000 */
.L_x_193:
[----:B------:R-:W-:Y:S01]  /*b790*/  IADD3 R3, PT, PT, R59, 0x2c088, RZ ;  /* 0x0002c0883b037810 */ /* 0x000fe20007ffe0ff */
[----:B------:R-:W-:Y:S02]  /*b7a0*/  UISETP.NE.AND UP0, UPT, UR41, URZ, UPT ;  /* 0x000000ff2900728c */ /* 0x000fe4000bf05270 */
[----:B------:R-:W-:Y:S01]  /*b7b0*/  ULOP3.LUT UR38, UR38, 0x1, URZ, 0x3c, !UPT ;  /* 0x0000000126267892 */ /* 0x000fe2000f8e3cff */
[----:B-1----:R-:W-:-:S04]  /*b7c0*/  PRMT R0, R60, 0x654, R3 ;  /* 0x000006543c007816 */ /* 0x002fc80000000003 */
[----:B------:R1:W-:Y:S01]  /*b7d0*/  SYNCS.ARRIVE.TRANS64.RED.A1T0 RZ, [R0+URZ], RZ ;  /* 0x000000ff00ff79a7 */ /* 0x0003e200081004ff */
[----:B------:R-:W1:Y:S01]  /*b7e0*/  FENCE.VIEW.ASYNC.T ;  /* 0x00000000000073c6 */ /* 0x000e620000000200 */
[----:B------:R-:W-:Y:S05]  /*b7f0*/  BRA.U UP0, `(.L_x_194) ;  /* 0x0000000100087547 */ /* 0x000fea000b800000 */
[----:B------:R-:W-:Y:S05]  /*b800*/  BPT.TRAP 0x1 ;  /* 0x000000040000795c */ /* 0x000fea0000300000 */
[----:B------:R-:W-:Y:S05]  /*b810*/  BPT.TRAP 0x1 ;  /* 0x000000040000795c */ /* 0x000fea0000300000 */
.L_x_194:
[----:B------:R-:W-:Y:S01]  /*b820*/  IADD3 R3, PT, PT, R59, 0x2c0a0, RZ ;  /* 0x0002c0a03b037810 */ /* 0x000fe20007ffe0ff */
[----:B------:R-:W-:-:S03]  /*b830*/  UISETP.NE.AND UP0, UPT, UR39, URZ, UPT ;  /* 0x000000ff2700728c */ /* 0x000fc6000bf05270 */
[----:B-1----:R-:W-:-:S04]  /*b840*/  PRMT R0, R60, 0x654, R3 ;  /* 0x000006543c007816 */ /* 0x002fc80000000003 */
[----:B------:R1:W-:Y:S02]  /*b850*/  SYNCS.ARRIVE.TRANS64.RED.A1T0 RZ, [R0+URZ], RZ ;  /* 0x000000ff00ff79a7 */ /* 0x0003e400081004ff */
[----:B------:R-:W-:Y:S05]  /*b860*/  BRA.U !UP0, `(.L_x_195) ;  /* 0x0000000108047547 */ /* 0x000fea000b800000 */
[----:B------:R-:W-:Y:S05]  /*b870*/  BPT.TRAP 0x1 ;  /* 0x000000040000795c */ /* 0x000fea0000300000 */
.L_x_195:
[----:B-1----:R-:W-:Y:S01]  /*b880*/  IMAD.U32 R0, RZ, RZ, UR38 ;  /* 0x00000026ff007e24 */ /* 0x002fe2000f8e00ff */
[----:B------:R-:W-:-:S04]  /*b890*/  LOP3.LUT R3, R65, 0x80, RZ, 0xfc, !PT ;  /* 0x0000008041037812 */ /* 0x000fc800078efcff */
[----:B------:R-:W-:-:S04]  /*b8a0*/  SHF.L.U32 R0, R0, 0x1f, RZ ;  /* 0x0000001f00007819 */ /* 0x000fc800000006ff */
[----:B------:R-:W1:Y:S02]  /*b8b0*/  SYNCS.PHASECHK.TRANS64.TRYWAIT P0, [R59+URZ+0x2c080], R0 ;  /* 0x02c080003b0075a7 */ /* 0x000e6400080011ff */
[----:B-1----:R-:W-:Y:S05]  /*b8c0*/  @!P0 BRA `(.L_x_196) ;  /* 0x0000011400888947 */ /* 0x002fea0003800000 */
.L_x_454:
[----:B------:R-:W-:Y:S01]  /*b8d0*/  R2UR UR4, R3 ;  /* 0x00000000030472ca */ /* 0x000fe200000e0000 */
[----:B------:R-:W-:Y:S01]  /*b8e0*/  UISETP.NE.AND UP0, UPT, UR41, URZ, UPT ;  /* 0x000000ff2900728c */ /* 0x000fe2000bf05270 */
[----:B------:R-:W-:Y:S01]  /*b8f0*/  PLOP3.LUT P0, PT, PT, PT, PT, 0x80, 0x8 ;  /* 0x000000000008781c */ /* 0x000fe20003f0f070 */
[----:B------:R-:W-:-:S10]  /*b900*/  IMAD.MOV.U32 R67, RZ, RZ, 0x3f800000 ;  /* 0x3f800000ff437424 */ /* 0x000fd400078e00ff */
[----:B---3--:R-:W1:Y:S02]  /*b910*/  LDTM.x2 R4, tmem[UR4] ;  /* 0x00000004000479ee */ /* 0x008e6400080c0000 */
[----:B-1----:R-:W-:-:S13]  /*b920*/  FSETP.NEU.AND P2, PT, R4, R5, PT ;  /* 0x000000050400720b */ /* 0x002fda0003f4d000 */
[----:B------:R-:W1:Y:S01]  /*b930*/  @P2 LDC R0, c[0x0][0x704] ;  /* 0x0001c100ff002b82 */ /* 0x000e620000000800 */
        /* <DEDUP_REMOVED lines=10> */
.L_x_197:
[----:B------:R-:W-:Y:S01]  /*b9e0*/  IMAD.U32 R0, RZ, RZ, UR42 ;  /* 0x0000002aff007e24 */ /* 0x000fe2000f8e00ff */
[----:B------:R-:W-:-:S04]  /*b9f0*/  FSETP.NEU.AND P1, PT, R67, 1, PT ;  /* 0x3f8000004300780b */ /* 0x000fc80003f2d000 */
[----:B------:R-:W-:-:S04]  /*ba00*/  SHF.L.U32 R0, R0, 0x1f, RZ ;  /* 0x0000001f00007819 */ /* 0x000fc800000006ff */
[----:B------:R-:W1:Y:S02]  /*ba10*/  SYNCS.PHASECHK.TRANS64.TRYWAIT P0, [R59+URZ+0x2c098], R0 ;  /* 0x02c098003b0075a7 */ /* 0x000e6400080011ff */
[----:B-1----:R-:W-:Y:S05]  /*ba20*/  @!P0 BRA `(.L_x_198) ;  /* 0x0000011400448947 */ /* 0x002fea0003800000 */
.L_x_455:
        /* <DEDUP_REMOVED lines=27> */
.L_x_201:
[----:B------:R-:W-:Y:S05]  /*bbe0*/  BSYNC.RECONVERGENT B6 ;  /* 0x0000000000067941 */ /* 0x000fea0003800200 */
.L_x_200:
        /* <DEDUP_REMOVED lines=34> */
.L_x_203:
[----:B------:R-:W-:Y:S05]  /*be10*/  BSYNC.RECONVERGENT B6 ;  /* 0x0000000000067941 */ /* 0x000fea0003800200 */
.L_x_202:
        /* <DEDUP_REMOVED lines=34> */
.L_x_205:
[----:B------:R-:W-:Y:S05]  /*c040*/  BSYNC.RECONVERGENT B6 ;  /* 0x0000000000067941 */ /* 0x000fea0003800200 */
.L_x_204:
        /* <DEDUP_REMOVED lines=34> */
.L_x_207:
[----:B------:R-:W-:Y:S05]  /*c270*/  BSYNC.RECONVERGENT B6 ;  /* 0x0000000000067941 */ /* 0x000fea0003800200 */
.L_x_206:
        /* <DEDUP_REMOVED lines=34> */
.L_x_209:
[----:B------:R-:W-:Y:S05]  /*c4a0*/  BSYNC.RECONVERGENT B6 ;  /* 0x0000000000067941 */ /* 0x000fea0003800200 */
.L_x_208:
        /* <DEDUP_REMOVED lines=34> */
.L_x_211:
[----:B------:R-:W-:Y:S05]  /*c6d0*/  BSYNC.RECONVERGENT B6 ;  /* 0x0000000000067941 */ /* 0x000fea0003800200 */
.L_x_210:
        /* <DEDUP_REMOVED lines=34> */
.L_x_213:
[----:B------:R-:W-:Y:S05]  /*c900*/  BSYNC.RECONVERGENT B6 ;  /* 0x0000000000067941 */ /* 0x000fea0003800200 */
.L_x_212:
[----:B------:R-:W-:Y:S01]  /*c910*/  LOP3.LUT R65, R65, 0x1f0, RZ, 0xfc, !PT ;  /* 0x000001f041417812 */ /* 0x000fe200078efcff */
[----:B------:R-:W-:Y:S05]  /*c920*/  WARPSYNC.ALL ;  /* 0x0000000000007948 */ /* 0x000fea0003800000 */
[----:B------:R-:W-:Y:S02]  /*c930*/  R2UR UR4, R65 ;  /* 0x00000000410472ca */ /* 0x000fe400000e0000 */
[----:B------:R-:W-:Y:S02]  /*c940*/  FSETP.NEU.AND P0, PT, R67, 1, PT ;  /* 0x3f8000004300780b */ /* 0x000fe40003f0d000 */
[----:B------:R-:W-:-:S09]  /*c950*/  R2UR UR5, R66 ;  /* 0x00000000420572ca */ /* 0x000fd200000e0000 */
[----:B--2---:R-:W2:Y:S01]  /*c960*/  LDTM.x16 R4, tmem[UR4] ;  /* 0x00000004000479ee */ /* 0x004ea20008240000 */
        /* <DEDUP_REMOVED lines=10> */
[C---:B--2---:R-:W-:Y:S02]  /*ca10*/  @P0 FMUL2 R4, R67.reuse.F32, R4.F32x2.HI_LO ;  /* 0x000000044304024a */ /* 0x044fe40000040000 */
        /* <DEDUP_REMOVED lines=8> */
.L_x_199:
[----:B------:R-:W-:-:S09]  /*caa0*/  UISETP.NE.AND UP0, UPT, UR40, URZ, UPT ;  /* 0x000000ff2800728c */ /* 0x000fd2000bf05270 */
[----:B------:R-:W-:Y:S05]  /*cab0*/  BRA.U !UP0, `(.L_x_214) ;  /* 0x0000000108047547 */ /* 0x000fea000b800000 */
[----:B------:R-:W-:Y:S05]  /*cac0*/  BPT.TRAP 0x1 ;  /* 0x000000040000795c */ /* 0x000fea0000300000 */
.L_x_214:
[----:B-1----:R-:W-:Y:S01]  /*cad0*/  PRMT R0, R60, 0x654, R63 ;  /* 0x000006543c007816 */ /* 0x002fe2000000003f */
[----:B------:R-:W-:-:S03]  /*cae0*/  UISETP.NE.AND UP0, UPT, UR41, URZ, UPT ;  /* 0x000000ff2900728c */ /* 0x000fc6000bf05270 */
[----:B------:R1:W-:Y:S01]  /*caf0*/  SYNCS.ARRIVE.TRANS64.RED.A1T0 RZ, [R0+URZ], RZ ;  /* 0x000000ff00ff79a7 */ /* 0x0003e200081004ff */
[----:B------:R-:W1:Y:S05]  /*cb00*/  FENCE.VIEW.ASYNC.T ;  /* 0x00000000000073c6 */ /* 0x000e6a0000000200 */
[----:B------:R-:W-:Y:S05]  /*cb10*/  BRA.U UP0, `(.L_x_215) ;  /* 0x0000000100087547 */ /* 0x000fea000b800000 */
[----:B------:R-:W-:Y:S05]  /*cb20*/  BPT.TRAP 0x1 ;  /* 0x000000040000795c */ /* 0x000fea0000300000 */
[----:B------:R-:W-:Y:S05]  /*cb30*/  BPT.TRAP 0x1 ;  /* 0x000000040000795c */ /* 0x000fea0000300000 */
.L_x_215:
[----:B------:R-:W-:Y:S01]  /*cb40*/  ISETP.NE.AND P0, PT, R64, RZ, PT ;  /* 0x000000ff4000720c */ /* 0x000fe20003f05270 */
[----:B------:R-:W-:Y:S01]  /*cb50*/  VIADD R3, R59, 0x2c0a8 ;  /* 0x0002c0a83b037836 */ /* 0x000fe20000000000 */
[----:B------:R-:W-:-:S04]  /*cb60*/  ULOP3.LUT UR42, UR42, 0x1, URZ, 0x3c, !UPT ;  /* 0x000000012a2a7892 */ /* 0x000fc8000f8e3cff */
[----:B------:R-:W-:-:S04]  /*cb70*/  PRMT R3, R60, 0x654, R3 ;  /* 0x000006543c037816 */ /* 0x000fc80000000003 */
[----:B-1----:R1:W-:Y:S02]  /*cb80*/  SYNCS.ARRIVE.TRANS64.RED.A1T0 RZ, [R3+URZ], RZ ;  /* 0x000000ff03ff79a7 */ /* 0x0023e400081004ff */
[----:B-1----:R-:W-:Y:S01]  /*cb90*/  LOP3.LUT R3, R23, 0x1, RZ, 0x3c, !PT ;  /* 0x0000000117037812 */ /* 0x002fe200078e3cff */
[----:B------:R-:W-:Y:S06]  /*cba0*/  @P0 BRA `(.L_x_216) ;  /* 0xffffffd8003c0947 */ /* 0x000fec000383ffff */
.L_x_173:
[----:B------:R-:W-:-:S09]  /*cbb0*/  UISETP.NE.AND UP0, UPT, UR39, URZ, UPT ;  /* 0x000000ff2700728c */ /* 0x000fd2000bf05270 */
[----:B------:R-:W-:Y:S05]  /*cbc0*/  BRA.U !UP0, `(.L_x_217) ;  /* 0x0000000108047547 */ /* 0x000fea000b800000 */
[----:B------:R-:W-:Y:S05]  /*cbd0*/  BPT.TRAP 0x1 ;  /* 0x000000040000795c */ /* 0x000fea0000300000 */
.L_x_217:
[----:B---3--:R-:W-:Y:S01]  /*cbe0*/  IADD3 R31, PT, PT, R59, 0x2c088, RZ ;  /* 0x0002c0883b1f7810 */ /* 0x008fe20007ffe0ff */
[----:B------:R-:W-:-:S03]  /*cbf0*/  UISETP.NE.AND UP0, UPT, UR40, URZ, UPT ;  /* 0x000000ff2800728c */ /* 0x000fc6000bf05270 */
[----:B------:R-:W-:-:S04]  /*cc00*/  PRMT R4, R60, 0x654, R31 ;  /* 0x000006543c047816 */ /* 0x000fc8000000001f */
[----:B------:R3:W-:Y:S02]  /*cc10*/  SYNCS.ARRIVE.TRANS64.RED.A1T0 RZ, [R4+URZ], RZ ;  /* 0x000000ff04ff79a7 */ /* 0x0007e400081004ff */
[----:B------:R-:W-:Y:S05]  /*cc20*/  BRA.U !UP0, `(.L_x_218) ;  /* 0x0000000108047547 */ /* 0x000fea000b800000 */
[----:B------:R-:W-:Y:S05]  /*cc30*/  BPT.TRAP 0x1 ;  /* 0x000000040000795c */ /* 0x000fea0000300000 */
.L_x_218:
[----:B---3--:R-:W-:Y:S01]  /*cc40*/  SHF.L.U32 R4, R3, 0x1f, RZ ;  /* 0x0000001f03047819 */ /* 0x008fe200000006ff */
[----:B------:R-:W3:Y:S03]  /*cc50*/  S2R R26, SR_TID.X ;  /* 0x00000000001a7919 */ /* 0x000ee60000002100 */
[----:B------:R-:W5:Y:S01]  /*cc60*/  SYNCS.PHASECHK.TRANS64.TRYWAIT P0, [R59+URZ+0x2c070], R4 ;  /* 0x02c070043b0075a7 */ /* 0x000f6200080011ff */
[----:B---3--:R-:W-:-:S05]  /*cc70*/  IMAD.U32 R28, R26, 0x10000, RZ ;  /* 0x000100001a1c7824 */ /* 0x008fca00078e00ff */
[----:B------:R-:W-:Y:S01]  /*cc80*/  LOP3.LUT R28, R28, 0x600000, RZ, 0xc0, !PT ;  /* 0x006000001c1c7812 */ /* 0x000fe200078ec0ff */
[----:B-----5:R-:W-:Y:S06]  /*cc90*/  @!P0 BRA `(.L_x_219) ;  /* 0x0000010000bc8947 */ /* 0x020fec0003800000 */
.L_x_456:
[----:B------:R-:W-:Y:S05]  /*cca0*/  WARPSYNC.ALL ;  /* 0x0000000000007948 */ /* 0x000fea0003800000 */
[----:B------:R-:W-:Y:S01]  /*ccb0*/  R2UR UR4, R28 ;  /* 0x000000001c0472ca */ /* 0x000fe200000e0000 */
[----:B------:R-:W-:-:S12]  /*ccc0*/  UISETP.NE.AND UP0, UPT, UR40, URZ, UPT ;  /* 0x000000ff2800728c */ /* 0x000fd8000bf05270 */
[----:B------:R-:W1:Y:S02]  /*ccd0*/  LDTM.x2 R24, tmem[UR4] ;  /* 0x00000004001879ee */ /* 0x000e6400080c0000 */
[----:B-1----:R-:W-:Y:S05]  /*cce0*/  BRA.U !UP0, `(.L_x_220) ;  /* 0x0000000108047547 */ /* 0x002fea000b800000 */
[----:B------:R-:W-:Y:S05]  /*ccf0*/  BPT.TRAP 0x1 ;  /* 0x000000040000795c */ /* 0x000fea0000300000 */
.L_x_220:
[----:B------:R1:W-:Y:S01]  /*cd00*/  SYNCS.ARRIVE.TRANS64.RED.A1T0 RZ, [R0+URZ], RZ ;  /* 0x000000ff00ff79a7 */ /* 0x0003e200081004ff */
[----:B------:R-:W-:-:S09]  /*cd10*/  UISETP.NE.AND UP0, UPT, UR41, URZ, UPT ;  /* 0x000000ff2900728c */ /* 0x000fd2000bf05270 */
[----:B------:R-:W-:Y:S05]  /*cd20*/  BRA.U UP0, `(.L_x_221) ;  /* 0x0000000100047547 */ /* 0x000fea000b800000 */
[----:B------:R-:W-:Y:S05]  /*cd30*/  BPT.TRAP 0x1 ;  /* 0x000000040000795c */ /* 0x000fea0000300000 */
.L_x_221:
[----:B-1----:R-:W-:-:S04]  /*cd40*/  MOV R0, UR42 ;  /* 0x0000002a00007c02 */ /* 0x002fc80008000f00 */
[----:B------:R-:W-:-:S04]  /*cd50*/  SHF.L.U32 R0, R0, 0x1f, RZ ;  /* 0x0000001f00007819 */ /* 0x000fc800000006ff */
[----:B------:R-:W1:Y:S02]  /*cd60*/  SYNCS.PHASECHK.TRANS64.TRYWAIT P0, [R59+URZ+0x2c090], R0 ;  /* 0x02c090003b0075a7 */ /* 0x000e6400080011ff */
[----:B-1----:R-:W-:Y:S05]  /*cd70*/  @!P0 BRA `(.L_x_222) ;  /* 0x0000010000988947 */ /* 0x002fea0003800000 */
.L_x_457:
[----:B------:R-:W-:-:S09]  /*cd80*/  UISETP.NE.AND UP0, UPT, UR41, URZ, UPT ;  /* 0x000000ff2900728c */ /* 0x000fd2000bf05270 */
[----:B------:R-:W-:Y:S05]  /*cd90*/  BRA.U UP0, `(.L_x_223) ;  /* 0x0000000100047547 */ /* 0x000fea000b800000 */
[----:B------:R-:W-:Y:S05]  /*cda0*/  BPT.TRAP 0x1 ;  /* 0x000000040000795c */ /* 0x000fea0000300000 */
.L_x_223:
[----:B------:R-:W-:Y:S01]  /*cdb0*/  SHF.L.U32 R0, R56, 0x1f, RZ ;  /* 0x0000001f38007819 */ /* 0x000fe200000006ff */
[----:B------:R1:W1:Y:S01]  /*cdc0*/  MUFU.RCP R3, R24 ;  /* 0x0000001800037308 */ /* 0x0002620000001000 */
[----:B------:R-:W-:Y:S02]  /*cdd0*/  BSSY B0, `(.L_x_224) ;  /* 0x0000003000007945 */ /* 0x000fe40003800000 */
[----:B------:R-:W5:Y:S02]  /*cde0*/  SYNCS.PHASECHK.TRANS64.TRYWAIT P0, [R59+URZ+0x2c0c0], R0 ;  /* 0x02c0c0003b0075a7 */ /* 0x000f6400080011ff */
[----:B-1---5:R-:W-:Y:S05]  /*cdf0*/  @!P0 BRA `(.L_x_225) ;  /* 0x00000100008c8947 */ /* 0x022fea0003800000 */
.L_x_458:
[----:B------:R-:W-:Y:S05]  /*ce00*/  BSYNC B0 ;  /* 0x0000000000007941 */ /* 0x000fea0003800000 */
.L_x_224:
[----:B------:R-:W1:Y:S01]  /*ce10*/  LDCU UR4, c[0x0][0x708] ;  /* 0x0000e100ff0477ac */ /* 0x000e620008000800 */
[----:B------:R-:W-:Y:S01]  /*ce20*/  FFMA R0, -R24, R3, 1 ;  /* 0x3f80000018007423 */ /* 0x000fe20000000103 */
[----:B------:R-:W2:Y:S03]  /*ce30*/  LDC R32, c[0x0][0x708] ;  /* 0x0001c200ff207b82 */ /* 0x000ea60000000800 */
[----:B------:R-:W-:Y:S01]  /*ce40*/  FFMA R0, R3, R0, R3 ;  /* 0x0000000003007223 */ /* 0x000fe20000000003 */
[----:B-1----:R-:W-:-:S03]  /*ce50*/  MOV R3, UR4 ;  /* 0x0000000400037c02 */ /* 0x002fc60008000f00 */
[----:B------:R-:W-:Y:S01]  /*ce60*/  FFMA R33, R0, UR4, RZ ;  /* 0x0000000400217c23 */ /* 0x000fe200080000ff */
[----:B------:R-:W1:Y:S03]  /*ce70*/  FCHK P0, R3, R24 ;  /* 0x0000001803007302 */ /* 0x000e660000000000 */
[----:B---3--:R-:W-:-:S04]  /*ce80*/  FFMA R4, -R24, R33, UR4 ;  /* 0x0000000418047e23 */ /* 0x008fc80008000121 */
[----:B------:R-:W-:Y:S01]  /*ce90*/  FFMA R33, R0, R4, R33 ;  /* 0x0000000400217223 */ /* 0x000fe20000000021 */
[----:B-1----:R-:W-:Y:S06]  /*cea0*/  @!P0 BRA `(.L_x_226) ;  /* 0x0000000000088947 */ /* 0x002fec0003800000 */
[----:B------:R-:W-:Y:S02]  /*ceb0*/  MOV R4, 0xced0 ;  /* 0x0000ced000047802 */ /* 0x000fe40000000f00 */
[----:B--2-4-:R-:W-:Y:S05]  /*cec0*/  CALL.REL.NOINC `($__internal_3_$__cuda_sm3x_div_rn_noftz_f32_slowpath) ;  /* 0x0000010c009c7944 */ /* 0x014fea0003c00000 */
.L_x_226:
[----:B------:R-:W1:Y:S01]  /*ced0*/  S2R R20, SR_SWINHI ;  /* 0x0000000000147919 */ /* 0x000e620000002f00 */
[----:B------:R-:W-:Y:S01]  /*cee0*/  LOP3.LUT R0, R28, 0x100, RZ, 0xfc, !PT ;  /* 0x000001001c007812 */ /* 0x000fe200078efcff */
[----:B------:R-:W-:Y:S05]  /*cef0*/  WARPSYNC.ALL ;  /* 0x0000000000007948 */ /* 0x000fea0003800000 */
[----:B------:R-:W-:Y:S01]  /*cf00*/  R2UR UR4, R0 ;  /* 0x00000000000472ca */ /* 0x000fe200000e0000 */
[C---:B------:R-:W-:Y:S01]  /*cf10*/  IMAD.SHL.U32 R0, R26.reuse, 0x80, RZ ;  /* 0x000000801a007824 */ /* 0x040fe200078e00ff */
[----:B------:R-:W-:Y:S01]  /*cf20*/  SHF.R.U32.HI R29, RZ, 0x15, R28 ;  /* 0x00000015ff1d7819 */ /* 0x000fe2000001161c */
[----:B------:R-:W-:-:S03]  /*cf30*/  IMAD.SHL.U32 R27, R26, 0x40, RZ ;  /* 0x000000401a1b7824 */ /* 0x000fc600078e00ff */
[----:B------:R-:W-:-:S04]  /*cf40*/  LOP3.LUT R30, R0, 0xc00, RZ, 0xc0, !PT ;  /* 0x00000c00001e7812 */ /* 0x000fc800078ec0ff */
[----:B------:R-:W-:Y:S02]  /*cf50*/  LOP3.LUT R27, R30, 0x1c0, R27, 0xf8, !PT ;  /* 0x000001c01e1b7812 */ /* 0x000fe400078ef81b */
[----:B------:R-:W-:Y:S01]  /*cf60*/  SHF.R.U32.HI R30, RZ, 0x5, R26 ;  /* 0x00000005ff1e7819 */ /* 0x000fe2000001161a */
[----:B--2---:R-:W2:Y:S01]  /*cf70*/  LDTM.x16 R4, tmem[UR4] ;  /* 0x00000004000479ee */ /* 0x004ea20008240000 */
[----:B------:R-:W-:Y:S02]  /*cf80*/  LOP3.LUT R27, R27, 0x3000, R0, 0xf8, !PT ;  /* 0x000030001b1b7812 */ /* 0x000fe400078ef800 */
[----:B------:R-:W-:Y:S02]  /*cf90*/  LOP3.LUT R30, R30, 0x3, RZ, 0xc0, !PT ;  /* 0x000000031e1e7812 */ /* 0x000fe400078ec0ff */
[----:B------:R-:W-:Y:S02]  /*cfa0*/  MOV R36, R59 ;  /* 0x0000003b00247202 */ /* 0x000fe40000000f00 */
[----:B-1----:R-:W-:-:S03]  /*cfb0*/  MOV R37, R20 ;  /* 0x0000001400257202 */ /* 0x002fc60000000f00 */
[----:B------:R-:W-:-:S03]  /*cfc0*/  IMAD.WIDE.U32 R36, R27, 0x2, R36 ;  /* 0x000000021b247825 */ /* 0x000fc600078e0024 */
[C---:B------:R-:W-:Y:S02]  /*cfd0*/  IADD3 R0, P1, PT, R36.reuse, 0x1c000, RZ ;  /* 0x0001c00024007810 */ /* 0x040fe40007f3e0ff */
[----:B------:R-:W-:Y:S01]  /*cfe0*/  IADD3 R3, P0, PT, R36, 0x1c010, RZ ;  /* 0x0001c01024037810 */ /* 0x000fe20007f1e0ff */
[C---:B--2---:R-:W-:Y:S02]  /*cff0*/  FMUL2 R4, R33.reuse.F32, R4.F32x2.HI_LO ;  /* 0x000000042104724a */ /* 0x044fe40000040000 */
[C---:B------:R-:W-:Y:S02]  /*d000*/  FMUL2 R6, R33.reuse.F32, R6.F32x2.HI_LO ;  /* 0x000000062106724a */ /* 0x040fe40000040000 */
[--C-:B------:R-:W-:Y:S02]  /*d010*/  IMAD.X R39, RZ, RZ, R37.reuse, P1 ;  /* 0x000000ffff277224 */ /* 0x100fe400008e0625 */
[----:B------:R-:W-:Y:S02]  /*d020*/  FMUL2 R12, R33.F32, R12.F32x2.HI_LO ;  /* 0x0000000c210c724a */ /* 0x000fe40000040000 */
[----:B------:R-:W-:-:S02]  /*d030*/  IMAD.X R37, RZ, RZ, R37, P0 ;  /* 0x000000ffff257224 */ /* 0x000fc400000e0625 */
[----:B------:R-:W-:Y:S01]  /*d040*/  FMUL2 R20, R33.F32, R8.F32x2.HI_LO ;  /* 0x000000082114724a */ /* 0x000fe20000040000 */
[----:B------:R-:W-:Y:S01]  /*d050*/  F2FP.F16.F32.PACK_AB R8, R5, R4 ;  /* 0x000000040508723e */ /* 0x000fe200000000ff */
[----:B------:R-:W-:Y:S01]  /*d060*/  FMUL2 R34, R33.F32, R10.F32x2.HI_LO ;  /* 0x0000000a2122724a */ /* 0x000fe20000040000 */
[----:B------:R-:W-:Y:S01]  /*d070*/  F2FP.F16.F32.PACK_AB R9, R7, R6 ;  /* 0x000000060709723e */ /* 0x000fe200000000ff */
[C---:B------:R-:W-:Y:S01]  /*d080*/  FMUL2 R14, R33.reuse.F32, R14.F32x2.HI_LO ;  /* 0x0000000e210e724a */ /* 0x040fe20000040000 */
[----:B------:R-:W-:Y:S01]  /*d090*/  SHF.R.U64 R7, R0, 0x3, R39 ;  /* 0x0000000300077819 */ /* 0x000fe20000001227 */
[----:B------:R-:W-:Y:S01]  /*d0a0*/  FMUL2 R16, R33.F32, R16.F32x2.HI_LO ;  /* 0x000000102110724a */ /* 0x000fe20000040000 */
[----:B------:R-:W-:Y:S01]  /*d0b0*/  F2FP.F16.F32.PACK_AB R4, R13, R12 ;  /* 0x0000000c0d04723e */ /* 0x000fe200000000ff */
[----:B------:R-:W-:Y:S01]  /*d0c0*/  FMUL2 R18, R33.F32, R18.F32x2.HI_LO ;  /* 0x000000122112724a */ /* 0x000fe20000040000 */
[----:B------:R-:W-:Y:S02]  /*d0d0*/  SHF.R.U64 R12, R3, 0x3, R37 ;  /* 0x00000003030c7819 */ /* 0x000fe40000001225 */
[----:B------:R-:W-:-:S02]  /*d0e0*/  F2FP.F16.F32.PACK_AB R10, R21, R20 ;  /* 0x00000014150a723e */ /* 0x000fc400000000ff */
[----:B------:R-:W-:Y:S02]  /*d0f0*/  F2FP.F16.F32.PACK_AB R11, R35, R34 ;  /* 0x00000022230b723e */ /* 0x000fe400000000ff */
[----:B------:R-:W-:Y:S02]  /*d100*/  LOP3.LUT R38, R0, 0x70, R7, 0x78, !PT ;  /* 0x0000007000267812 */ /* 0x000fe400078e7807 */
[----:B------:R-:W-:Y:S02]  /*d110*/  F2FP.F16.F32.PACK_AB R5, R15, R14 ;  /* 0x0000000e0f05723e */ /* 0x000fe400000000ff */
[----:B------:R-:W-:Y:S01]  /*d120*/  F2FP.F16.F32.PACK_AB R6, R17, R16 ;  /* 0x000000101106723e */ /* 0x000fe200000000ff */
[----:B------:R1:W-:Y:S01]  /*d130*/  ST.E.128 desc[UR44][R38.64], R8 ;  /* 0x0000000826007985 */ /* 0x0003e2000c101d2c */
[----:B------:R-:W-:Y:S02]  /*d140*/  LOP3.LUT R36, R3, 0x70, R12, 0x78, !PT ;  /* 0x0000007003247812 */ /* 0x000fe400078e780c */
[----:B------:R-:W-:-:S02]  /*d150*/  F2FP.F16.F32.PACK_AB R7, R19, R18 ;  /* 0x000000121307723e */ /* 0x000fc400000000ff */
[----:B------:R-:W-:-:S03]  /*d160*/  ISETP.NE.AND P0, PT, R30, R29, PT ;  /* 0x0000001d1e00720c */ /* 0x000fc60003f05270 */
[----:B------:R1:W-:Y:S10]  /*d170*/  ST.E.128 desc[UR44][R36.64], R4 ;  /* 0x0000000424007985 */ /* 0x0003f4000c101d2c */
[----:B------:R-:W-:Y:S05]  /*d180*/  @!P0 BRA `(.L_x_227) ;  /* 0x0000000000408947 */ /* 0x000fea0003800000 */
[----:B------:R-:W-:Y:S01]  /*d190*/  MOV R14, 0x8 ;  /* 0x00000008000e7802 */ /* 0x000fe20000000f00 */
[----:B------:R-:W2:Y:S01]  /*d1a0*/  LDCU.64 UR6, c[0x4][0xb0] ;  /* 0x01001600ff0677ac */ /* 0x000ea20008000a00 */
[----:B------:R-:W-:Y:S02]  /*d1b0*/  HFMA2 R12, -RZ, RZ, 0, 5.9604644775390625e-08 ;  /* 0x00000001ff0c7431 */ /* 0x000fe400000001ff */
[----:B-1----:R-:W-:Y:S01]  /*d1c0*/  IMAD.MOV.U32 R8, RZ, RZ, 0x192 ;  /* 0x00000192ff087424 */ /* 0x002fe200078e00ff */
[----:B------:R-:W1:Y:S01]  /*d1d0*/  LDCU.64 UR4, c[0x4][0xb8] ;  /* 0x01001700ff0477ac */ /* 0x000e620008000a00 */
[----:B------:R-:W3:Y:S01]  /*d1e0*/  LDC.64 R14, c[0x4][R14] ;  /* 0x010000000e0e7b82 */ /* 0x000ee20000000a00 */
[----:B------:R-:W-:Y:S01]  /*d1f0*/  IMAD.MOV.U32 R13, RZ, RZ, RZ ;  /* 0x000000ffff0d7224 */ /* 0x000fe200078e00ff */
[----:B------:R-:W5:Y:S01]  /*d200*/  LDCU.64 UR8, c[0x4][0x40] ;  /* 0x01000800ff0877ac */ /* 0x000f620008000a00 */
[----:B--2---:R-:W-:Y:S01]  /*d210*/  IMAD.U32 R4, RZ, RZ, UR6 ;  /* 0x00000006ff047e24 */ /* 0x004fe2000f8e00ff */
[----:B------:R-:W-:Y:S01]  /*d220*/  MOV R5, UR7 ;  /* 0x0000000700057c02 */ /* 0x000fe20008000f00 */
[----:B-1----:R-:W-:Y:S01]  /*d230*/  IMAD.U32 R6, RZ, RZ, UR4 ;  /* 0x00000004ff067e24 */ /* 0x002fe2000f8e00ff */
[----:B------:R-:W-:Y:S01]  /*d240*/  MOV R7, UR5 ;  /* 0x0000000500077c02 */ /* 0x000fe20008000f00 */
[----:B-----5:R-:W-:Y:S01]  /*d250*/  IMAD.U32 R10, RZ, RZ, UR8 ;  /* 0x00000008ff0a7e24 */ /* 0x020fe2000f8e00ff */
[----:B------:R-:W-:-:S02]  /*d260*/  MOV R11, UR9 ;  /* 0x00000009000b7c02 */ /* 0x000fc40008000f00 */
[----:B------:R-:W-:-:S07]  /*d270*/  LEPC R20, `(.L_x_227) ;  /* 0x000000001014794e */ /* 0x000fce0000000000 */
[----:B---34-:R-:W-:Y:S05]  /*d280*/  CALL.ABS.NOINC R14 ;  /* 0x000000000e007343 */ /* 0x018fea0003c00000 */
.L_x_227:
[----:B------:R-:W-:Y:S01]  /*d290*/  LOP3.LUT R0, R28, 0x110, RZ, 0xfc, !PT ;  /* 0x000001101c007812 */ /* 0x000fe200078efcff */
[----:B------:R-:W-:Y:S05]  /*d2a0*/  WARPSYNC.ALL ;  /* 0x0000000000007948 */ /* 0x000fea0003800000 */
[----:B------:R-:W-:Y:S02]  /*d2b0*/  R2UR UR4, R0 ;  /* 0x00000000000472ca */ /* 0x000fe400000e0000 */
[----:B------:R-:W2:Y:S11]  /*d2c0*/  S2R R0, SR_SWINHI ;  /* 0x0000000000007919 */ /* 0x000eb60000002f00 */
[----:B-1----:R-:W1:Y:S01]  /*d2d0*/  LDTM.x16 R4, tmem[UR4] ;  /* 0x00000004000479ee */ /* 0x002e620008240000 */
[----:B------:R-:W-:-:S02]  /*d2e0*/  MOV R36, R59 ;  /* 0x0000003b00247202 */ /* 0x000fc40000000f00 */
[----:B--2---:R-:W-:Y:S01]  /*d2f0*/  MOV R37, R0 ;  /* 0x0000000000257202 */ /* 0x004fe20000000f00 */
[----:B-1----:R-:W-:Y:S02]  /*d300*/  FMUL2 R6, R33.F32, R6.F32x2.HI_LO ;  /* 0x000000062106724a */ /* 0x002fe40000040000 */
[----:B------:R-:W-:-:S04]  /*d310*/  IMAD.WIDE.U32 R36, R27, 0x2, R36 ;  /* 0x000000021b247825 */ /* 0x000fc800078e0024 */
[C---:B------:R-:W-:Y:S02]  /*d320*/  FMUL2 R20, R33.reuse.F32, R8.F32x2.HI_LO ;  /* 0x000000082114724a */ /* 0x040fe40000040000 */
[----:B------:R-:W-:Y:S01]  /*d330*/  FMUL2 R4, R33.F32, R4.F32x2.HI_LO ;  /* 0x000000042104724a */ /* 0x000fe20000040000 */
[----:B------:R-:W-:Y:S01]  /*d340*/  F2FP.F16.F32.PACK_AB R9, R7, R6 ;  /* 0x000000060709723e */ /* 0x000fe200000000ff */
[C---:B------:R-:W-:Y:S01]  /*d350*/  FMUL2 R34, R33.reuse.F32, R10.F32x2.HI_LO ;  /* 0x0000000a2122724a */ /* 0x040fe20000040000 */
[C---:B------:R-:W-:Y:S01]  /*d360*/  IADD3 R0, P1, PT, R36.reuse, 0x1c030, RZ ;  /* 0x0001c03024007810 */ /* 0x040fe20007f3e0ff */
[C---:B------:R-:W-:Y:S01]  /*d370*/  FMUL2 R12, R33.reuse.F32, R12.F32x2.HI_LO ;  /* 0x0000000c210c724a */ /* 0x040fe20000040000 */
[----:B------:R-:W-:Y:S01]  /*d380*/  IADD3 R3, P0, PT, R36, 0x1c020, RZ ;  /* 0x0001c02024037810 */ /* 0x000fe20007f1e0ff */
[----:B------:R-:W-:Y:S01]  /*d390*/  FMUL2 R14, R33.F32, R14.F32x2.HI_LO ;  /* 0x0000000e210e724a */ /* 0x000fe20000040000 */
[----:B------:R-:W-:Y:S01]  /*d3a0*/  F2FP.F16.F32.PACK_AB R8, R5, R4 ;  /* 0x000000040508723e */ /* 0x000fe200000000ff */
[----:B------:R-:W-:-:S02]  /*d3b0*/  IMAD.X R39, RZ, RZ, R37, P1 ;  /* 0x000000ffff277224 */ /* 0x000fc400008e0625 */
[C---:B------:R-:W-:Y:S02]  /*d3c0*/  FMUL2 R16, R33.reuse.F32, R16.F32x2.HI_LO ;  /* 0x000000102110724a */ /* 0x040fe40000040000 */
[----:B------:R-:W-:Y:S02]  /*d3d0*/  IMAD.X R37, RZ, RZ, R37, P0 ;  /* 0x000000ffff257224 */ /* 0x000fe400000e0625 */
[----:B------:R-:W-:Y:S01]  /*d3e0*/  FMUL2 R18, R33.F32, R18.F32x2.HI_LO ;  /* 0x000000122112724a */ /* 0x000fe20000040000 */
[----:B------:R-:W-:Y:S02]  /*d3f0*/  F2FP.F16.F32.PACK_AB R10, R21, R20 ;  /* 0x00000014150a723e */ /* 0x000fe400000000ff */
[----:B------:R-:W-:Y:S02]  /*d400*/  SHF.R.U64 R7, R0, 0x3, R39 ;  /* 0x0000000300077819 */ /* 0x000fe40000001227 */
[----:B------:R-:W-:Y:S02]  /*d410*/  SHF.R.U64 R6, R3, 0x3, R37 ;  /* 0x0000000303067819 */ /* 0x000fe40000001225 */
[----:B------:R-:W-:-:S02]  /*d420*/  F2FP.F16.F32.PACK_AB R11, R35, R34 ;  /* 0x00000022230b723e */ /* 0x000fc400000000ff */
[----:B------:R-:W-:Y:S02]  /*d430*/  LOP3.LUT R36, R3, 0x70, R6, 0x78, !PT ;  /* 0x0000007003247812 */ /* 0x000fe400078e7806 */
[----:B------:R-:W-:Y:S02]  /*d440*/  LOP3.LUT R38, R0, 0x70, R7, 0x78, !PT ;  /* 0x0000007000267812 */ /* 0x000fe400078e7807 */
[----:B------:R-:W-:Y:S01]  /*d450*/  F2FP.F16.F32.PACK_AB R4, R13, R12 ;  /* 0x0000000c0d04723e */ /* 0x000fe200000000ff */
[----:B------:R1:W-:Y:S01]  /*d460*/  ST.E.128 desc[UR44][R36.64], R8 ;  /* 0x0000000824007985 */ /* 0x0003e2000c101d2c */
[----:B------:R-:W-:Y:S02]  /*d470*/  F2FP.F16.F32.PACK_AB R5, R15, R14 ;  /* 0x0000000e0f05723e */ /* 0x000fe400000000ff */
[----:B------:R-:W-:Y:S02]  /*d480*/  F2FP.F16.F32.PACK_AB R6, R17, R16 ;  /* 0x000000101106723e */ /* 0x000fe400000000ff */
        /* <DEDUP_REMOVED lines=20> */
.L_x_228:
        /* <DEDUP_REMOVED lines=52> */
.L_x_229:
        /* <DEDUP_REMOVED lines=52> */
.L_x_230:
        /* <DEDUP_REMOVED lines=52> */
.L_x_231:
        /* <DEDUP_REMOVED lines=52> */
.L_x_232:
        /* <DEDUP_REMOVED lines=52> */
.L_x_233:
[----:B------:R-:W-:Y:S01]  /*e610*/  LOP3.LUT R0, R28, 0x170, RZ, 0xfc, !PT ;  /* 0x000001701c007812 */ /* 0x000fe200078efcff */
[----:B------:R-:W-:Y:S05]  /*e620*/  WARPSYNC.ALL ;  /* 0x0000000000007948 */ /* 0x000fea0003800000 */
[----:B------:R-:W-:Y:S02]  /*e630*/  R2UR UR4, R0 ;  /* 0x00000000000472ca */ /* 0x000fe400000e0000 */
[----:B------:R-:W2:Y:S11]  /*e640*/  S2R R0, SR_SWINHI ;  /* 0x0000000000007919 */ /* 0x000eb60000002f00 */
[----:B-1----:R-:W1:Y:S01]  /*e650*/  LDTM.x16 R4, tmem[UR4] ;  /* 0x00000004000479ee */ /* 0x002e620008240000 */
[----:B------:R-:W3:Y:S02]  /*e660*/  LDCU.64 UR4, c[0x0][0x880] ;  /* 0x00011000ff0477ac */ /* 0x000ee40008000a00 */
[----:B---3--:R-:W-:Y:S01]  /*e670*/  UISETP.NE.U32.AND UP0, UPT, UR4, URZ, UPT ;  /* 0x000000ff0400728c */ /* 0x008fe2000bf05070 */
[----:B------:R-:W-:-:S02]  /*e680*/  MOV R36, R59 ;  /* 0x0000003b00247202 */ /* 0x000fc40000000f00 */
[----:B--2---:R-:W-:Y:S01]  /*e690*/  MOV R37, R0 ;  /* 0x0000000000257202 */ /* 0x004fe20000000f00 */
[----:B------:R-:W-:Y:S01]  /*e6a0*/  UISETP.NE.AND.EX UP0, UPT, UR5, URZ, UPT, UP0 ;  /* 0x000000ff0500728c */ /* 0x000fe2000bf05300 */
        /* <DEDUP_REMOVED lines=25> */
[----:B------:R-:W-:-:S05]  /*e840*/  F2FP.F16.F32.PACK_AB R7, R19, R18 ;  /* 0x000000121307723e */ /* 0x000fca00000000ff */
[----:B------:R1:W-:Y:S01]  /*e850*/  ST.E.128 desc[UR44][R38.64], R4 ;  /* 0x0000000426007985 */ /* 0x0003e2000c101d2c */
[----:B------:R-:W-:Y:S01]  /*e860*/  @!PT LDS RZ, [RZ] ;  /* 0x00000000fffff984 */ /* 0x000fe20000000800 */
[----:B------:R-:W-:Y:S01]  /*e870*/  @!PT LDS RZ, [RZ] ;  /* 0x00000000fffff984 */ /* 0x000fe20000000800 */
[----:B------:R-:W-:Y:S01]  /*e880*/  @!PT LDS RZ, [RZ] ;  /* 0x00000000fffff984 */ /* 0x000fe20000000800 */
[----:B------:R-:W-:Y:S01]  /*e890*/  @!PT LDS RZ, [RZ] ;  /* 0x00000000fffff984 */ /* 0x000fe20000000800 */
[----:B------:R2:W-:Y:S06]  /*e8a0*/  MEMBAR.ALL.CTA ;  /* 0x0000000000007992 */ /* 0x0005ec0000008000 */
[----:B--2---:R-:W2:Y:S01]  /*e8b0*/  FENCE.VIEW.ASYNC.S ;  /* 0x00000000000073c6 */ /* 0x004ea20000000000 */
[----:B------:R-:W-:Y:S05]  /*e8c0*/  BRA.U !UP0, `(.L_x_234) ;  /* 0x0000000508387547 */ /* 0x000fea000b800000 */
[----:B------:R-:W-:Y:S01]  /*e8d0*/  FSETP.GEU.AND P0, PT, R24, 1.175494350822287508e-38, PT ;  /* 0x008000001800780b */ /* 0x000fe20003f0e000 */
[----:B-1----:R-:W1:Y:S01]  /*e8e0*/  LDC R4, c[0x0][0x904] ;  /* 0x00024100ff047b82 */ /* 0x002e620000000800 */
[----:B------:R-:W-:Y:S01]  /*e8f0*/  MOV R3, 0x3e055027 ;  /* 0x3e05502700037802 */ /* 0x000fe20000000f00 */
[----:B------:R-:W3:Y:S01]  /*e900*/  LDCU.64 UR4, c[0x0][0x908] ;  /* 0x00012100ff0477ac */ /* 0x000ee20008000a00 */
[----:B------:R-:W-:Y:S01]  /*e910*/  FSEL R8, RZ, -23, P0 ;  /* 0xc1b80000ff087808 */ /* 0x000fe20000000000 */
[----:B------:R-:W-:Y:S01]  /*e920*/  BSSY.RECONVERGENT B0, `(.L_x_234) ;  /* 0x0000048000007945 */ /* 0x000fe20003800200 */
[----:B------:R-:W-:-:S07]  /*e930*/  LOP3.LUT R7, R26, 0x7f, RZ, 0xc0, !PT ;  /* 0x0000007f1a077812 */ /* 0x000fce00078ec0ff */
[----:B------:R-:W-:-:S05]  /*e940*/  @!P0 FMUL R24, R24, 8388608 ;  /* 0x4b00000018188820 */ /* 0x000fca0000400000 */
[C---:B------:R-:W-:Y:S02]  /*e950*/  IADD3 R5, PT, PT, R24.reuse, -0x3f2aaaab, RZ ;  /* 0xc0d5555518057810 */ /* 0x040fe40007ffe0ff */
[----:B------:R-:W-:Y:S01]  /*e960*/  ISETP.GT.U32.AND P1, PT, R24, 0x7f7fffff, PT ;  /* 0x7f7fffff1800780c */ /* 0x000fe20003f24070 */
[----:B---3--:R-:W-:Y:S01]  /*e970*/  IMAD.HI.U32 R0, R57, UR4, RZ ;  /* 0x0000000439007c27 */ /* 0x008fe2000f8e00ff */
[----:B------:R-:W-:Y:S01]  /*e980*/  LOP3.LUT R5, R5, 0xff800000, RZ, 0xc0, !PT ;  /* 0xff80000005057812 */ /* 0x000fe200078ec0ff */
[----:B------:R-:W3:Y:S01]  /*e990*/  LDCU UR4, c[0x0][0x380] ;  /* 0x00007000ff0477ac */ /* 0x000ee20008000800 */
[----:B-1----:R-:W-:Y:S02]  /*e9a0*/  ISETP.NE.AND P0, PT, R4, 0x1, PT ;  /* 0x000000010400780c */ /* 0x002fe40003f05270 */
[-C--:B------:R-:W-:Y:S02]  /*e9b0*/  IADD3 R6, PT, PT, R24, -R5.reuse, RZ ;  /* 0x8000000518067210 */ /* 0x080fe40007ffe0ff */
[----:B------:R-:W-:Y:S01]  /*e9c0*/  SHF.R.U32.HI R0, RZ, UR5, R0 ;  /* 0x00000005ff007c19 */ /* 0x000fe20008011600 */
[----:B------:R-:W1:Y:S01]  /*e9d0*/  LDCU UR5, c[0x0][0x700] ;  /* 0x0000e000ff0577ac */ /* 0x000e620008000800 */
[----:B------:R-:W-:Y:S01]  /*e9e0*/  I2FP.F32.S32 R5, R5 ;  /* 0x0000000500057245 */ /* 0x000fe20000201400 */
[----:B------:R-:W-:Y:S01]  /*e9f0*/  FADD R6, R6, -1 ;  /* 0xbf80000006067421 */ /* 0x000fe20000000000 */
[----:B------:R-:W-:-:S03]  /*ea00*/  SEL R0, R57, R0, !P0 ;  /* 0x0000000039007207 */ /* 0x000fc60004000000 */
[----:B------:R-:W-:Y:S01]  /*ea10*/  FFMA R3, R6, -R3, 0.14084610342979431152 ;  /* 0x3e1039f606037423 */ /* 0x000fe20000000803 */
[----:B------:R-:W-:Y:S01]  /*ea20*/  IADD3 R0, PT, PT, -R0, RZ, RZ ;  /* 0x000000ff00007210 */ /* 0x000fe20007ffe1ff */
[----:B------:R-:W-:Y:S02]  /*ea30*/  FFMA R5, R5, 1.1920928955078125e-07, R8 ;  /* 0x3400000005057823 */ /* 0x000fe40000000008 */
[----:B------:R-:W-:Y:S02]  /*ea40*/  FFMA R3, R6, R3, -0.12148627638816833496 ;  /* 0xbdf8cdcc06037423 */ /* 0x000fe40000000003 */
[----:B------:R-:W-:Y:S02]  /*ea50*/  IMAD R0, R4, R0, R57 ;  /* 0x0000000004007224 */ /* 0x000fe400078e0239 */
[----:B------:R-:W-:-:S04]  /*ea60*/  FFMA R3, R6, R3, 0.13980610668659210205 ;  /* 0x3e0f295506037423 */ /* 0x000fc80000000003 */
[----:B------:R-:W-:-:S04]  /*ea70*/  FFMA R3, R6, R3, -0.16684235632419586182 ;  /* 0xbe2ad8b906037423 */ /* 0x000fc80000000003 */
[----:B------:R-:W-:-:S04]  /*ea80*/  FFMA R3, R6, R3, 0.20012299716472625732 ;  /* 0x3e4ced0b06037423 */ /* 0x000fc80000000003 */
[----:B------:R-:W-:-:S04]  /*ea90*/  FFMA R3, R6, R3, -0.24999669194221496582 ;  /* 0xbe7fff2206037423 */ /* 0x000fc80000000003 */
[----:B------:R-:W-:-:S04]  /*eaa0*/  FFMA R3, R6, R3, 0.33333182334899902344 ;  /* 0x3eaaaa7806037423 */ /* 0x000fc80000000003 */
[----:B------:R-:W-:-:S04]  /*eab0*/  FFMA R3, R6, R3, -0.5 ;  /* 0xbf00000006037423 */ /* 0x000fc80000000003 */
[----:B------:R-:W-:-:S04]  /*eac0*/  FMUL R3, R6, R3 ;  /* 0x0000000306037220 */ /* 0x000fc80000400000 */
[----:B------:R-:W-:Y:S01]  /*ead0*/  FFMA R6, R6, R3, R6 ;  /* 0x0000000306067223 */ /* 0x000fe20000000006 */
[----:B------:R-:W-:-:S03]  /*eae0*/  MOV R3, 0x7f800000 ;  /* 0x7f80000000037802 */ /* 0x000fc60000000f00 */
[----:B------:R-:W-:Y:S02]  /*eaf0*/  FFMA R5, R5, 0.69314718246459960938, R6 ;  /* 0x3f31721805057823 */ /* 0x000fe40000000006 */
[----:B------:R-:W-:Y:S01]  /*eb00*/  @P1 FFMA R5, R24, R3, +INF ;  /* 0x7f80000018051423 */ /* 0x000fe20000000003 */
[----:B------:R-:W-:Y:S02]  /*eb10*/  LEA R3, R0, R7, 0x8 ;  /* 0x0000000700037211 */ /* 0x000fe400078e40ff */
[----:B------:R-:W-:Y:S02]  /*eb20*/  FSETP.NEU.AND P1, PT, R24, RZ, PT ;  /* 0x000000ff1800720b */ /* 0x000fe40003f2d000 */
[----:B---3--:R-:W-:Y:S02]  /*eb30*/  ISETP.GE.AND P0, PT, R3, UR4, PT ;  /* 0x0000000403007c0c */ /* 0x008fe4000bf06270 */
[----:B------:R-:W-:-:S05]  /*eb40*/  FSEL R0, R5, -INF , P1 ;  /* 0xff80000005007808 */ /* 0x000fca0000800000 */
[----:B-1----:R-:W-:-:S06]  /*eb50*/  FFMA R25, R25, UR5, R0 ;  /* 0x0000000519197c23 */ /* 0x002fcc0008000000 */
[----:B------:R-:W-:Y:S05]  /*eb60*/  @P0 BRA `(.L_x_235) ;  /* 0x00000000008c0947 */ /* 0x000fea0003800000 */
[----:B------:R-:W1:Y:S01]  /*eb70*/  LDC R7, c[0x0][0x38c] ;  /* 0x0000e300ff077b82 */ /* 0x000e620000000800 */
[----:B------:R-:W3:Y:S01]  /*eb80*/  LDCU UR6, c[0x0][0x890] ;  /* 0x00011200ff0677ac */ /* 0x000ee20008000800 */
[----:B------:R-:W5:Y:S01]  /*eb90*/  LDCU.64 UR4, c[0x0][0x888] ;  /* 0x00011100ff0477ac */ /* 0x000f620008000a00 */
[----:B---3--:R-:W-:Y:S01]  /*eba0*/  IMAD R3, R22, UR6, R3 ;  /* 0x0000000616037c24 */ /* 0x008fe2000f8e0203 */
[----:B-1----:R-:W-:-:S04]  /*ebb0*/  IABS R5, R7 ;  /* 0x0000000700057213 */ /* 0x002fc80000000000 */
[----:B------:R-:W1:Y:S08]  /*ebc0*/  I2F.RP R10, R5 ;  /* 0x00000005000a7306 */ /* 0x000e700000209400 */
[----:B-1----:R-:W1:Y:S02]  /*ebd0*/  MUFU.RCP R8, R10 ;  /* 0x0000000a00087308 */ /* 0x002e640000001000 */
[----:B-1----:R-:W-:-:S06]  /*ebe0*/  IADD3 R8, PT, PT, R8, 0xffffffe, RZ ;  /* 0x0ffffffe08087810 */ /* 0x002fcc0007ffe0ff */
[----:B------:R1:W3:Y:S02]  /*ebf0*/  F2I.FTZ.U32.TRUNC.NTZ R9, R8 ;  /* 0x0000000800097305 */ /* 0x0002e4000021f000 */
[----:B-1----:R-:W-:Y:S02]  /*ec00*/  HFMA2 R8, -RZ, RZ, 0, 0 ;  /* 0x00000000ff087431 */ /* 0x002fe400000001ff */
[----:B---3--:R-:W-:-:S04]  /*ec10*/  IMAD.MOV R0, RZ, RZ, -R9 ;  /* 0x000000ffff007224 */ /* 0x008fc800078e0a09 */
[----:B------:R-:W-:Y:S01]  /*ec20*/  IMAD R4, R0, R5, RZ ;  /* 0x0000000500047224 */ /* 0x000fe200078e02ff */
[----:B------:R-:W-:-:S03]  /*ec30*/  IABS R0, R2 ;  /* 0x0000000200007213 */ /* 0x000fc60000000000 */
[----:B------:R-:W-:-:S04]  /*ec40*/  IMAD.HI.U32 R9, R9, R4, R8 ;  /* 0x0000000409097227 */ /* 0x000fc800078e0008 */
[----:B------:R-:W-:-:S04]  /*ec50*/  IMAD.MOV.U32 R6, RZ, RZ, R0 ;  /* 0x000000ffff067224 */ /* 0x000fc800078e0000 */
[----:B------:R-:W-:Y:S02]  /*ec60*/  IMAD.HI.U32 R4, R9, R6, RZ ;  /* 0x0000000609047227 */ /* 0x000fe400078e00ff */
[----:B------:R-:W1:Y:S03]  /*ec70*/  LDC.64 R8, c[0x0][0x880] ;  /* 0x00022000ff087b82 */ /* 0x000e660000000a00 */
[----:B------:R-:W-:-:S05]  /*ec80*/  IADD3 R0, PT, PT, -R4, RZ, RZ ;  /* 0x000000ff04007210 */ /* 0x000fca0007ffe1ff */
[----:B------:R-:W-:-:S05]  /*ec90*/  IMAD R0, R5, R0, R6 ;  /* 0x0000000005007224 */ /* 0x000fca00078e0206 */
[----:B------:R-:W-:-:S13]  /*eca0*/  ISETP.GT.U32.AND P0, PT, R5, R0, PT ;  /* 0x000000000500720c */ /* 0x000fda0003f04070 */
[----:B------:R-:W-:Y:S01]  /*ecb0*/  @!P0 IMAD.IADD R0, R0, 0x1, -R5 ;  /* 0x0000000100008824 */ /* 0x000fe200078e0a05 */
[----:B------:R-:W-:Y:S02]  /*ecc0*/  @!P0 IADD3 R4, PT, PT, R4, 0x1, RZ ;  /* 0x0000000104048810 */ /* 0x000fe40007ffe0ff */
[----:B------:R-:W-:Y:S02]  /*ecd0*/  ISETP.NE.AND P0, PT, R7, RZ, PT ;  /* 0x000000ff0700720c */ /* 0x000fe40003f05270 */
[----:B------:R-:W-:Y:S02]  /*ece0*/  ISETP.GE.U32.AND P2, PT, R0, R5, PT ;  /* 0x000000050000720c */ /* 0x000fe40003f46070 */
[----:B------:R-:W-:-:S04]  /*ecf0*/  LOP3.LUT R0, R2, R7, RZ, 0x3c, !PT ;  /* 0x0000000702007212 */ /* 0x000fc800078e3cff */
[----:B------:R-:W-:-:S07]  /*ed00*/  ISETP.GE.AND P1, PT, R0, RZ, PT ;  /* 0x000000ff0000720c */ /* 0x000fce0003f26270 */
[----:B------:R-:W-:-:S06]  /*ed10*/  @P2 VIADD R4, R4, 0x1 ;  /* 0x0000000104042836 */ /* 0x000fcc0000000000 */
[----:B------:R-:W-:Y:S02]  /*ed20*/  @!P1 IADD3 R4, PT, PT, -R4, RZ, RZ ;  /* 0x000000ff04049210 */ /* 0x000fe40007ffe1ff */
[----:B------:R-:W-:-:S04]  /*ed30*/  @!P0 LOP3.LUT R4, RZ, R7, RZ, 0x33, !PT ;  /* 0x00000007ff048212 */ /* 0x000fc800078e33ff */
[C---:B------:R-:W-:Y:S01]  /*ed40*/  IADD3 R0, PT, PT, -R4.reuse, RZ, RZ ;  /* 0x000000ff04007210 */ /* 0x040fe20007ffe1ff */
[----:B-----5:R-:W-:-:S04]  /*ed50*/  IMAD R3, R4, UR5, R3 ;  /* 0x0000000504037c24 */ /* 0x020fc8000f8e0203 */
[----:B------:R-:W-:-:S04]  /*ed60*/  IMAD R0, R7, R0, R2 ;  /* 0x0000000007007224 */ /* 0x000fc800078e0202 */
[----:B------:R-:W-:-:S04]  /*ed70*/  IMAD R3, R0, UR4, R3 ;  /* 0x0000000400037c24 */ /* 0x000fc8000f8e0203 */
[----:B-1----:R-:W-:-:S05]  /*ed80*/  IMAD.WIDE R8, R3, 0x4, R8 ;  /* 0x0000000403087825 */ /* 0x002fca00078e0208 */
[----:B------:R1:W-:Y:S02]  /*ed90*/  STG.E desc[UR44][R8.64], R25 ;  /* 0x0000001908007986 */ /* 0x0003e4000c10192c */
.L_x_235:
[----:B------:R-:W-:Y:S05]  /*eda0*/  BSYNC.RECONVERGENT B0 ;  /* 0x0000000000007941 */ /* 0x000fea0003800200 */
.L_x_234:
[----:B------:R-:W-:Y:S01]  /*edb0*/  UISETP.NE.AND UP0, UPT, UR41, URZ, UPT ;  /* 0x000000ff2900728c */ /* 0x000fe2000bf05270 */
[----:B------:R-:W-:-:S08]  /*edc0*/  NOP ;  /* 0x0000000000007918 */ /* 0x000fd00000000000 */
[----:B------:R-:W-:Y:S05]  /*edd0*/  BRA.U UP0, `(.L_x_236) ;  /* 0x0000000100087547 */ /* 0x000fea000b800000 */
[----:B------:R-:W-:Y:S05]  /*ede0*/  BPT.TRAP 0x1 ;  /* 0x000000040000795c */ /* 0x000fea0000300000 */
[----:B------:R-:W-:Y:S05]  /*edf0*/  BPT.TRAP 0x1 ;  /* 0x000000040000795c */ /* 0x000fea0000300000 */
.L_x_236:
[----:B------:R-:W-:Y:S01]  /*ee00*/  IADD3 R3, PT, PT, R59, 0x2c0a0, RZ ;  /* 0x0002c0a03b037810 */ /* 0x000fe20007ffe0ff */
[----:B------:R-:W-:-:S03]  /*ee10*/  UISETP.NE.AND UP0, UPT, UR41, URZ, UPT ;  /* 0x000000ff2900728c */ /* 0x000fc6000bf05270 */
[----:B------:R-:W-:-:S04]  /*ee20*/  PRMT R0, R60, 0x654, R3 ;  /* 0x000006543c007816 */ /* 0x000fc80000000003 */
[----:B--2---:R2:W-:Y:S02]  /*ee30*/  SYNCS.ARRIVE.TRANS64.RED.A1T0 RZ, [R0+URZ], RZ ;  /* 0x000000ff00ff79a7 */ /* 0x0045e400081004ff */
[----:B------:R-:W-:Y:S05]  /*ee40*/  BRA.U UP0, `(.L_x_237) ;  /* 0x0000000100047547 */ /* 0x000fea000b800000 */
[----:B------:R-:W-:Y:S05]  /*ee50*/  BPT.TRAP 0x1 ;  /* 0x000000040000795c */ /* 0x000fea0000300000 */
.L_x_237:
[----:B------:R3:W-:Y:S01]  /*ee60*/  SYNCS.ARRIVE.TRANS64.A1T0 RZ, [R59+URZ+0x2c0b0], RZ ;  /* 0x02c0b0ff3bff79a7 */ /* 0x0007e200081000ff */
[----:B------:R-:W-:-:S09]  /*ee70*/  UISETP.NE.AND UP0, UPT, UR39, URZ, UPT ;  /* 0x000000ff2700728c */ /* 0x000fd2000bf05270 */
[----:B------:R-:W-:Y:S05]  /*ee80*/  BRA.U !UP0, `(.L_x_238) ;  /* 0x0000000108047547 */ /* 0x000fea000b800000 */
[----:B------:R-:W-:Y:S05]  /*ee90*/  BPT.TRAP 0x1 ;  /* 0x000000040000795c */ /* 0x000fea0000300000 */
.L_x_238:
[----:B------:R-:W-:Y:S01]  /*eea0*/  ULOP3.LUT UR4, UR38, 0x1, URZ, 0x3c, !UPT ;  /* 0x0000000126047892 */ /* 0x000fe2000f8e3cff */
[----:B--2---:R-:W-:-:S05]  /*eeb0*/  LOP3.LUT R0, R28, 0x80, RZ, 0xfc, !PT ;  /* 0x000000801c007812 */ /* 0x004fca00078efcff */
[----:B-1----:R-:W-:-:S05]  /*eec0*/  IMAD.U32 R4, RZ, RZ, UR4 ;  /* 0x00000004ff047e24 */ /* 0x002fca000f8e00ff */
[----:B------:R-:W-:-:S04]  /*eed0*/  SHF.L.U32 R4, R4, 0x1f, RZ ;  /* 0x0000001f04047819 */ /* 0x000fc800000006ff */
[----:B------:R-:W1:Y:S02]  /*eee0*/  SYNCS.PHASECHK.TRANS64.TRYWAIT P0, [R59+URZ+0x2c080], R4 ;  /* 0x02c080043b0075a7 */ /* 0x000e6400080011ff */
[----:B-1----:R-:W-:Y:S05]  /*eef0*/  @!P0 BRA `(.L_x_239) ;  /* 0x000000e000608947 */ /* 0x002fea0003800000 */
.L_x_459:
[----:B------:R-:W-:Y:S01]  /*ef00*/  R2UR UR4, R0 ;  /* 0x00000000000472ca */ /* 0x000fe200000e0000 */
[----:B------:R-:W-:-:S12]  /*ef10*/  UISETP.NE.AND UP0, UPT, UR39, URZ, UPT ;  /* 0x000000ff2700728c */ /* 0x000fd8000bf05270 */
[----:B------:R-:W2:Y:S02]  /*ef20*/  LDTM.x2 R24, tmem[UR4] ;  /* 0x00000004001879ee */ /* 0x000ea400080c0000 */
[----:B--2---:R-:W-:Y:S05]  /*ef30*/  BRA.U !UP0, `(.L_x_240) ;  /* 0x0000000108047547 */ /* 0x004fea000b800000 */
[----:B------:R-:W-:Y:S05]  /*ef40*/  BPT.TRAP 0x1 ;  /* 0x000000040000795c */ /* 0x000fea0000300000 */
.L_x_240:
[----:B------:R-:W-:Y:S01]  /*ef50*/  PRMT R31, R60, 0x654, R31 ;  /* 0x000006543c1f7816 */ /* 0x000fe2000000001f */
[----:B------:R-:W-:-:S03]  /*ef60*/  UISETP.NE.AND UP0, UPT, UR41, URZ, UPT ;  /* 0x000000ff2900728c */ /* 0x000fc6000bf05270 */
[----:B------:R2:W-:Y:S06]  /*ef70*/  SYNCS.ARRIVE.TRANS64.RED.A1T0 RZ, [R31+URZ], RZ ;  /* 0x000000ff1fff79a7 */ /* 0x0005ec00081004ff */
[----:B------:R-:W-:Y:S05]  /*ef80*/  BRA.U UP0, `(.L_x_241) ;  /* 0x0000000100047547 */ /* 0x000fea000b800000 */
[----:B------:R-:W-:Y:S05]  /*ef90*/  BPT.TRAP 0x1 ;  /* 0x000000040000795c */ /* 0x000fea0000300000 */
.L_x_241:
[----:B------:R-:W-:-:S04]  /*efa0*/  MOV R0, UR42 ;  /* 0x0000002a00007c02 */ /* 0x000fc80008000f00 */
[----:B------:R-:W-:-:S04]  /*efb0*/  SHF.L.U32 R0, R0, 0x1f, RZ ;  /* 0x0000001f00007819 */ /* 0x000fc800000006ff */
[----:B------:R-:W5:Y:S02]  /*efc0*/  SYNCS.PHASECHK.TRANS64.TRYWAIT P0, [R59+URZ+0x2c098], R0 ;  /* 0x02c098003b0075a7 */ /* 0x000f6400080011ff */
[----:B-----5:R-:W-:Y:S05]  /*efd0*/  @!P0 BRA `(.L_x_242) ;  /* 0x000000e0003c8947 */ /* 0x020fea0003800000 */
.L_x_460:
[----:B------:R-:W-:-:S09]  /*efe0*/  UISETP.NE.AND UP0, UPT, UR41, URZ, UPT ;  /* 0x000000ff2900728c */ /* 0x000fd2000bf05270 */
[----:B------:R-:W-:Y:S05]  /*eff0*/  BRA.U UP0, `(.L_x_243) ;  /* 0x0000000100047547 */ /* 0x000fea000b800000 */
[----:B------:R-:W-:Y:S05]  /*f000*/  BPT.TRAP 0x1 ;  /* 0x000000040000795c */ /* 0x000fea0000300000 */
.L_x_243:
[----:B------:R-:W-:Y:S01]  /*f010*/  SHF.L.U32 R0, R56, 0x1f, RZ ;  /* 0x0000001f38007819 */ /* 0x000fe200000006ff */
[----:B------:R1:W1:Y:S01]  /*f020*/  MUFU.RCP R3, R24 ;  /* 0x0000001800037308 */ /* 0x0002620000001000 */
[----:B------:R-:W-:Y:S02]  /*f030*/  BSSY B0, `(.L_x_244) ;  /* 0x0000003000007945 */ /* 0x000fe40003800000 */
[----:B------:R-:W5:Y:S02]  /*f040*/  SYNCS.PHASECHK.TRANS64.TRYWAIT P0, [R59+URZ+0x2c0c8], R0 ;  /* 0x02c0c8003b0075a7 */ /* 0x000f6400080011ff */
[----:B-1---5:R-:W-:Y:S05]  /*f050*/  @!P0 BRA `(.L_x_245) ;  /* 0x000000e000308947 */ /* 0x022fea0003800000 */
.L_x_461:
[----:B------:R-:W-:Y:S05]  /*f060*/  BSYNC B0 ;  /* 0x0000000000007941 */ /* 0x000fea0003800000 */
.L_x_244:
[----:B------:R-:W1:Y:S01]  /*f070*/  LDCU UR4, c[0x0][0x708] ;  /* 0x0000e100ff0477ac */ /* 0x000e620008000800 */
[----:B------:R-:W-:-:S04]  /*f080*/  FFMA R0, -R24, R3, 1 ;  /* 0x3f80000018007423 */ /* 0x000fc80000000103 */
[----:B------:R-:W-:Y:S01]  /*f090*/  FFMA R0, R3, R0, R3 ;  /* 0x0000000003007223 */ /* 0x000fe20000000003 */
[----:B-1----:R-:W-:-:S03]  /*f0a0*/  MOV R3, UR4 ;  /* 0x0000000400037c02 */ /* 0x002fc60008000f00 */
[----:B--2---:R-:W-:Y:S01]  /*f0b0*/  FFMA R31, R0, UR4, RZ ;  /* 0x00000004001f7c23 */ /* 0x004fe200080000ff */
[----:B------:R-:W1:Y:S03]  /*f0c0*/  FCHK P0, R3, R24 ;  /* 0x0000001803007302 */ /* 0x000e660000000000 */
[----:B------:R-:W-:-:S04]  /*f0d0*/  FFMA R4, -R24, R31, UR4 ;  /* 0x0000000418047e23 */ /* 0x000fc8000800011f */
[----:B------:R-:W-:Y:S01]  /*f0e0*/  FFMA R31, R0, R4, R31 ;  /* 0x00000004001f7223 */ /* 0x000fe2000000001f */
[----:B-1----:R-:W-:Y:S06]  /*f0f0*/  @!P0 BRA `(.L_x_246) ;  /* 0x00000000000c8947 */ /* 0x002fec0003800000 */
[----:B------:R-:W-:Y:S02]  /*f100*/  MOV R4, 0xf120 ;  /* 0x0000f12000047802 */ /* 0x000fe40000000f00 */
[----:B---34-:R-:W-:Y:S05]  /*f110*/  CALL.REL.NOINC `($__internal_3_$__cuda_sm3x_div_rn_noftz_f32_slowpath) ;  /* 0x000000ec00087944 */ /* 0x018fea0003c00000 */
[----:B------:R-:W-:-:S07]  /*f120*/  MOV R31, R33 ;  /* 0x00000021001f7202 */ /* 0x000fce0000000f00 */
.L_x_246:
[----:B------:R-:W-:Y:S01]  /*f130*/  LOP3.LUT R0, R28, 0x180, RZ, 0xfc, !PT ;  /* 0x000001801c007812 */ /* 0x000fe200078efcff */
[----:B------:R-:W-:Y:S05]  /*f140*/  WARPSYNC.ALL ;  /* 0x0000000000007948 */ /* 0x000fea0003800000 */
[----:B------:R-:W-:Y:S02]  /*f150*/  R2UR UR4, R0 ;  /* 0x00000000000472ca */ /* 0x000fe400000e0000 */
[----:B------:R-:W1:Y:S11]  /*f160*/  S2R R0, SR_SWINHI ;  /* 0x0000000000007919 */ /* 0x000e760000002f00 */
[----:B------:R-:W2:Y:S01]  /*f170*/  LDTM.x16 R4, tmem[UR4] ;  /* 0x00000004000479ee */ /* 0x000ea20008240000 */
[----:B------:R-:W-:-:S02]  /*f180*/  MOV R34, R59 ;  /* 0x0000003b00227202 */ /* 0x000fc40000000f00 */
[----:B-1----:R-:W-:Y:S01]  /*f190*/  MOV R35, R0 ;  /* 0x0000000000237202 */ /* 0x002fe20000000f00 */
[----:B--2---:R-:W-:Y:S02]  /*f1a0*/  FMUL2 R6, R31.F32, R6.F32x2.HI_LO ;  /* 0x000000061f06724a */ /* 0x004fe40000040000 */
        /* <DEDUP_REMOVED lines=44> */
.L_x_247:
        /* <DEDUP_REMOVED lines=52> */
.L_x_248:
        /* <DEDUP_REMOVED lines=52> */
.L_x_249:
        /* <DEDUP_REMOVED lines=52> */
.L_x_250:
        /* <DEDUP_REMOVED lines=52> */
.L_x_251:
        /* <DEDUP_REMOVED lines=52> */
.L_x_252:
        /* <DEDUP_REMOVED lines=52> */
.L_x_253:
[----:B------:R-:W2:Y:S01]  /*107f0*/  LDCU.64 UR4, c[0x0][0x880] ;  /* 0x00011000ff0477ac */ /* 0x000ea20008000a00 */
[----:B------:R-:W5:Y:S01]  /*10800*/  S2R R0, SR_SWINHI ;  /* 0x0000000000007919 */ /* 0x000f620000002f00 */
[----:B------:R-:W-:Y:S02]  /*10810*/  LOP3.LUT R28, R28, 0x1f0, RZ, 0xfc, !PT ;  /* 0x000001f01c1c7812 */ /* 0x000fe400078efcff */
[----:B--2---:R-:W-:-:S04]  /*10820*/  ISETP.NE.U32.AND P0, PT, RZ, UR4, PT ;  /* 0x00000004ff007c0c */ /* 0x004fc8000bf05070 */
[----:B------:R-:W-:Y:S01]  /*10830*/  ISETP.NE.AND.EX P0, PT, RZ, UR5, PT, P0 ;  /* 0x00000005ff007c0c */ /* 0x000fe2000bf05300 */
[----:B------:R-:W-:Y:S05]  /*10840*/  WARPSYNC.ALL ;  /* 0x0000000000007948 */ /* 0x000fea0003800000 */
[----:B------:R-:W-:Y:S02]  /*10850*/  R2UR UR4, R28 ;  /* 0x000000001c0472ca */ /* 0x000fe400000e0000 */
[----:B-1----:R-:W-:Y:S02]  /*10860*/  MOV R34, R59 ;  /* 0x0000003b00227202 */ /* 0x002fe40000000f00 */
[----:B-----5:R-:W-:-:S03]  /*10870*/  MOV R35, R0 ;  /* 0x0000000000237202 */ /* 0x020fc60000000f00 */
[----:B------:R-:W-:-:S06]  /*10880*/  IMAD.WIDE.U32 R34, R27, 0x2, R34 ;  /* 0x000000021b227825 */ /* 0x000fcc00078e0022 */
[----:B------:R-:W1:Y:S01]  /*10890*/  LDTM.x16 R4, tmem[UR4] ;  /* 0x00000004000479ee */ /* 0x000e620008240000 */
[C---:B------:R-:W-:Y:S02]  /*108a0*/  IADD3 R27, P1, PT, R34.reuse, 0x24460, RZ ;  /* 0x00024460221b7810 */ /* 0x040fe40007f3e0ff */
[----:B------:R-:W-:-:S03]  /*108b0*/  IADD3 R3, P2, PT, R34, 0x24470, RZ ;  /* 0x0002447022037810 */ /* 0x000fc60007f5e0ff */
[--C-:B------:R-:W-:Y:S02]  /*108c0*/  IMAD.X R33, RZ, RZ, R35.reuse, P1 ;  /* 0x000000ffff217224 */ /* 0x100fe400008e0623 */
[----:B------:R-:W-:-:S05]  /*108d0*/  IMAD.X R35, RZ, RZ, R35, P2 ;  /* 0x000000ffff237224 */ /* 0x000fca00010e0623 */
[----:B------:R-:W-:-:S04]  /*108e0*/  SHF.R.U64 R0, R3, 0x3, R35 ;  /* 0x0000000303007819 */ /* 0x000fc80000001223 */
[----:B------:R-:W-:Y:S01]  /*108f0*/  LOP3.LUT R34, R3, 0x70, R0, 0x78, !PT ;  /* 0x0000007003227812 */ /* 0x000fe200078e7800 */
[----:B-1----:R-:W-:Y:S01]  /*10900*/  FMUL2 R20, R31.F32, R8.F32x2.HI_LO ;  /* 0x000000081f14724a */ /* 0x002fe20000040000 */
[----:B------:R-:W-:Y:S01]  /*10910*/  SHF.R.U64 R8, R27, 0x3, R33 ;  /* 0x000000031b087819 */ /* 0x000fe20000001221 */
[C---:B------:R-:W-:Y:S02]  /*10920*/  FMUL2 R4, R31.reuse.F32, R4.F32x2.HI_LO ;  /* 0x000000041f04724a */ /* 0x040fe40000040000 */
[----:B------:R-:W-:Y:S01]  /*10930*/  FMUL2 R6, R31.F32, R6.F32x2.HI_LO ;  /* 0x000000061f06724a */ /* 0x000fe20000040000 */
[----:B------:R-:W-:Y:S01]  /*10940*/  LOP3.LUT R32, R27, 0x70, R8, 0x78, !PT ;  /* 0x000000701b207812 */ /* 0x000fe200078e7808 */
[----:B------:R-:W-:Y:S01]  /*10950*/  FMUL2 R28, R31.F32, R10.F32x2.HI_LO ;  /* 0x0000000a1f1c724a */ /* 0x000fe20000040000 */
[----:B------:R-:W-:Y:S01]  /*10960*/  F2FP.F16.F32.PACK_AB R8, R5, R4 ;  /* 0x000000040508723e */ /* 0x000fe200000000ff */
[----:B------:R-:W-:Y:S01]  /*10970*/  FMUL2 R12, R31.F32, R12.F32x2.HI_LO ;  /* 0x0000000c1f0c724a */ /* 0x000fe20000040000 */
[----:B------:R-:W-:Y:S01]  /*10980*/  F2FP.F16.F32.PACK_AB R9, R7, R6 ;  /* 0x000000060709723e */ /* 0x000fe200000000ff */
[----:B------:R-:W-:Y:S01]  /*10990*/  FMUL2 R14, R31.F32, R14.F32x2.HI_LO ;  /* 0x0000000e1f0e724a */ /* 0x000fe20000040000 */
[----:B------:R-:W-:Y:S01]  /*109a0*/  F2FP.F16.F32.PACK_AB R10, R21, R20 ;  /* 0x00000014150a723e */ /* 0x000fe200000000ff */
[----:B------:R-:W-:Y:S01]  /*109b0*/  FMUL2 R16, R31.F32, R16.F32x2.HI_LO ;  /* 0x000000101f10724a */ /* 0x000fe20000040000 */
[----:B------:R-:W-:Y:S01]  /*109c0*/  F2FP.F16.F32.PACK_AB R11, R29, R28 ;  /* 0x0000001c1d0b723e */ /* 0x000fe200000000ff */
[----:B------:R-:W-:Y:S01]  /*109d0*/  FMUL2 R18, R31.F32, R18.F32x2.HI_LO ;  /* 0x000000121f12724a */ /* 0x000fe20000040000 */
[----:B------:R-:W-:-:S02]  /*109e0*/  F2FP.F16.F32.PACK_AB R4, R13, R12 ;  /* 0x0000000c0d04723e */ /* 0x000fc400000000ff */
[----:B------:R-:W-:Y:S01]  /*109f0*/  F2FP.F16.F32.PACK_AB R5, R15, R14 ;  /* 0x0000000e0f05723e */ /* 0x000fe200000000ff */
[----:B------:R1:W-:Y:S01]  /*10a00*/  ST.E.128 desc[UR44][R32.64], R8 ;  /* 0x0000000820007985 */ /* 0x0003e2000c101d2c */
        /* <DEDUP_REMOVED lines=9> */
[----:B------:R-:W-:Y:S05]  /*10aa0*/  @!P0 BRA `(.L_x_254) ;  /* 0x00000004003c8947 */ /* 0x000fea0003800000 */
[C---:B------:R-:W-:Y:S01]  /*10ab0*/  FSETP.GEU.AND P1, PT, R24.reuse, 1.175494350822287508e-38, PT ;  /* 0x008000001800780b */ /* 0x040fe20003f2e000 */
[----:B------:R-:W5:Y:S01]  /*10ac0*/  LDC R3, c[0x0][0x904] ;  /* 0x00024100ff037b82 */ /* 0x000f620000000800 */
[----:B------:R-:W-:Y:S01]  /*10ad0*/  MOV R0, 0x3e055027 ;  /* 0x3e05502700007802 */ /* 0x000fe20000000f00 */
[----:B------:R-:W3:Y:S01]  /*10ae0*/  LDCU.64 UR4, c[0x0][0x908] ;  /* 0x00012100ff0477ac */ /* 0x000ee20008000a00 */
[----:B-1----:R-:W-:Y:S01]  /*10af0*/  FSEL R7, RZ, -23, P1 ;  /* 0xc1b80000ff077808 */ /* 0x002fe20000800000 */
[----:B------:R-:W-:Y:S08]  /*10b00*/  BSSY.RECONVERGENT B0, `(.L_x_254) ;  /* 0x0000049000007945 */ /* 0x000ff00003800200 */
[----:B------:R-:W-:-:S05]  /*10b10*/  @!P1 FMUL R24, R24, 8388608 ;  /* 0x4b00000018189820 */ /* 0x000fca0000400000 */
[C---:B------:R-:W-:Y:S02]  /*10b20*/  IADD3 R9, PT, PT, R24.reuse, -0x3f2aaaab, RZ ;  /* 0xc0d5555518097810 */ /* 0x040fe40007ffe0ff */
[C---:B------:R-:W-:Y:S02]  /*10b30*/  FSETP.NEU.AND P1, PT, R24.reuse, RZ, PT ;  /* 0x000000ff1800720b */ /* 0x040fe40003f2d000 */
[----:B------:R-:W-:Y:S02]  /*10b40*/  LOP3.LUT R9, R9, 0xff800000, RZ, 0xc0, !PT ;  /* 0xff80000009097812 */ /* 0x000fe400078ec0ff */
[----:B-----5:R-:W-:Y:S02]  /*10b50*/  ISETP.NE.AND P0, PT, R3, 0x1, PT ;  /* 0x000000010300780c */ /* 0x020fe40003f05270 */
[-C--:B------:R-:W-:Y:S02]  /*10b60*/  IADD3 R5, PT, PT, R24, -R9.reuse, RZ ;  /* 0x8000000918057210 */ /* 0x080fe40007ffe0ff */
[----:B------:R-:W-:-:S03]  /*10b70*/  I2FP.F32.S32 R6, R9 ;  /* 0x0000000900067245 */ /* 0x000fc60000201400 */
[----:B------:R-:W-:Y:S02]  /*10b80*/  FADD R5, R5, -1 ;  /* 0xbf80000005057421 */ /* 0x000fe40000000000 */
[----:B------:R-:W-:Y:S01]  /*10b90*/  FFMA R6, R6, 1.1920928955078125e-07, R7 ;  /* 0x3400000006067823 */ /* 0x000fe20000000007 */
[----:B------:R-:W-:Y:S01]  /*10ba0*/  LOP3.LUT R7, R26, 0x7f, RZ, 0xc0, !PT ;  /* 0x0000007f1a077812 */ /* 0x000fe200078ec0ff */
[----:B------:R-:W-:-:S04]  /*10bb0*/  FFMA R0, R5, -R0, 0.14084610342979431152 ;  /* 0x3e1039f605007423 */ /* 0x000fc80000000800 */
[----:B------:R-:W-:Y:S01]  /*10bc0*/  FFMA R4, R5, R0, -0.12148627638816833496 ;  /* 0xbdf8cdcc05047423 */ /* 0x000fe20000000000 */
[----:B---3--:R-:W-:Y:S01]  /*10bd0*/  IMAD.HI.U32 R0, R57, UR4, RZ ;  /* 0x0000000439007c27 */ /* 0x008fe2000f8e00ff */
[----:B------:R-:W1:Y:S03]  /*10be0*/  LDCU UR4, c[0x0][0x380] ;  /* 0x00007000ff0477ac */ /* 0x000e660008000800 */
[C---:B------:R-:W-:Y:S01]  /*10bf0*/  FFMA R4, R5.reuse, R4, 0.13980610668659210205 ;  /* 0x3e0f295505047423 */ /* 0x040fe20000000004 */
[----:B------:R-:W-:Y:S01]  /*10c00*/  SHF.R.U32.HI R0, RZ, UR5, R0 ;  /* 0x00000005ff007c19 */ /* 0x000fe20008011600 */
[----:B------:R-:W3:Y:S02]  /*10c10*/  LDCU UR5, c[0x0][0x700] ;  /* 0x0000e000ff0577ac */ /* 0x000ee40008000800 */
[----:B------:R-:W-:Y:S01]  /*10c20*/  FFMA R4, R5, R4, -0.16684235632419586182 ;  /* 0xbe2ad8b905047423 */ /* 0x000fe20000000004 */
[----:B------:R-:W-:-:S03]  /*10c30*/  SEL R0, R57, R0, !P0 ;  /* 0x0000000039007207 */ /* 0x000fc60004000000 */
[C---:B------:R-:W-:Y:S01]  /*10c40*/  FFMA R4, R5.reuse, R4, 0.20012299716472625732 ;  /* 0x3e4ced0b05047423 */ /* 0x040fe20000000004 */
[----:B------:R-:W-:Y:S02]  /*10c50*/  ISETP.GT.U32.AND P0, PT, R24, 0x7f7fffff, PT ;  /* 0x7f7fffff1800780c */ /* 0x000fe40003f04070 */
[----:B------:R-:W-:Y:S01]  /*10c60*/  IADD3 R0, PT, PT, -R0, RZ, RZ ;  /* 0x000000ff00007210 */ /* 0x000fe20007ffe1ff */
[----:B------:R-:W-:-:S04]  /*10c70*/  FFMA R4, R5, R4, -0.24999669194221496582 ;  /* 0xbe7fff2205047423 */ /* 0x000fc80000000004 */
[----:B------:R-:W-:Y:S01]  /*10c80*/  FFMA R4, R5, R4, 0.33333182334899902344 ;  /* 0x3eaaaa7805047423 */ /* 0x000fe20000000004 */
[----:B------:R-:W-:Y:S01]  /*10c90*/  IMAD R0, R3, R0, R57 ;  /* 0x0000000003007224 */ /* 0x000fe200078e0239 */
[----:B------:R-:W-:Y:S02]  /*10ca0*/  MOV R3, 0x7f800000 ;  /* 0x7f80000000037802 */ /* 0x000fe40000000f00 */
[C---:B------:R-:W-:Y:S02]  /*10cb0*/  FFMA R4, R5.reuse, R4, -0.5 ;  /* 0xbf00000005047423 */ /* 0x040fe40000000004 */
[----:B------:R-:W-:Y:S02]  /*10cc0*/  LEA R0, R0, R7, 0x8 ;  /* 0x0000000700007211 */ /* 0x000fe400078e40ff */
[----:B------:R-:W-:-:S04]  /*10cd0*/  FMUL R4, R5, R4 ;  /* 0x0000000405047220 */ /* 0x000fc80000400000 */
[----:B------:R-:W-:-:S04]  /*10ce0*/  FFMA R5, R5, R4, R5 ;  /* 0x0000000405057223 */ /* 0x000fc80000000005 */
[----:B------:R-:W-:Y:S01]  /*10cf0*/  FFMA R5, R6, 0.69314718246459960938, R5 ;  /* 0x3f31721806057823 */ /* 0x000fe20000000005 */
[----:B------:R-:W-:Y:S01]  /*10d00*/  @P0 FFMA R5, R24, R3, +INF ;  /* 0x7f80000018050423 */ /* 0x000fe20000000003 */
[----:B------:R-:W-:-:S04]  /*10d10*/  IADD3 R3, PT, PT, R0, 0x80, RZ ;  /* 0x0000008000037810 */ /* 0x000fc80007ffe0ff */
[----:B-1----:R-:W-:Y:S02]  /*10d20*/  ISETP.GE.AND P0, PT, R3, UR4, PT ;  /* 0x0000000403007c0c */ /* 0x002fe4000bf06270 */
[----:B------:R-:W-:-:S05]  /*10d30*/  FSEL R0, R5, -INF , P1 ;  /* 0xff80000005007808 */ /* 0x000fca0000800000 */
[----:B---3--:R-:W-:-:S06]  /*10d40*/  FFMA R25, R25, UR5, R0 ;  /* 0x0000000519197c23 */ /* 0x008fcc0008000000 */
        /* <DEDUP_REMOVED lines=36> */
.L_x_255:
[----:B------:R-:W-:Y:S05]  /*10f90*/  BSYNC.RECONVERGENT B0 ;  /* 0x0000000000007941 */ /* 0x000fea0003800200 */
.L_x_254:
[----:B------:R-:W-:Y:S01]  /*10fa0*/  UISETP.NE.AND UP0, UPT, UR41, URZ, UPT ;  /* 0x000000ff2900728c */ /* 0x000fe2000bf05270 */
[----:B------:R-:W-:-:S08]  /*10fb0*/  NOP ;  /* 0x0000000000007918 */ /* 0x000fd00000000000 */
[----:B------:R-:W-:Y:S05]  /*10fc0*/  BRA.U UP0, `(.L_x_256) ;  /* 0x0000000100087547 */ /* 0x000fea000b800000 */
[----:B------:R-:W-:Y:S05]  /*10fd0*/  BPT.TRAP 0x1 ;  /* 0x000000040000795c */ /* 0x000fea0000300000 */
[----:B------:R-:W-:Y:S05]  /*10fe0*/  BPT.TRAP 0x1 ;  /* 0x000000040000795c */ /* 0x000fea0000300000 */
.L_x_256:
[----:B------:R-:W-:Y:S01]  /*10ff0*/  IADD3 R3, PT, PT, R59, 0x2c0a8, RZ ;  /* 0x0002c0a83b037810 */ /* 0x000fe20007ffe0ff */
[----:B------:R-:W-:-:S03]  /*11000*/  UISETP.NE.AND UP0, UPT, UR41, URZ, UPT ;  /* 0x000000ff2900728c */ /* 0x000fc6000bf05270 */
[----:B------:R-:W-:-:S04]  /*11010*/  PRMT R3, R60, 0x654, R3 ;  /* 0x000006543c037816 */ /* 0x000fc80000000003 */
[----:B--2---:R2:W-:Y:S02]  /*11020*/  SYNCS.ARRIVE.TRANS64.RED.A1T0 RZ, [R3+URZ], RZ ;  /* 0x000000ff03ff79a7 */ /* 0x0045e400081004ff */
[----:B------:R-:W-:Y:S05]  /*11030*/  BRA.U UP0, `(.L_x_257) ;  /* 0x0000000100047547 */ /* 0x000fea000b800000 */
[----:B------:R-:W-:Y:S05]  /*11040*/  BPT.TRAP 0x1 ;  /* 0x000000040000795c */ /* 0x000fea0000300000 */
.L_x_257:
[----:B------:R1:W-:Y:S01]  /*11050*/  SYNCS.ARRIVE.TRANS64.A1T0 RZ, [R59+URZ+0x2c0b8], RZ ;  /* 0x02c0b8ff3bff79a7 */ /* 0x0003e200081000ff */
[----:B------:R-:W-:Y:S01]  /*11060*/  LOP3.LUT R56, R56, 0x1, RZ, 0x3c, !PT ;  /* 0x0000000138387812 */ /* 0x000fe200078e3cff */
[----:B------:R-:W-:Y:S01]  /*11070*/  ULOP3.LUT UR42, UR42, 0x1, URZ, 0x3c, !UPT ;  /* 0x000000012a2a7892 */ /* 0x000fe2000f8e3cff */
[----:B------:R-:W-:-:S11]  /*11080*/  IADD3 R62, PT, PT, R61, 0x2, RZ ;  /* 0x000000023d3e7810 */ /* 0x000fd60007ffe0ff */
.L_x_92:
[----:B------:R-:W-:Y:S05]  /*11090*/  BSYNC B7 ;  /* 0x0000000000077941 */ /* 0x000fea0003800000 */
.L_x_91:
[----:B------:R-:W5:Y:S01]  /*110a0*/  LDCU UR5, c[0x0][0x370] ;  /* 0x00006e00ff0577ac */ /* 0x000f620008000800 */
[----:B------:R-:W2:Y:S01]  /*110b0*/  LDCU UR4, c[0x0][0x900] ;  /* 0x00012000ff0477ac */ /* 0x000ea20008000800 */
[----:B-----5:R-:W-:-:S04]  /*110c0*/  IADD3 R57, PT, PT, R57, UR5, RZ ;  /* 0x0000000539397c10 */ /* 0x020fc8000fffe0ff */
[----:B--2---:R-:W-:-:S13]  /*110d0*/  ISETP.GE.AND P0, PT, R57, UR4, PT ;  /* 0x0000000439007c0c */ /* 0x004fda000bf06270 */
[----:B------:R-:W-:Y:S05]  /*110e0*/  @!P0 BRA `(.L_x_258) ;  /* 0xffffff3400988947 */ /* 0x000fea000383ffff */
[----:B------:R-:W-:Y:S05]  /*110f0*/  BSYNC B8 ;  /* 0x0000000000087941 */ /* 0x000fea0003800000 */
.L_x_90:
[----:B------:R-:W-:Y:S05]  /*11100*/  EXIT ;  /* 0x000000000000794d */ /* 0x000fea0003800000 */
.L_x_27:
[----:B------:R-:W-:-:S08]  /*11110*/  NOP ;  /* 0x0000000000007918 */ /* 0x000fd00000000000 */
[----:B------:R-:W1:Y:S02]  /*11120*/  USETMAXREG.TRY_ALLOC.CTAPOOL UP0, 0xc0 ;  /* 0x000000c0000079c8 */ /* 0x000e640008000600 */
[----:B-1----:R-:W-:Y:S05]  /*11130*/  BRA.U !UP0, `(.L_x_27) ;  /* 0xfffffffd08f47547 */ /* 0x002fea000b83ffff */
[----:B------:R-:W1:Y:S08]  /*11140*/  LDC R0, c[0x0][0x900] ;  /* 0x00024000ff007b82 */ /* 0x000e700000000800 */
[----:B------:R-:W2:Y:S01]  /*11150*/  S2UR UR36, SR_CgaCtaId ;  /* 0x00000000002479c3 */ /* 0x000ea20000008800 */
[----:B-1----:R-:W-:-:S13]  /*11160*/  ISETP.LE.AND P0, PT, R0, UR38, PT ;  /* 0x0000002600007c0c */ /* 0x002fda000bf03270 */
[----:B--2---:R-:W-:Y:S05]  /*11170*/  @P0 EXIT ;  /* 0x000000000000094d */ /* 0x004fea0003800000 */
[----:B------:R-:W1:Y:S01]  /*11180*/  S2R R92, SR_TID.X ;  /* 0x00000000005c7919 */ /* 0x000e620000002100 */
[----:B------:R-:W-:Y:S02]  /*11190*/  UISETP.NE.AND UP0, UPT, UR55, URZ, UPT ;  /* 0x000000ff3700728c */ /* 0x000fe4000bf05270 */
[----:B------:R-:W-:Y:S02]  /*111a0*/  USHF.L.U32 UR42, UR8, 0x3, URZ ;  /* 0x00000003082a7899 */ /* 0x000fe400080006ff */
[----:B------:R-:W-:Y:S01]  /*111b0*/  USEL UR10, URZ, 0x80, UP0 ;  /* 0x00000080ff0a7887 */ /* 0x000fe20008000000 */
[----:B------:R-:W-:Y:S01]  /*111c0*/  UMOV UR9, 0x400 ;  /* 0x0000040000097882 */ /* 0x000fe20000000000 */
[----:B------:R-:W-:Y:S02]  /*111d0*/  USEL UR48, UR7, UR6, UP0 ;  /* 0x0000000607307287 */ /* 0x000fe40008000000 */
[----:B------:R-:W-:Y:S02]  /*111e0*/  ULEA UR9, UR36, UR9, 0x18 ;  /* 0x0000000924097291 */ /* 0x000fe4000f8ec0ff */
[----:B------:R-:W-:Y:S01]  /*111f0*/  ULOP3.LUT UR41, UR42, 0x8, URZ, 0x3c, !UPT ;  /* 0x000000082a297892 */ /* 0x000fe2000f8e3cff */
[----:B------:R-:W-:Y:S01]  /*11200*/  UMOV UR46, 0x20 ;  /* 0x00000020002e7882 */ /* 0x000fe20000000000 */
[----:B------:R-:W-:-:S02]  /*11210*/  UIADD3 UR47, UPT, UPT, UR9, 0x2c088, URZ ;  /* 0x0002c088092f7890 */ /* 0x000fc4000fffe0ff */
[----:B------:R-:W-:Y:S02]  /*11220*/  UIADD3 UR44, UPT, UPT, UR9, 0x2c060, URZ ;  /* 0x0002c060092c7890 */ /* 0x000fe4000fffe0ff */
[----:B------:R-:W-:Y:S02]  /*11230*/  UIADD3 UR43, UPT, UPT, UR9, 0x2c080, URZ ;  /* 0x0002c080092b7890 */ /* 0x000fe4000fffe0ff */
[----:B------:R-:W-:Y:S02]  /*11240*/  UIADD3 UR40, UPT, UPT, UR9, 0x2c068, URZ ;  /* 0x0002c06809287890 */ /* 0x000fe4000fffe0ff */
[----:B------:R-:W-:Y:S01]  /*11250*/  USEL UR45, UR4, UR5, UP0 ;  /* 0x00000005042d7287 */ /* 0x000fe20008000000 */
[----:B------:R-:W2:Y:S01]  /*11260*/  LDCU UR49, c[0x0][0x370] ;  /* 0x00006e00ff3177ac */ /* 0x000ea20008000800 */
[----:B------:R-:W-:Y:S01]  /*11270*/  UMOV UR54, URZ ;  /* 0x000000ff00367c82 */ /* 0x000fe20008000000 */
[----:B------:R-:W-:Y:S01]  /*11280*/  ULOP3.LUT UR48, UR48, 0x1, URZ, 0xc0, !UPT ;  /* 0x0000000130307892 */ /* 0x000fe2000f8ec0ff */
[----:B-1----:R-:W-:Y:S01]  /*11290*/  IMAD.U32 R93, R92, 0x10000, RZ ;  /* 0x000100005c5d7824 */ /* 0x002fe200078e00ff */
[----:B------:R-:W-:Y:S01]  /*112a0*/  SHF.R.U32.HI R92, RZ, 0x5, R92 ;  /* 0x00000005ff5c7819 */ /* 0x000fe2000001165c */
[----:B------:R-:W-:-:S02]  /*112b0*/  USEL UR46, UR46, 0xa0, UP0 ;  /* 0x000000a02e2e7887 */ /* 0x000fc40008000000 */
[----:B------:R-:W-:Y:S01]  /*112c0*/  UIADD3 UR42, UPT, UPT, UR42, 0x2c0d0, UR9 ;  /* 0x0002c0d02a2a7890 */ /* 0x000fe2000fffe009 */
[----:B------:R-:W-:Y:S01]  /*112d0*/  LOP3.LUT R93, R93, 0x600000, RZ, 0xc0, !PT ;  /* 0x006000005d5d7812 */ /* 0x000fe200078ec0ff */
[----:B------:R-:W-:Y:S01]  /*112e0*/  UIADD3 UR41, UPT, UPT, UR41, 0x2c0d0, UR9 ;  /* 0x0002c0d029297890 */ /* 0x000fe2000fffe009 */
[----:B------:R-:W-:Y:S01]  /*112f0*/  LOP3.LUT R91, R92, 0x3, RZ, 0xc0, !PT ;  /* 0x000000035c5b7812 */ /* 0x000fe200078ec0ff */
[----:B------:R-:W-:Y:S01]  /*11300*/  @UP0 UIADD3 UR47, UPT, UPT, UR9, 0x2c078, URZ ;  /* 0x0002c078092f0890 */ /* 0x000fe2000fffe0ff */
[----:B------:R-:W-:Y:S01]  /*11310*/  LOP3.LUT R95, R93, UR10, RZ, 0xfc, !PT ;  /* 0x0000000a5d5f7c12 */ /* 0x000fe2000f8efcff */
[----:B------:R-:W-:Y:S01]  /*11320*/  @UP0 UIADD3 UR44, UPT, UPT, UR9, 0x2c050, URZ ;  /* 0x0002c050092c0890 */ /* 0x000fe2000fffe0ff */
[----:B------:R-:W-:Y:S01]  /*11330*/  SHF.R.U32.HI R90, RZ, 0x15, R93 ;  /* 0x00000015ff5a7819 */ /* 0x000fe2000001165d */
[----:B------:R-:W-:Y:S01]  /*11340*/  @UP0 UIADD3 UR43, UPT, UPT, UR9, 0x2c070, URZ ;  /* 0x0002c070092b0890 */ /* 0x000fe2000fffe0ff */
[----:B------:R-:W-:Y:S01]  /*11350*/  LOP3.LUT R94, R95, 0x20, RZ, 0xfc, !PT ;  /* 0x000000205f5e7812 */ /* 0x000fe200078efcff */
[----:B------:R-:W-:Y:S01]  /*11360*/  @UP0 UIADD3 UR40, UPT, UPT, UR9, 0x2c058, URZ ;  /* 0x0002c05809280890 */ /* 0x000fe2000fffe0ff */
[----:B------:R-:W-:Y:S01]  /*11370*/  UMOV UR53, 0x1 ;  /* 0x0000000100357882 */ /* 0x000fe20000000000 */
[----:B------:R-:W-:Y:S01]  /*11380*/  UMOV UR52, 0x1 ;  /* 0x0000000100347882 */ /* 0x000fe20000000000 */
[----:B--2---:R-:W-:-:S09]  /*11390*/  UMOV UR51, URZ ;  /* 0x000000ff00337c82 */ /* 0x004fd20008000000 */
.L_x_302:
[----:B-1----:R-:W1:Y:S01]  /*113a0*/  LDCU.64 UR4, c[0x0][0x908] ;  /* 0x00012100ff0477ac */ /* 0x002e620008000a00 */
[----:B------:R-:W2:Y:S01]  /*113b0*/  LDCU UR6, c[0x0][0x904] ;  /* 0x00012080ff0677ac */ /* 0x000ea20008000800 */
[----:B---3--:R-:W3:Y:S01]  /*113c0*/  LDCU.64 UR58, c[0x0][0x380] ;  /* 0x00007000ff3a77ac */ /* 0x008ee20008000a00 */
[----:B-1----:R-:W-:Y:S02]  /*113d0*/  UIMAD.WIDE.U32 UR8, UR38, UR4, URZ ;  /* 0x00000004260872a5 */ /* 0x002fe4000f8e00ff */
[----:B--2---:R-:W-:Y:S02]  /*113e0*/  UISETP.NE.AND UP0, UPT, UR6, 0x1, UPT ;  /* 0x000000010600788c */ /* 0x004fe4000bf05270 */
[----:B------:R-:W-:-:S04]  /*113f0*/  USHF.R.U32.HI UR4, URZ, UR5, UR9 ;  /* 0x00000005ff047299 */ /* 0x000fc80008011609 */
[----:B------:R-:W-:Y:S02]  /*11400*/  USEL UR4, UR38, UR4, !UP0 ;  /* 0x0000000426047287 */ /* 0x000fe4000c000000 */
[----:B---3--:R-:W-:Y:S02]  /*11410*/  UISETP.NE.AND UP0, UPT, UR59, URZ, UPT ;  /* 0x000000ff3b00728c */ /* 0x008fe4000bf05270 */
[----:B------:R-:W-:-:S04]  /*11420*/  UIADD3 UR4, UPT, UPT, -UR4, URZ, URZ ;  /* 0x000000ff04047290 */ /* 0x000fc8000fffe1ff */
[----:B------:R-:W-:-:S04]  /*11430*/  UIMAD UR4, UR6, UR4, UR38 ;  /* 0x00000004060472a4 */ /* 0x000fc8000f8e0226 */
[----:B------:R-:W-:-:S04]  /*11440*/  USHF.L.U32 UR4, UR4, 0x8, URZ ;  /* 0x0000000804047899 */ /* 0x000fc800080006ff */
[----:B------:R-:W-:-:S09]  /*11450*/  UISETP.GE.OR UP0, UPT, UR4, UR58, !UP0 ;  /* 0x0000003a0400728c */ /* 0x000fd2000c706670 */
[----:B----4-:R-:W-:Y:S05]  /*11460*/  BRA.U UP0, `(.L_x_259) ;  /* 0x0000005500a07547 */ /* 0x010fea000b800000 */
[----:B------:R-:W-:Y:S02]  /*11470*/  UIADD3 UR4, UPT, UPT, UR59, 0x3f, URZ ;  /* 0x0000003f3b047890 */ /* 0x000fe4000fffe0ff */
[----:B------:R-:W-:Y:S02]  /*11480*/  ULOP3.LUT UP0, UR59, UR59, 0x3f, URZ, 0xc0, !UPT ;  /* 0x0000003f3b3b7892 */ /* 0x000fe4000f80c0ff */
[----:B------:R-:W-:-:S04]  /*11490*/  USHF.R.S32.HI UR5, URZ, 0x1f, UR4 ;  /* 0x0000001fff057899 */ /* 0x000fc80008011404 */
[----:B------:R-:W-:-:S05]  /*114a0*/  ULEA.HI UR4, UR5, UR4, URZ, 0x6 ;  /* 0x0000000405047291 */ /* 0x000fca000f8f30ff */
[----:B------:R-:W-:Y:S02]  /*114b0*/  @UP0 ULEA.HI.SX32 UR58, UR4, 0xffffffff, 0x1a ;  /* 0xffffffff043a0891 */ /* 0x000fe4000f8fd2ff */
[----:B------:R-:W-:Y:S02]  /*114c0*/  @!UP0 USHF.R.S32.HI UR58, URZ, 0x6, UR4 ;  /* 0x00000006ff3a8899 */ /* 0x000fe40008011404 */
[----:B------:R-:W-:-:S09]  /*114d0*/  UISETP.NE.AND UP0, UPT, UR48, URZ, UPT ;  /* 0x000000ff3000728c */ /* 0x000fd2000bf05270 */
[----:B------:R-:W-:Y:S05]  /*114e0*/  BRA.U UP0, `(.L_x_260) ;  /* 0x0000000100047547 */ /* 0x000fea000b800000 */
[----:B------:R-:W-:Y:S05]  /*114f0*/  BPT.TRAP 0x1 ;  /* 0x000000040000795c */ /* 0x000fea0000300000 */
.L_x_260:
[----:B------:R-:W-:-:S04]  /*11500*/  UISETP.NE.AND UP0, UPT, UR55, URZ, UPT ;  /* 0x000000ff3700728c */ /* 0x000fc8000bf05270 */
[----:B------:R-:W-:-:S06]  /*11510*/  USEL UR4, UR52, UR53, UP0 ;  /* 0x0000003534047287 */ /* 0x000fcc0008000000 */
[----:B------:R-:W-:-:S04]  /*11520*/  MOV R3, UR4 ;  /* 0x0000000400037c02 */ /* 0x000fc80008000f00 */
[----:B------:R-:W-:-:S04]  /*11530*/  SHF.L.U32 R3, R3, 0x1f, RZ ;  /* 0x0000001f03037819 */ /* 0x000fc800000006ff */
[----:B------:R-:W1:Y:S02]  /*11540*/  SYNCS.PHASECHK.TRANS64.TRYWAIT P0, [UR47], R3 ;  /* 0x00000003ff0075a7 */ /* 0x000e64000800112f */
[----:B-1----:R-:W-:Y:S05]  /*11550*/  @!P0 BRA `(.L_x_261) ;  /* 0x000000bc00048947 */ /* 0x002fea0003800000 */
.L_x_463:
[----:B------:R-:W-:Y:S01]  /*11560*/  UISETP.GE.AND UP0, UPT, UR58, 0x1, UPT ;  /* 0x000000013a00788c */ /* 0x000fe2000bf06270 */
[----:B------:R-:W-:Y:S01]  /*11570*/  HFMA2 R88, -RZ, RZ, 0, 0 ;  /* 0x00000000ff587431 */ /* 0x000fe200000001ff */
[----:B------:R-:W-:Y:S01]  /*11580*/  MOV R89, 0xff800000 ;  /* 0xff80000000597802 */ /* 0x000fe20000000f00 */
[----:B------:R-:W-:-:S06]  /*11590*/  UMOV UR50, URZ ;  /* 0x000000ff00327c82 */ /* 0x000fcc0008000000 */
[----:B------:R-:W-:Y:S05]  /*115a0*/  BRA.U !UP0, `(.L_x_262) ;  /* 0x0000002508007547 */ /* 0x000fea000b800000 */
[----:B------:R-:W-:Y:S01]  /*115b0*/  MOV R88, RZ ;  /* 0x000000ff00587202 */ /* 0x000fe20000000f00 */
[----:B------:R-:W-:Y:S01]  /*115c0*/  USHF.L.U32 UR50, UR58, 0x6, URZ ;  /* 0x000000063a327899 */ /* 0x000fe200080006ff */
[----:B------:R-:W-:Y:S01]  /*115d0*/  MOV R16, 0xff800000 ;  /* 0xff80000000107802 */ /* 0x000fe20000000f00 */
[----:B------:R-:W2:Y:S01]  /*115e0*/  LDCU UR37, c[0x0][0x704] ;  /* 0x0000e080ff2577ac */ /* 0x000ea20008000800 */
[----:B------:R-:W-:-:S05]  /*115f0*/  UIADD3 UR58, UPT, UPT, UR58, -0x1, URZ ;  /* 0xffffffff3a3a7890 */ /* 0x000fca000fffe0ff */
.L_x_280:
[----:B-12---:R-:W-:Y:S01]  /*11600*/  IADD3 R0, PT, PT, R93, UR46, RZ ;  /* 0x0000002e5d007c10 */ /* 0x006fe2000fffe0ff */
[----:B------:R-:W-:-:S04]  /*11610*/  UISETP.NE.AND UP0, UPT, UR55, URZ, UPT ;  /* 0x000000ff3700728c */ /* 0x000fc8000bf05270 */
[----:B------:R-:W-:Y:S01]  /*11620*/  USEL UR56, UR51, UR54, UP0 ;  /* 0x0000003633387287 */ /* 0x000fe20008000000 */
[----:B------:R-:W1:Y:S01]  /*11630*/  SHFL.IDX PT, R0, R0, RZ, 0x1f ;  /* 0x00001fff00007589 */ /* 0x000e6200000e0000 */
[----:B------:R-:W-:Y:S01]  /*11640*/  UISETP.GT.U32.AND UP0, UPT, UR45, 0x1, UPT ;  /* 0x000000012d00788c */ /* 0x000fe2000bf04070 */
[----:B-1----:R-:W-:-:S08]  /*11650*/  R2UR UR57, R0 ;  /* 0x00000000003972ca */ /* 0x002fd000000e0000 */
[----:B---3--:R-:W-:Y:S07]  /*11660*/  BRA.U UP0, `(.L_x_263) ;  /* 0x0000000100047547 */ /* 0x008fee000b800000 */
[----:B--2---:R-:W-:Y:S05]  /*11670*/  BPT.TRAP 0x1 ;  /* 0x000000040000795c */ /* 0x004fea0000300000 */
.L_x_263:
[----:B------:R-:W-:Y:S01]  /*11680*/  IMAD.U32 R3, RZ, RZ, UR56 ;  /* 0x00000038ff037e24 */ /* 0x000fe2000f8e00ff */
[----:B------:R-:W-:-:S04]  /*11690*/  ISETP.NE.AND P0, PT, R91, R90, PT ;  /* 0x0000005a5b00720c */ /* 0x000fc80003f05270 */
[----:B------:R-:W-:-:S04]  /*116a0*/  SHF.L.U32 R3, R3, 0x1f, RZ ;  /* 0x0000001f03037819 */ /* 0x000fc800000006ff */
[----:B------:R-:W1:Y:S02]  /*116b0*/  SYNCS.PHASECHK.TRANS64.TRYWAIT P1, [UR44], R3 ;  /* 0x00000003ff0075a7 */ /* 0x000e64000802112c */
[----:B-1----:R-:W-:Y:S05]  /*116c0*/  @!P1 BRA `(.L_x_264) ;  /* 0x000000b800c09947 */ /* 0x002fea0003800000 */
.L_x_465:
[----:B------:R-:W-:Y:S05]  /*116d0*/  @!P0 BRA `(.L_x_265) ;  /* 0x0000000000408947 */ /* 0x000fea0003800000 */
[----:B------:R-:W-:Y:S01]  /*116e0*/  MOV R14, 0x8 ;  /* 0x00000008000e7802 */ /* 0x000fe20000000f00 */
[----:B------:R-:W3:Y:S01]  /*116f0*/  LDCU.64 UR6, c[0x4][0xb0] ;  /* 0x01001600ff0677ac */ /* 0x000ee20008000a00 */
[----:B------:R-:W-:Y:S02]  /*11700*/  HFMA2 R12, -RZ, RZ, 0, 5.9604644775390625e-08 ;  /* 0x00000001ff0c7431 */ /* 0x000fe400000001ff */
[----:B------:R-:W-:Y:S01]  /*11710*/  IMAD.MOV.U32 R8, RZ, RZ, 0x192 ;  /* 0x00000192ff087424 */ /* 0x000fe200078e00ff */
[----:B------:R-:W4:Y:S01]  /*11720*/  LDCU.64 UR4, c[0x4][0xb8] ;  /* 0x01001700ff0477ac */ /* 0x000f220008000a00 */
[----:B------:R-:W1:Y:S01]  /*11730*/  LDC.64 R14, c[0x4][R14] ;  /* 0x010000000e0e7b82 */ /* 0x000e620000000a00 */
[----:B------:R-:W-:Y:S01]  /*11740*/  IMAD.MOV.U32 R13, RZ, RZ, RZ ;  /* 0x000000ffff0d7224 */ /* 0x000fe200078e00ff */
[----:B------:R-:W5:Y:S01]  /*11750*/  LDCU.64 UR8, c[0x4][0x10] ;  /* 0x01000200ff0877ac */ /* 0x000f620008000a00 */
[----:B---3--:R-:W-:Y:S01]  /*11760*/  IMAD.U32 R4, RZ, RZ, UR6 ;  /* 0x00000006ff047e24 */ /* 0x008fe2000f8e00ff */
[----:B------:R-:W-:Y:S01]  /*11770*/  MOV R5, UR7 ;  /* 0x0000000700057c02 */ /* 0x000fe20008000f00 */
[----:B----4-:R-:W-:Y:S01]  /*11780*/  IMAD.U32 R6, RZ, RZ, UR4 ;  /* 0x00000004ff067e24 */ /* 0x010fe2000f8e00ff */
[----:B------:R-:W-:Y:S01]  /*11790*/  MOV R7, UR5 ;  /* 0x0000000500077c02 */ /* 0x000fe20008000f00 */
[----:B-----5:R-:W-:Y:S01]  /*117a0*/  IMAD.U32 R10, RZ, RZ, UR8 ;  /* 0x00000008ff0a7e24 */ /* 0x020fe2000f8e00ff */
[----:B------:R-:W-:-:S02]  /*117b0*/  MOV R11, UR9 ;  /* 0x00000009000b7c02 */ /* 0x000fc40008000f00 */
[----:B------:R-:W-:-:S07]  /*117c0*/  LEPC R20, `(.L_x_265) ;  /* 0x000000001014794e */ /* 0x000fce0000000000 */
[----:B-12---:R-:W-:Y:S05]  /*117d0*/  CALL.ABS.NOINC R14 ;  /* 0x000000000e007343 */ /* 0x006fea0003c00000 */
.L_x_265:
[----:B------:R-:W-:Y:S05]  /*117e0*/  WARPSYNC.ALL ;  /* 0x0000000000007948 */ /* 0x000fea0003800000 */
[----:B------:R-:W-:Y:S02]  /*117f0*/  R2UR UR4, R95 ;  /* 0x000000005f0472ca */ /* 0x000fe400000e0000 */
[----:B------:R-:W-:-:S11]  /*11800*/  ISETP.NE.AND P0, PT, R91, R90, PT ;  /* 0x0000005a5b00720c */ /* 0x000fd60003f05270 */
[----:B------:R-:W3:Y:S02]  /*11810*/  LDTM.x32 R56, tmem[UR4] ;  /* 0x00000004003879ee */ /* 0x000ee400082c0000 */
[----:B---3--:R-:W-:Y:S05]  /*11820*/  @!P0 BRA `(.L_x_266) ;  /* 0x0000000000408947 */ /* 0x008fea0003800000 */
        /* <DEDUP_REMOVED lines=16> */
.L_x_266:
[----:B------:R-:W-:Y:S05]  /*11930*/  WARPSYNC.ALL ;  /* 0x0000000000007948 */ /* 0x000fea0003800000 */
[----:B------:R-:W-:Y:S02]  /*11940*/  R2UR UR4, R94 ;  /* 0x000000005e0472ca */ /* 0x000fe400000e0000 */
[C---:B-1----:R-:W-:Y:S02]  /*11950*/  FMNMX3 R3, R16.reuse, R56, R60, !PT ;  /* 0x0000003810037276 */ /* 0x042fe4000780003c */
[C---:B------:R-:W-:Y:S02]  /*11960*/  FMNMX3 R0, R16.reuse, R57, R61, !PT ;  /* 0x0000003910007276 */ /* 0x040fe4000780003d */
[----:B------:R-:W-:-:S02]  /*11970*/  FMNMX3 R5, R16, R58, R62, !PT ;  /* 0x0000003a10057276 */ /* 0x000fc4000780003e */
[----:B------:R-:W-:Y:S02]  /*11980*/  FMNMX3 R3, R3, R64, R68, !PT ;  /* 0x0000004003037276 */ /* 0x000fe40007800044 */
[----:B------:R-:W-:Y:S02]  /*11990*/  FMNMX3 R0, R0, R65, R69, !PT ;  /* 0x0000004100007276 */ /* 0x000fe40007800045 */
[----:B------:R-:W-:Y:S01]  /*119a0*/  FMNMX3 R6, R16, R59, R63, !PT ;  /* 0x0000003b10067276 */ /* 0x000fe2000780003f */
[----:B------:R-:W1:Y:S01]  /*119b0*/  LDTM.x32 R24, tmem[UR4] ;  /* 0x00000004001879ee */ /* 0x000e6200082c0000 */
[----:B------:R-:W-:Y:S02]  /*119c0*/  FMNMX3 R5, R5, R66, R70, !PT ;  /* 0x0000004205057276 */ /* 0x000fe40007800046 */
[----:B------:R-:W-:Y:S02]  /*119d0*/  FMNMX3 R3, R3, R72, R76, !PT ;  /* 0x0000004803037276 */ /* 0x000fe4000780004c */
[----:B------:R-:W-:-:S02]  /*119e0*/  FMNMX3 R0, R0, R73, R77, !PT ;  /* 0x0000004900007276 */ /* 0x000fc4000780004d */
[----:B------:R-:W-:Y:S02]  /*119f0*/  FMNMX3 R6, R6, R67, R71, !PT ;  /* 0x0000004306067276 */ /* 0x000fe40007800047 */
[----:B------:R-:W-:Y:S02]  /*11a00*/  FMNMX3 R5, R5, R74, R78, !PT ;  /* 0x0000004a05057276 */ /* 0x000fe4000780004e */
[----:B------:R-:W-:Y:S02]  /*11a10*/  FMNMX3 R3, R3, R80, R84, !PT ;  /* 0x0000005003037276 */ /* 0x000fe40007800054 */
[----:B------:R-:W-:Y:S02]  /*11a20*/  FMNMX3 R0, R0, R81, R85, !PT ;  /* 0x0000005100007276 */ /* 0x000fe40007800055 */
[----:B------:R-:W-:Y:S02]  /*11a30*/  FMNMX3 R6, R6, R75, R79, !PT ;  /* 0x0000004b06067276 */ /* 0x000fe4000780004f */
[----:B------:R-:W-:-:S02]  /*11a40*/  FMNMX3 R5, R5, R82, R86, !PT ;  /* 0x0000005205057276 */ /* 0x000fc40007800056 */
[----:B------:R-:W-:Y:S02]  /*11a50*/  FMNMX3 R6, R6, R83, R87, !PT ;  /* 0x0000005306067276 */ /* 0x000fe40007800057 */
[----:B------:R-:W-:Y:S02]  /*11a60*/  ISETP.NE.AND P0, PT, R91, R90, PT ;  /* 0x0000005a5b00720c */ /* 0x000fe40003f05270 */
[----:B-1----:R-:W-:Y:S02]  /*11a70*/  FMNMX3 R3, R3, R24, R28, !PT ;  /* 0x0000001803037276 */ /* 0x002fe4000780001c */
        /* <DEDUP_REMOVED lines=15> */
[----:B------:R-:W-:-:S04]  /*11b70*/  FMNMX3 R0, R4, R3, R0, !PT ;  /* 0x0000000304007276 */ /* 0x000fc80007800000 */
[----:B------:R-:W-:-:S04]  /*11b80*/  FMNMX R89, R89, R0, !PT ;  /* 0x0000000059597209 */ /* 0x000fc80007800000 */
[----:B------:R-:W-:-:S04]  /*11b90*/  FSETP.NEU.AND P1, PT, R89, -INF , PT ;  /* 0xff8000005900780b */ /* 0x000fc80003f2d000 */
[----:B------:R-:W-:Y:S01]  /*11ba0*/  FSEL R17, R89, RZ, P1 ;  /* 0x000000ff59117208 */ /* 0x000fe20000800000 */
[----:B------:R-:W-:Y:S08]  /*11bb0*/  @!P0 BRA `(.L_x_267) ;  /* 0x0000000000408947 */ /* 0x000ff00003800000 */
[----:B------:R-:W-:Y:S01]  /*11bc0*/  MOV R14, 0x8 ;  /* 0x00000008000e7802 */ /* 0x000fe20000000f00 */
[----:B------:R-:W1:Y:S01]  /*11bd0*/  LDCU.64 UR6, c[0x4][0xb0] ;  /* 0x01001600ff0677ac */ /* 0x000e620008000a00 */
[----:B------:R-:W-:Y:S02]  /*11be0*/  HFMA2 R12, -RZ, RZ, 0, 5.9604644775390625e-08 ;  /* 0x00000001ff0c7431 */ /* 0x000fe400000001ff */
[----:B------:R-:W-:Y:S01]  /*11bf0*/  IMAD.MOV.U32 R8, RZ, RZ, 0x1be ;  /* 0x000001beff087424 */ /* 0x000fe200078e00ff */
[----:B------:R-:W3:Y:S01]  /*11c00*/  LDCU.64 UR4, c[0x4][0xb8] ;  /* 0x01001700ff0477ac */ /* 0x000ee20008000a00 */
[----:B------:R-:W4:Y:S01]  /*11c10*/  LDC.64 R14, c[0x4][R14] ;  /* 0x010000000e0e7b82 */ /* 0x000f220000000a00 */
[----:B------:R-:W-:Y:S01]  /*11c20*/  IMAD.MOV.U32 R13, RZ, RZ, RZ ;  /* 0x000000ffff0d7224 */ /* 0x000fe200078e00ff */
[----:B------:R-:W5:Y:S01]  /*11c30*/  LDCU.64 UR8, c[0x4][0x18] ;  /* 0x01000300ff0877ac */ /* 0x000f620008000a00 */
[----:B-1----:R-:W-:Y:S01]  /*11c40*/  IMAD.U32 R4, RZ, RZ, UR6 ;  /* 0x00000006ff047e24 */ /* 0x002fe2000f8e00ff */
[----:B------:R-:W-:Y:S01]  /*11c50*/  MOV R5, UR7 ;  /* 0x0000000700057c02 */ /* 0x000fe20008000f00 */
[----:B---3--:R-:W-:Y:S01]  /*11c60*/  IMAD.U32 R6, RZ, RZ, UR4 ;  /* 0x00000004ff067e24 */ /* 0x008fe2000f8e00ff */
[----:B------:R-:W-:Y:S01]  /*11c70*/  MOV R7, UR5 ;  /* 0x0000000500077c02 */ /* 0x000fe20008000f00 */
[----:B-----5:R-:W-:Y:S01]  /*11c80*/  IMAD.U32 R10, RZ, RZ, UR8 ;  /* 0x00000008ff0a7e24 */ /* 0x020fe2000f8e00ff */
[----:B------:R-:W-:-:S02]  /*11c90*/  MOV R11, UR9 ;  /* 0x00000009000b7c02 */ /* 0x000fc40008000f00 */
[----:B------:R-:W-:-:S07]  /*11ca0*/  LEPC R20, `(.L_x_267) ;  /* 0x000000001014794e */ /* 0x000fce0000000000 */
[----:B--2-4-:R-:W-:Y:S05]  /*11cb0*/  CALL.ABS.NOINC R14 ;  /* 0x000000000e007343 */ /* 0x014fea0003c00000 */
.L_x_267:
[----:B------:R-:W-:Y:S05]  /*11cc0*/  WARPSYNC.ALL ;  /* 0x0000000000007948 */ /* 0x000fea0003800000 */
[----:B------:R-:W-:Y:S02]  /*11cd0*/  R2UR UR4, R95 ;  /* 0x000000005f0472ca */ /* 0x000fe400000e0000 */
[----:B------:R-:W-:-:S11]  /*11ce0*/  ISETP.NE.AND P0, PT, RZ, UR48, PT ;  /* 0x00000030ff007c0c */ /* 0x000fd6000bf05270 */
[----:B------:R1:W-:Y:S02]  /*11cf0*/  STTM.x2 tmem[UR4], R16 ;  /* 0x00000010000079ed */ /* 0x0003e400080c0004 */
[----:B------:R-:W-:Y:S05]  /*11d00*/  @P0 BRA `(.L_x_268) ;  /* 0x0000000000040947 */ /* 0x000fea0003800000 */
[----:B--2---:R-:W-:Y:S05]  /*11d10*/  BPT.TRAP 0x1 ;  /* 0x000000040000795c */ /* 0x004fea0000300000 */
.L_x_268:
[----:B------:R-:W-:Y:S01]  /*11d20*/  SHF.L.U32 R3, R2, 0x1f, RZ ;  /* 0x0000001f02037819 */ /* 0x000fe200000006ff */
[----:B------:R-:W-:Y:S01]  /*11d30*/  SYNCS.ARRIVE.TRANS64.A1T0 RZ, [UR43], RZ ;  /* 0x000000ffffff79a7 */ /* 0x000fe2000810002b */
[----:B--2---:R-:W-:Y:S01]  /*11d40*/  FMUL R0, R17, -UR37 ;  /* 0x8000002511007c20 */ /* 0x004fe20008400000 */
[----:B------:R-:W-:-:S03]  /*11d50*/  UISETP.NE.AND UP0, UPT, UR55, URZ, UPT ;  /* 0x000000ff3700728c */ /* 0x000fc6000bf05270 */
[--C-:B------:R-:W-:Y:S01]  /*11d60*/  FFMA2 R18, R56.F32x2.HI_LO, UR37.F32, R0.reuse.F32 ;  /* 0x0000002538127c49 */ /* 0x100fe20009200000 */
[----:B------:R-:W-:Y:S01]  /*11d70*/  USEL UR39, UR52, UR53, UP0 ;  /* 0x0000003534277287 */ /* 0x000fe20008000000 */
[--C-:B------:R-:W-:Y:S01]  /*11d80*/  FFMA2 R22, R58.F32x2.HI_LO, UR37.F32, R0.reuse.F32 ;  /* 0x000000253a167c49 */ /* 0x100fe20009200000 */
[----:B------:R-:W2:Y:S01]  /*11d90*/  SYNCS.PHASECHK.TRANS64.TRYWAIT P2, [UR42], R3 ;  /* 0x00000003ff0075a7 */ /* 0x000ea2000804112a */
[--C-:B------:R-:W-:Y:S01]  /*11da0*/  FFMA2 R56, R60.F32x2.HI_LO, UR37.F32, R0.reuse.F32 ;  /* 0x000000253c387c49 */ /* 0x100fe20009200000 */
[----:B------:R-:W-:Y:S01]  /*11db0*/  FSETP.GEU.AND P1, PT, R18, -126, PT ;  /* 0xc2fc00001200780b */ /* 0x000fe20003f2e000 */
[----:B------:R-:W-:Y:S01]  /*11dc0*/  ULOP3.LUT UR39, UR39, 0x1, URZ, 0x3c, !UPT ;  /* 0x0000000127277892 */ /* 0x000fe2000f8e3cff */
[----:B------:R-:W-:Y:S01]  /*11dd0*/  FSETP.GEU.AND P0, PT, R19, -126, PT ;  /* 0xc2fc00001300780b */ /* 0x000fe20003f0e000 */
[----:B------:R-:W-:Y:S01]  /*11de0*/  FFMA2 R58, R62.F32x2.HI_LO, UR37.F32, R0.F32 ;  /* 0x000000253e3a7c49 */ /* 0x000fe20009200000 */
[----:B------:R-:W-:Y:S02]  /*11df0*/  FSETP.GEU.AND P6, PT, R22, -126, PT ;  /* 0xc2fc00001600780b */ /* 0x000fe40003fce000 */
[----:B------:R-:W-:-:S02]  /*11e00*/  FSETP.GEU.AND P5, PT, R23, -126, PT ;  /* 0xc2fc00001700780b */ /* 0x000fc40003fae000 */
[----:B------:R-:W-:Y:S02]  /*11e10*/  FSETP.GEU.AND P4, PT, R56, -126, PT ;  /* 0xc2fc00003800780b */ /* 0x000fe40003f8e000 */
[----:B------:R-:W-:-:S03]  /*11e20*/  FSETP.GEU.AND P3, PT, R57, -126, PT ;  /* 0xc2fc00003900780b */ /* 0x000fc60003f6e000 */
[----:B------:R-:W-:Y:S02]  /*11e30*/  @!P1 FMUL R18, R18, 0.5 ;  /* 0x3f00000012129820 */ /* 0x000fe40000400000 */
[----:B------:R-:W-:Y:S02]  /*11e40*/  @!P0 FMUL R19, R19, 0.5 ;  /* 0x3f00000013138820 */ /* 0x000fe40000400000 */
[----:B------:R-:W-:Y:S02]  /*11e50*/  @!P6 FMUL R22, R22, 0.5 ;  /* 0x3f0000001616e820 */ /* 0x000fe40000400000 */
[----:B------:R-:W-:Y:S01]  /*11e60*/  @!P5 FMUL R23, R23, 0.5 ;  /* 0x3f0000001717d820 */ /* 0x000fe20000400000 */
[----:B------:R-:W3:Y:S08]  /*11e70*/  MUFU.EX2 R18, R18 ;  /* 0x0000001200127308 */ /* 0x000ef00000000800 */
[----:B------:R-:W4:Y:S08]  /*11e80*/  MUFU.EX2 R19, R19 ;  /* 0x0000001300137308 */ /* 0x000f300000000800 */
[----:B------:R-:W1:Y:S08]  /*11e90*/  MUFU.EX2 R22, R22 ;  /* 0x0000001600167308 */ /* 0x000e700000000800 */
[----:B------:R-:W1:Y:S02]  /*11ea0*/  MUFU.EX2 R23, R23 ;  /* 0x0000001700177308 */ /* 0x000e640000000800 */
[----:B-1234-:R-:W-:Y:S05]  /*11eb0*/  @!P2 BRA `(.L_x_269) ;  /* 0x000000b000dca947 */ /* 0x01efea0003800000 */
.L_x_467:
[----:B------:R-:W-:Y:S01]  /*11ec0*/  @!P1 FMUL R18, R18, R18 ;  /* 0x0000001212129220 */ /* 0x000fe20000400000 */
[----:B------:R-:W-:Y:S01]  /*11ed0*/  FSETP.GEU.AND P2, PT, R58, -126, PT ;  /* 0xc2fc00003a00780b */ /* 0x000fe20003f4e000 */
[----:B------:R-:W-:Y:S01]  /*11ee0*/  @!P4 FMUL R56, R56, 0.5 ;  /* 0x3f0000003838c820 */ /* 0x000fe20000400000 */
[----:B------:R-:W-:Y:S01]  /*11ef0*/  FSETP.GEU.AND P1, PT, R59, -126, PT ;  /* 0xc2fc00003b00780b */ /* 0x000fe20003f2e000 */
[----:B------:R-:W-:Y:S01]  /*11f00*/  @!P3 FMUL R57, R57, 0.5 ;  /* 0x3f0000003939b820 */ /* 0x000fe20000400000 */
[--C-:B------:R-:W-:Y:S01]  /*11f10*/  FFMA2 R60, R64.F32x2.HI_LO, UR37.F32, R0.reuse.F32 ;  /* 0x00000025403c7c49 */ /* 0x100fe20009200000 */
[----:B------:R-:W-:Y:S01]  /*11f20*/  USHF.R.U32.HI UR4, URZ, 0x15, UR57 ;  /* 0x00000015ff047899 */ /* 0x000fe20008011639 */
[----:B------:R-:W-:Y:S01]  /*11f30*/  @!P0 FMUL R19, R19, R19 ;  /* 0x0000001313138220 */ /* 0x000fe20000400000 */
[----:B------:R-:W2:Y:S01]  /*11f40*/  MUFU.EX2 R56, R56 ;  /* 0x0000003800387308 */ /* 0x000ea20000000800 */
[--C-:B------:R-:W-:Y:S01]  /*11f50*/  FFMA2 R62, R66.F32x2.HI_LO, UR37.F32, R0.reuse.F32 ;  /* 0x00000025423e7c49 */ /* 0x100fe20009200000 */
[----:B------:R-:W-:Y:S01]  /*11f60*/  FSETP.GEU.AND P0, PT, R60, -126, PT ;  /* 0xc2fc00003c00780b */ /* 0x000fe20003f0e000 */
[--C-:B------:R-:W-:Y:S01]  /*11f70*/  FFMA2 R64, R68.F32x2.HI_LO, UR37.F32, R0.reuse.F32 ;  /* 0x0000002544407c49 */ /* 0x100fe20009200000 */
[----:B-1----:R-:W-:Y:S01]  /*11f80*/  MOV R3, UR4 ;  /* 0x0000000400037c02 */ /* 0x002fe20008000f00 */
[--C-:B------:R-:W-:Y:S01]  /*11f90*/  FFMA2 R66, R70.F32x2.HI_LO, UR37.F32, R0.reuse.F32 ;  /* 0x0000002546427c49 */ /* 0x100fe20009200000 */
[----:B------:R-:W-:Y:S01]  /*11fa0*/  UISETP.NE.AND UP0, UPT, UR55, URZ, UPT ;  /* 0x000000ff3700728c */ /* 0x000fe2000bf05270 */
[----:B------:R-:W-:Y:S01]  /*11fb0*/  @!P2 FMUL R58, R58, 0.5 ;  /* 0x3f0000003a3aa820 */ /* 0x000fe20000400000 */
[----:B------:R-:W-:Y:S01]  /*11fc0*/  @!P1 FMUL R59, R59, 0.5 ;  /* 0x3f0000003b3b9820 */ /* 0x000fe20000400000 */
[----:B------:R-:W1:Y:S01]  /*11fd0*/  MUFU.EX2 R57, R57 ;  /* 0x0000003900397308 */ /* 0x000e620000000800 */
[----:B------:R-:W-:Y:S01]  /*11fe0*/  @!P6 FMUL R22, R22, R22 ;  /* 0x000000161616e220 */ /* 0x000fe20000400000 */
[----:B------:R-:W-:Y:S01]  /*11ff0*/  @!P5 FMUL R23, R23, R23 ;  /* 0x000000171717d220 */ /* 0x000fe20000400000 */
[----:B------:R-:W-:Y:S01]  /*12000*/  FSETP.GEU.AND P6, PT, R61, -126, PT ;  /* 0xc2fc00003d00780b */ /* 0x000fe20003fce000 */
[--C-:B------:R-:W-:Y:S01]  /*12010*/  FFMA2 R68, R72.F32x2.HI_LO, UR37.F32, R0.reuse.F32 ;  /* 0x0000002548447c49 */ /* 0x100fe20009200000 */
[----:B------:R-:W-:Y:S01]  /*12020*/  FSETP.GEU.AND P5, PT, R62, -126, PT ;  /* 0xc2fc00003e00780b */ /* 0x000fe20003fae000 */
[----:B------:R-:W-:Y:S01]  /*12030*/  @!P0 FMUL R60, R60, 0.5 ;  /* 0x3f0000003c3c8820 */ /* 0x000fe20000400000 */
[--C-:B------:R-:W-:Y:S01]  /*12040*/  FFMA2 R70, R74.F32x2.HI_LO, UR37.F32, R0.reuse.F32 ;  /* 0x000000254a467c49 */ /* 0x100fe20009200000 */
[----:B------:R-:W3:Y:S01]  /*12050*/  MUFU.EX2 R58, R58 ;  /* 0x0000003a003a7308 */ /* 0x000ee20000000800 */
[----:B--2---:R-:W-:Y:S01]  /*12060*/  @!P4 FMUL R56, R56, R56 ;  /* 0x000000383838c220 */ /* 0x004fe20000400000 */
[----:B------:R-:W-:Y:S01]  /*12070*/  FSETP.GEU.AND P4, PT, R63, -126, PT ;  /* 0xc2fc00003f00780b */ /* 0x000fe20003f8e000 */
[--C-:B------:R-:W-:Y:S01]  /*12080*/  FFMA2 R72, R76.F32x2.HI_LO, UR37.F32, R0.reuse.F32 ;  /* 0x000000254c487c49 */ /* 0x100fe20009200000 */
[----:B------:R-:W-:Y:S01]  /*12090*/  USEL UR52, UR39, UR52, UP0 ;  /* 0x0000003427347287 */ /* 0x000fe20008000000 */
[--C-:B------:R-:W-:Y:S01]  /*120a0*/  FFMA2 R74, R78.F32x2.HI_LO, UR37.F32, R0.reuse.F32 ;  /* 0x000000254e4a7c49 */ /* 0x100fe20009200000 */
[----:B------:R-:W-:Y:S01]  /*120b0*/  USEL UR53, UR53, UR39, UP0 ;  /* 0x0000002735357287 */ /* 0x000fe20008000000 */
[--C-:B------:R-:W-:Y:S01]  /*120c0*/  FFMA2 R76, R80.F32x2.HI_LO, UR37.F32, R0.reuse.F32 ;  /* 0x00000025504c7c49 */ /* 0x100fe20009200000 */
[----:B------:R-:W2:Y:S01]  /*120d0*/  MUFU.EX2 R59, R59 ;  /* 0x0000003b003b7308 */ /* 0x000ea20000000800 */
[----:B-1----:R-:W-:Y:S01]  /*120e0*/  @!P3 FMUL R57, R57, R57 ;  /* 0x000000393939b220 */ /* 0x002fe20000400000 */
[----:B------:R-:W-:Y:S01]  /*120f0*/  FSETP.GEU.AND P3, PT, R64, -126, PT ;  /* 0xc2fc00004000780b */ /* 0x000fe20003f6e000 */
[----:B------:R-:W-:Y:S01]  /*12100*/  @!P6 FMUL R61, R61, 0.5 ;  /* 0x3f0000003d3de820 */ /* 0x000fe20000400000 */
[----:B------:R-:W-:Y:S01]  /*12110*/  @!P5 FMUL R62, R62, 0.5 ;  /* 0x3f0000003e3ed820 */ /* 0x000fe20000400000 */
[--C-:B------:R-:W-:Y:S01]  /*12120*/  FFMA2 R78, R82.F32x2.HI_LO, UR37.F32, R0.reuse.F32 ;  /* 0x00000025524e7c49 */ /* 0x100fe20009200000 */
[----:B------:R-:W-:Y:S01]  /*12130*/  SYNCS.ARRIVE.TRANS64.A1T0 RZ, [UR41], RZ ;  /* 0x000000ffffff79a7 */ /* 0x000fe20008100029 */
[----:B------:R-:W-:Y:S01]  /*12140*/  @!P4 FMUL R63, R63, 0.5 ;  /* 0x3f0000003f3fc820 */ /* 0x000fe20000400000 */
[----:B------:R-:W1:Y:S01]  /*12150*/  MUFU.EX2 R60, R60 ;  /* 0x0000003c003c7308 */ /* 0x000e620000000800 */
[----:B---3--:R-:W-:Y:S01]  /*12160*/  @!P2 FMUL R58, R58, R58 ;  /* 0x0000003a3a3aa220 */ /* 0x008fe20000400000 */
[----:B------:R-:W-:Y:S01]  /*12170*/  FSETP.GEU.AND P2, PT, R65, -126, PT ;  /* 0xc2fc00004100780b */ /* 0x000fe20003f4e000 */
[--C-:B------:R-:W-:Y:S01]  /*12180*/  FFMA2 R80, R84.F32x2.HI_LO, UR37.F32, R0.reuse.F32 ;  /* 0x0000002554507c49 */ /* 0x100fe20009200000 */
[----:B------:R-:W-:Y:S01]  /*12190*/  LOP3.LUT R2, R2, 0x1, RZ, 0x3c, !PT ;  /* 0x0000000102027812 */ /* 0x000fe200078e3cff */
[----:B------:R-:W-:-:S02]  /*121a0*/  FFMA2 R82, R86.F32x2.HI_LO, UR37.F32, R0.F32 ;  /* 0x0000002556527c49 */ /* 0x000fc40009200000 */
[----:B------:R-:W-:Y:S01]  /*121b0*/  @!P3 FMUL R64, R64, 0.5 ;  /* 0x3f0000004040b820 */ /* 0x000fe20000400000 */
[----:B------:R-:W3:Y:S01]  /*121c0*/  MUFU.EX2 R61, R61 ;  /* 0x0000003d003d7308 */ /* 0x000ee20000000800 */
[----:B--2---:R-:W-:Y:S01]  /*121d0*/  @!P1 FMUL R59, R59, R59 ;  /* 0x0000003b3b3b9220 */ /* 0x004fe20000400000 */
[----:B------:R-:W-:Y:S01]  /*121e0*/  FSETP.GEU.AND P1, PT, R66, -126, PT ;  /* 0xc2fc00004200780b */ /* 0x000fe20003f2e000 */
[--C-:B------:R-:W-:Y:S02]  /*121f0*/  FFMA2 R24, R24.F32x2.HI_LO, UR37.F32, R0.reuse.F32 ;  /* 0x0000002518187c49 */ /* 0x100fe40009200000 */
[--C-:B------:R-:W-:Y:S02]  /*12200*/  FFMA2 R26, R26.F32x2.HI_LO, UR37.F32, R0.reuse.F32 ;  /* 0x000000251a1a7c49 */ /* 0x100fe40009200000 */
[----:B------:R-:W-:Y:S01]  /*12210*/  @!P2 FMUL R65, R65, 0.5 ;  /* 0x3f0000004141a820 */ /* 0x000fe20000400000 */
[----:B------:R-:W2:Y:S01]  /*12220*/  MUFU.EX2 R62, R62 ;  /* 0x0000003e003e7308 */ /* 0x000ea20000000800 */
[----:B-1----:R-:W-:Y:S01]  /*12230*/  @!P0 FMUL R60, R60, R60 ;  /* 0x0000003c3c3c8220 */ /* 0x002fe20000400000 */
[----:B------:R-:W-:Y:S01]  /*12240*/  FSETP.GEU.AND P0, PT, R67, -126, PT ;  /* 0xc2fc00004300780b */ /* 0x000fe20003f0e000 */
[----:B------:R-:W-:-:S02]  /*12250*/  FFMA2 R28, R28.F32x2.HI_LO, UR37.F32, R0.F32 ;  /* 0x000000251c1c7c49 */ /* 0x000fc40009200000 */
[--C-:B------:R-:W-:Y:S02]  /*12260*/  FFMA2 R30, R30.F32x2.HI_LO, UR37.F32, R0.reuse.F32 ;  /* 0x000000251e1e7c49 */ /* 0x100fe40009200000 */
[----:B------:R-:W-:Y:S01]  /*12270*/  @!P1 FMUL R66, R66, 0.5 ;  /* 0x3f00000042429820 */ /* 0x000fe20000400000 */
[----:B------:R-:W1:Y:S01]  /*12280*/  MUFU.EX2 R63, R63 ;  /* 0x0000003f003f7308 */ /* 0x000e620000000800 */
[----:B---3--:R-:W-:Y:S01]  /*12290*/  @!P6 FMUL R61, R61, R61 ;  /* 0x0000003d3d3de220 */ /* 0x008fe20000400000 */
[----:B------:R-:W-:Y:S01]  /*122a0*/  FSETP.GEU.AND P6, PT, R68, -126, PT ;  /* 0xc2fc00004400780b */ /* 0x000fe20003fce000 */
[--C-:B------:R-:W-:Y:S02]  /*122b0*/  FFMA2 R32, R32.F32x2.HI_LO, UR37.F32, R0.reuse.F32 ;  /* 0x0000002520207c49 */ /* 0x100fe40009200000 */
[--C-:B------:R-:W-:Y:S02]  /*122c0*/  FFMA2 R34, R34.F32x2.HI_LO, UR37.F32, R0.reuse.F32 ;  /* 0x0000002522227c49 */ /* 0x100fe40009200000 */
[----:B------:R-:W-:Y:S01]  /*122d0*/  @!P0 FMUL R67, R67, 0.5 ;  /* 0x3f00000043438820 */ /* 0x000fe20000400000 */
[----:B------:R-:W3:Y:S01]  /*122e0*/  MUFU.EX2 R64, R64 ;  /* 0x0000004000407308 */ /* 0x000ee20000000800 */
[----:B--2---:R-:W-:Y:S01]  /*122f0*/  @!P5 FMUL R62, R62, R62 ;  /* 0x0000003e3e3ed220 */ /* 0x004fe20000400000 */
[----:B------:R-:W-:Y:S01]  /*12300*/  FSETP.GEU.AND P5, PT, R69, -126, PT ;  /* 0xc2fc00004500780b */ /* 0x000fe20003fae000 */
[----:B------:R-:W-:-:S02]  /*12310*/  FFMA2 R36, R36.F32x2.HI_LO, UR37.F32, R0.F32 ;  /* 0x0000002524247c49 */ /* 0x000fc40009200000 */
[--C-:B------:R-:W-:Y:S02]  /*12320*/  FFMA2 R38, R38.F32x2.HI_LO, UR37.F32, R0.reuse.F32 ;  /* 0x0000002526267c49 */ /* 0x100fe40009200000 */
[----:B------:R-:W-:Y:S01]  /*12330*/  @!P6 FMUL R68, R68, 0.5 ;  /* 0x3f0000004444e820 */ /* 0x000fe20000400000 */
[----:B------:R-:W2:Y:S01]  /*12340*/  MUFU.EX2 R65, R65 ;  /* 0x0000004100417308 */ /* 0x000ea20000000800 */
[----:B-1----:R-:W-:Y:S01]  /*12350*/  @!P4 FMUL R63, R63, R63 ;  /* 0x0000003f3f3fc220 */ /* 0x002fe20000400000 */
[----:B------:R-:W-:Y:S01]  /*12360*/  FSETP.GEU.AND P4, PT, R70, -126, PT ;  /* 0xc2fc00004600780b */ /* 0x000fe20003f8e000 */
[--C-:B------:R-:W-:Y:S02]  /*12370*/  FFMA2 R40, R40.F32x2.HI_LO, UR37.F32, R0.reuse.F32 ;  /* 0x0000002528287c49 */ /* 0x100fe40009200000 */
[--C-:B------:R-:W-:Y:S02]  /*12380*/  FFMA2 R42, R42.F32x2.HI_LO, UR37.F32, R0.reuse.F32 ;  /* 0x000000252a2a7c49 */ /* 0x100fe40009200000 */
[----:B------:R-:W-:Y:S01]  /*12390*/  @!P5 FMUL R69, R69, 0.5 ;  /* 0x3f0000004545d820 */ /* 0x000fe20000400000 */
[----:B------:R-:W1:Y:S01]  /*123a0*/  MUFU.EX2 R66, R66 ;  /* 0x0000004200427308 */ /* 0x000e620000000800 */
[----:B---3--:R-:W-:Y:S01]  /*123b0*/  @!P3 FMUL R64, R64, R64 ;  /* 0x000000404040b220 */ /* 0x008fe20000400000 */
[----:B------:R-:W-:Y:S01]  /*123c0*/  FSETP.GEU.AND P3, PT, R71, -126, PT ;  /* 0xc2fc00004700780b */ /* 0x000fe20003f6e000 */
[----:B------:R-:W-:-:S02]  /*123d0*/  FFMA2 R44, R44.F32x2.HI_LO, UR37.F32, R0.F32 ;  /* 0x000000252c2c7c49 */ /* 0x000fc40009200000 */
[--C-:B------:R-:W-:Y:S02]  /*123e0*/  FFMA2 R46, R46.F32x2.HI_LO, UR37.F32, R0.reuse.F32 ;  /* 0x000000252e2e7c49 */ /* 0x100fe40009200000 */
        /* <DEDUP_REMOVED lines=11> */
[----:B------:R-:W-:Y:S02]  /*124a0*/  FFMA2 R54, R54.F32x2.HI_LO, UR37.F32, R0.F32 ;  /* 0x0000002536367c49 */ /* 0x000fe40009200000 */
[----:B------:R-:W-:Y:S01]  /*124b0*/  @!P2 FMUL R72, R72, 0.5 ;  /* 0x3f0000004848a820 */ /* 0x000fe20000400000 */
[----:B------:R-:W1:Y:S01]  /*124c0*/  MUFU.EX2 R69, R69 ;  /* 0x0000004500457308 */ /* 0x000e620000000800 */
[----:B---3--:R-:W-:Y:S01]  /*124d0*/  @!P0 FMUL R67, R67, R67 ;  /* 0x0000004343438220 */ /* 0x008fe20000400000 */
[----:B------:R-:W-:-:S05]  /*124e0*/  FSETP.GEU.AND P0, PT, R74, -126, PT ;  /* 0xc2fc00004a00780b */ /* 0x000fca0003f0e000 */
[----:B------:R-:W-:Y:S01]  /*124f0*/  @!P1 FMUL R73, R73, 0.5 ;  /* 0x3f00000049499820 */ /* 0x000fe20000400000 */
[----:B------:R-:W3:Y:S01]  /*12500*/  MUFU.EX2 R70, R70 ;  /* 0x0000004600467308 */ /* 0x000ee20000000800 */
[----:B--2---:R-:W-:Y:S01]  /*12510*/  @!P6 FMUL R68, R68, R68 ;  /* 0x000000444444e220 */ /* 0x004fe20000400000 */
[----:B------:R-:W-:-:S05]  /*12520*/  FSETP.GEU.AND P6, PT, R75, -126, PT ;  /* 0xc2fc00004b00780b */ /* 0x000fca0003fce000 */
[----:B------:R-:W-:Y:S01]  /*12530*/  @!P0 FMUL R74, R74, 0.5 ;  /* 0x3f0000004a4a8820 */ /* 0x000fe20000400000 */
[----:B------:R-:W2:Y:S01]  /*12540*/  MUFU.EX2 R71, R71 ;  /* 0x0000004700477308 */ /* 0x000ea20000000800 */
[----:B-1----:R-:W-:Y:S01]  /*12550*/  @!P5 FMUL R69, R69, R69 ;  /* 0x000000454545d220 */ /* 0x002fe20000400000 */
[----:B------:R-:W-:-:S05]  /*12560*/  FSETP.GEU.AND P5, PT, R76, -126, PT ;  /* 0xc2fc00004c00780b */ /* 0x000fca0003fae000 */
        /* <DEDUP_REMOVED lines=59> */
[----:B------:R-:W-:Y:S02]  /*12920*/  FSETP.GEU.AND P4, PT, R31, -126, PT ;  /* 0xc2fc00001f00780b */ /* 0x000fe40003f8e000 */
[----:B------:R-:W-:-:S03]  /*12930*/  F2FP.F16.F32.PACK_AB R24, R19, R18 ;  /* 0x000000121318723e */ /* 0x000fc600000000ff */
[----:B------:R-:W-:Y:S01]  /*12940*/  @!P5 FMUL R30, R30, 0.5 ;  /* 0x3f0000001e1ed820 */ /* 0x000fe20000400000 */
[----:B------:R-:W1:Y:S01]  /*12950*/  MUFU.EX2 R87, R27 ;  /* 0x0000001b00577308 */ /* 0x000e620000000800 */
[----:B---3--:R-:W-:Y:S01]  /*12960*/  @!P3 FMUL R85, R85, R85 ;  /* 0x000000555555b220 */ /* 0x008fe20000400000 */
[----:B------:R-:W-:Y:S02]  /*12970*/  FSETP.GEU.AND P3, PT, R32, -126, PT ;  /* 0xc2fc00002000780b */ /* 0x000fe40003f6e000 */
[----:B------:R-:W-:-:S03]  /*12980*/  F2FP.F16.F32.PACK_AB R25, R23, R22 ;  /* 0x000000161719723e */ /* 0x000fc600000000ff */
[----:B------:R-:W-:Y:S01]  /*12990*/  @!P4 FMUL R31, R31, 0.5 ;  /* 0x3f0000001f1fc820 */ /* 0x000fe20000400000 */
[----:B------:R-:W3:Y:S01]  /*129a0*/  MUFU.EX2 R96, R28 ;  /* 0x0000001c00607308 */ /* 0x000ee20000000800 */
[----:B--2---:R-:W-:Y:S01]  /*129b0*/  @!P2 FMUL R86, R86, R86 ;  /* 0x000000565656a220 */ /* 0x004fe20000400000 */
[----:B------:R-:W-:Y:S02]  /*129c0*/  FSETP.GEU.AND P2, PT, R33, -126, PT ;  /* 0xc2fc00002100780b */ /* 0x000fe40003f4e000 */
[----:B------:R-:W-:-:S03]  /*129d0*/  F2FP.F16.F32.PACK_AB R26, R57, R56 ;  /* 0x00000038391a723e */ /* 0x000fc600000000ff */
        /* <DEDUP_REMOVED lines=113> */
[----:B------:R-:W-:Y:S02]  /*130f0*/  LOP3.LUT P0, RZ, R3, 0x3, R92, 0x48, !PT ;  /* 0x0000000303ff7812 */ /* 0x000fe4000780485c */
[----:B------:R-:W-:-:S03]  /*13100*/  F2FP.F16.F32.PACK_AB R49, R111, R110 ;  /* 0x0000006e6f31723e */ /* 0x000fc600000000ff */
[----:B------:R-:W-:Y:S01]  /*13110*/  @!P1 FMUL R55, R55, 0.5 ;  /* 0x3f00000037379820 */ /* 0x000fe20000400000 */
[----:B------:R-:W3:Y:S01]  /*13120*/  MUFU.EX2 R122, R52 ;  /* 0x00000034007a7308 */ /* 0x000ee20000000800 */
[----:B--2---:R-:W-:Y:S01]  /*13130*/  @!P6 FMUL R118, R118, R118 ;  /* 0x000000767676e220 */ /* 0x004fe20000400000 */
[----:B------:R-:W-:-:S06]  /*13140*/  F2FP.F16.F32.PACK_AB R50, R113, R112 ;  /* 0x000000707132723e */ /* 0x000fcc00000000ff */
[----:B------:R-:W2:Y:S01]  /*13150*/  MUFU.EX2 R123, R53 ;  /* 0x00000035007b7308 */ /* 0x000ea20000000800 */
[----:B-1----:R-:W-:Y:S01]  /*13160*/  @!P5 FMUL R119, R119, R119 ;  /* 0x000000777777d220 */ /* 0x002fe20000400000 */
[----:B------:R-:W-:-:S06]  /*13170*/  F2FP.F16.F32.PACK_AB R51, R115, R114 ;  /* 0x000000727333723e */ /* 0x000fcc00000000ff */
[----:B------:R-:W1:Y:S01]  /*13180*/  MUFU.EX2 R120, R54 ;  /* 0x0000003600787308 */ /* 0x000e620000000800 */
[----:B---3--:R-:W-:Y:S01]  /*13190*/  @!P4 FMUL R122, R122, R122 ;  /* 0x0000007a7a7ac220 */ /* 0x008fe20000400000 */
[----:B------:R-:W-:-:S06]  /*131a0*/  F2FP.F16.F32.PACK_AB R52, R117, R116 ;  /* 0x000000747534723e */ /* 0x000fcc00000000ff */
[----:B------:R-:W3:Y:S01]  /*131b0*/  MUFU.EX2 R121, R55 ;  /* 0x0000003700797308 */ /* 0x000ee20000000800 */
[----:B--2---:R-:W-:Y:S01]  /*131c0*/  @!P3 FMUL R123, R123, R123 ;  /* 0x0000007b7b7bb220 */ /* 0x004fe20000400000 */
[----:B------:R-:W-:Y:S01]  /*131d0*/  F2FP.F16.F32.PACK_AB R53, R119, R118 ;  /* 0x000000767735723e */ /* 0x000fe200000000ff */
[----:B-1----:R-:W-:-:S03]  /*131e0*/  @!P2 FMUL R120, R120, R120 ;  /* 0x000000787878a220 */ /* 0x002fc60000400000 */
[----:B------:R-:W-:Y:S01]  /*131f0*/  F2FP.F16.F32.PACK_AB R54, R123, R122 ;  /* 0x0000007a7b36723e */ /* 0x000fe200000000ff */
[----:B---3--:R-:W-:-:S05]  /*13200*/  @!P1 FMUL R121, R121, R121 ;  /* 0x0000007979799220 */ /* 0x008fca0000400000 */
[----:B------:R-:W-:Y:S01]  /*13210*/  F2FP.F16.F32.PACK_AB R55, R121, R120 ;  /* 0x000000787937723e */ /* 0x000fe200000000ff */
[----:B------:R-:W-:Y:S06]  /*13220*/  @!P0 BRA `(.L_x_270) ;  /* 0x0000000000408947 */ /* 0x000fec0003800000 */
[----:B------:R-:W-:Y:S01]  /*13230*/  MOV R14, 0x8 ;  /* 0x00000008000e7802 */ /* 0x000fe20000000f00 */
[----:B------:R-:W1:Y:S01]  /*13240*/  LDCU.64 UR6, c[0x4][0xb0] ;  /* 0x01001600ff0677ac */ /* 0x000e620008000a00 */
[----:B------:R-:W-:Y:S02]  /*13250*/  HFMA2 R12, -RZ, RZ, 0, 5.9604644775390625e-08 ;  /* 0x00000001ff0c7431 */ /* 0x000fe400000001ff */
[----:B------:R-:W-:Y:S01]  /*13260*/  IMAD.MOV.U32 R8, RZ, RZ, 0x1be ;  /* 0x000001beff087424 */ /* 0x000fe200078e00ff */
[----:B------:R-:W2:Y:S01]  /*13270*/  LDCU.64 UR4, c[0x4][0xb8] ;  /* 0x01001700ff0477ac */ /* 0x000ea20008000a00 */
[----:B------:R-:W3:Y:S01]  /*13280*/  LDC.64 R14, c[0x4][R14] ;  /* 0x010000000e0e7b82 */ /* 0x000ee20000000a00 */
[----:B------:R-:W-:Y:S01]  /*13290*/  IMAD.MOV.U32 R13, RZ, RZ, RZ ;  /* 0x000000ffff0d7224 */ /* 0x000fe200078e00ff */
[----:B------:R-:W4:Y:S01]  /*132a0*/  LDCU.64 UR8, c[0x4][0x20] ;  /* 0x01000400ff0877ac */ /* 0x000f220008000a00 */
[----:B-1----:R-:W-:Y:S01]  /*132b0*/  IMAD.U32 R4, RZ, RZ, UR6 ;  /* 0x00000006ff047e24 */ /* 0x002fe2000f8e00ff */
[----:B------:R-:W-:Y:S01]  /*132c0*/  MOV R5, UR7 ;  /* 0x0000000700057c02 */ /* 0x000fe20008000f00 */
[----:B--2---:R-:W-:Y:S01]  /*132d0*/  IMAD.U32 R6, RZ, RZ, UR4 ;  /* 0x00000004ff067e24 */ /* 0x004fe2000f8e00ff */
[----:B------:R-:W-:Y:S01]  /*132e0*/  MOV R7, UR5 ;  /* 0x0000000500077c02 */ /* 0x000fe20008000f00 */
[----:B----4-:R-:W-:Y:S01]  /*132f0*/  IMAD.U32 R10, RZ, RZ, UR8 ;  /* 0x00000008ff0a7e24 */ /* 0x010fe2000f8e00ff */
[----:B------:R-:W-:-:S02]  /*13300*/  MOV R11, UR9 ;  /* 0x00000009000b7c02 */ /* 0x000fc40008000f00 */
[----:B------:R-:W-:-:S07]  /*13310*/  LEPC R20, `(.L_x_270) ;  /* 0x000000001014794e */ /* 0x000fce0000000000 */
[----:B---3--:R-:W-:Y:S05]  /*13320*/  CALL.ABS.NOINC R14 ;  /* 0x000000000e007343 */ /* 0x008fea0003c00000 */
.L_x_270:
[----:B------:R-:W-:Y:S01]  /*13330*/  MOV R0, UR45 ;  /* 0x0000002d00007c02 */ /* 0x000fe20008000f00 */
[----:B------:R-:W-:Y:S05]  /*13340*/  WARPSYNC.ALL ;  /* 0x0000000000007948 */ /* 0x000fea0003800000 */
[----:B------:R-:W-:Y:S01]  /*13350*/  ISETP.GT.U32.AND P0, PT, R0, 0x1, PT ;  /* 0x000000010000780c */ /* 0x000fe20003f04070 */
[----:B------:R1:W-:Y:S01]  /*13360*/  STTM.x32 tmem[UR57], R24 ;  /* 0x00000018000079ed */ /* 0x0003e200082c0039 */
[----:B------:R-:W2:Y:S11]  /*13370*/  FENCE.VIEW.ASYNC.T ;  /* 0x00000000000073c6 */ /* 0x000eb60000000200 */
[----:B------:R-:W-:Y:S05]  /*13380*/  @P0 BRA `(.L_x_271) ;  /* 0x0000000000080947 */ /* 0x000fea0003800000 */
[----:B------:R-:W-:Y:S05]  /*13390*/  BPT.TRAP 0x1 ;  /* 0x000000040000795c */ /* 0x000fea0000300000 */
[----:B------:R-:W-:Y:S05]  /*133a0*/  BPT.TRAP 0x1 ;  /* 0x000000040000795c */ /* 0x000fea0000300000 */
.L_x_271:
[----:B------:R-:W-:Y:S02]  /*133b0*/  UPRMT UR4, UR36, 0x654, UR40 ;  /* 0x0000065424047896 */ /* 0x000fe40008000028 */
[----:B------:R-:W-:Y:S02]  /*133c0*/  UISETP.NE.AND UP0, UPT, UR55, URZ, UPT ;  /* 0x000000ff3700728c */ /* 0x000fe4000bf05270 */
[----:B------:R-:W-:-:S04]  /*133d0*/  ULOP3.LUT UR56, UR56, 0x1, URZ, 0x3c, !UPT ;  /* 0x0000000138387892 */ /* 0x000fc8000f8e3cff */
[----:B------:R-:W-:Y:S01]  /*133e0*/  USEL UR51, UR56, UR51, UP0 ;  /* 0x0000003338337287 */ /* 0x000fe20008000000 */
[----:B--2---:R-:W-:Y:S01]  /*133f0*/  SYNCS.ARRIVE.TRANS64.RED.A1T0 RZ, [UR4], RZ ;  /* 0x000000ffffff79a7 */ /* 0x004fe20008100404 */
[----:B------:R-:W-:Y:S02]  /*13400*/  USEL UR54, UR54, UR56, UP0 ;  /* 0x0000003836367287 */ /* 0x000fe40008000000 */
[----:B------:R-:W-:-:S09]  /*13410*/  UISETP.NE.AND UP0, UPT, UR48, URZ, UPT ;  /* 0x000000ff3000728c */ /* 0x000fd2000bf05270 */
[----:B------:R-:W-:Y:S05]  /*13420*/  BRA.U UP0, `(.L_x_272) ;  /* 0x0000000100047547 */ /* 0x000fea000b800000 */
[----:B------:R-:W-:Y:S05]  /*13430*/  BPT.TRAP 0x1 ;  /* 0x000000040000795c */ /* 0x000fea0000300000 */
.L_x_272:
[----:B------:R-:W-:Y:S01]  /*13440*/  MOV R0, UR39 ;  /* 0x0000002700007c02 */ /* 0x000fe20008000f00 */
[----:B------:R-:W-:Y:S01]  /*13450*/  FADD2 R22, R22.F32x2.HI_LO, RZ.F32 ;  /* 0x000000ff1616724b */ /* 0x000fe20000200000 */
[----:B------:R-:W-:Y:S01]  /*13460*/  FSETP.NEU.AND P1, PT, R16, R17, PT ;  /* 0x000000111000720b */ /* 0x000fe20003f2d000 */
[----:B------:R-:W-:Y:S01]  /*13470*/  FADD2 R56, R56.F32x2.HI_LO, RZ.F32 ;  /* 0x000000ff3838724b */ /* 0x000fe20000200000 */
[----:B------:R-:W-:Y:S01]  /*13480*/  SHF.L.U32 R0, R0, 0x1f, RZ ;  /* 0x0000001f00007819 */ /* 0x000fe200000006ff */
[----:B------:R-:W-:Y:S02]  /*13490*/  FADD2 R22, R22.F32x2.HI_LO, R62.F32x2.HI_LO ;  /* 0x0000003e1616724b */ /* 0x000fe40000000000 */
[----:B------:R-:W-:Y:S01]  /*134a0*/  FADD2 R58, R58.F32x2.HI_LO, RZ.F32 ;  /* 0x000000ff3a3a724b */ /* 0x000fe20000200000 */
[----:B------:R-:W2:Y:S01]  /*134b0*/  SYNCS.PHASECHK.TRANS64.TRYWAIT P2, [UR47], R0 ;  /* 0x00000000ff0075a7 */ /* 0x000ea2000804112f */
[----:B------:R-:W-:Y:S02]  /*134c0*/  FADD2 R56, R56.F32x2.HI_LO, R64.F32x2.HI_LO ;  /* 0x000000403838724b */ /* 0x000fe40000000000 */
[----:B------:R-:W-:-:S02]  /*134d0*/  FADD2 R58, R58.F32x2.HI_LO, R66.F32x2.HI_LO ;  /* 0x000000423a3a724b */ /* 0x000fc40000000000 */
[----:B------:R-:W-:Y:S02]  /*134e0*/  FADD2 R22, R22.F32x2.HI_LO, R70.F32x2.HI_LO ;  /* 0x000000461616724b */ /* 0x000fe40000000000 */
[----:B------:R-:W-:Y:S01]  /*134f0*/  FADD2 R56, R56.F32x2.HI_LO, R72.F32x2.HI_LO ;  /* 0x000000483838724b */ /* 0x000fe20000000000 */
[----:B--2---:R-:W-:Y:S06]  /*13500*/  @!P2 BRA `(.L_x_273) ;  /* 0x0000009c0060a947 */ /* 0x004fec0003800000 */
.L_x_469:
[----:B------:R-:W-:Y:S01]  /*13510*/  BSSY.RECONVERGENT B0, `(.L_x_274) ;  /* 0x000000a000007945 */ /* 0x000fe20003800200 */
[----:B--2---:R-:W-:-:S03]  /*13520*/  MOV R3, 0x3f000000 ;  /* 0x3f00000000037802 */ /* 0x004fc60000000f00 */
[----:B------:R-:W-:Y:S05]  /*13530*/  @!P1 BRA `(.L_x_275) ;  /* 0x00000000001c9947 */ /* 0x000fea0003800000 */
[----:B------:R-:W-:-:S04]  /*13540*/  FADD R0, -R17, R16 ;  /* 0x0000001011007221 */ /* 0x000fc80000000100 */
[----:B------:R-:W-:-:S05]  /*13550*/  FMUL R0, R0, UR37 ;  /* 0x0000002500007c20 */ /* 0x000fca0008400000 */
[----:B------:R-:W-:-:S13]  /*13560*/  FSETP.GEU.AND P1, PT, R0, -126, PT ;  /* 0xc2fc00000000780b */ /* 0x000fda0003f2e000 */
[----:B------:R-:W-:-:S04]  /*13570*/  @!P1 FMUL R0, R0, 0.5 ;  /* 0x3f00000000009820 */ /* 0x000fc80000400000 */
[----:B------:R-:W2:Y:S02]  /*13580*/  MUFU.EX2 R3, R0 ;  /* 0x0000000000037308 */ /* 0x000ea40000000800 */
[----:B--2---:R-:W-:-:S04]  /*13590*/  @!P1 FMUL R3, R3, R3 ;  /* 0x0000000303039220 */ /* 0x004fc80000400000 */
[----:B------:R-:W-:Y:S02]  /*135a0*/  FMUL R3, R3, 0.5 ;  /* 0x3f00000003037820 */ /* 0x000fe40000400000 */
.L_x_275:
[----:B------:R-:W-:Y:S05]  /*135b0*/  BSYNC.RECONVERGENT B0 ;  /* 0x0000000000007941 */ /* 0x000fea0003800200 */
.L_x_274:
[----:B------:R-:W-:Y:S01]  /*135c0*/  FMUL R88, R3, R88 ;  /* 0x0000005803587220 */ /* 0x000fe20000400000 */
[----:B------:R-:W-:Y:S01]  /*135d0*/  FADD2 R58, R58.F32x2.HI_LO, R74.F32x2.HI_LO ;  /* 0x0000004a3a3a724b */ /* 0x000fe20000000000 */
[----:B------:R-:W-:Y:S01]  /*135e0*/  ULOP3.LUT UP0, URZ, UR59, UR58, URZ, 0xfc, !UPT ;  /* 0x0000003a3bff7292 */ /* 0x000fe2000f80fcff */
[----:B------:R-:W-:Y:S02]  /*135f0*/  FADD2 R22, R22.F32x2.HI_LO, R78.F32x2.HI_LO ;  /* 0x0000004e1616724b */ /* 0x000fe40000000000 */
[----:B------:R-:W-:Y:S02]  /*13600*/  FADD2 R18, R88.F32, R18.F32x2.HI_LO ;  /* 0x000000125812724b */ /* 0x000fe40000040000 */
[----:B------:R-:W-:Y:S02]  /*13610*/  FADD2 R56, R56.F32x2.HI_LO, R80.F32x2.HI_LO ;  /* 0x000000503838724b */ /* 0x000fe40000000000 */
[----:B------:R-:W-:Y:S02]  /*13620*/  FADD2 R18, R18.F32x2.HI_LO, R60.F32x2.HI_LO ;  /* 0x0000003c1212724b */ /* 0x000fe40000000000 */
[----:B------:R-:W-:-:S02]  /*13630*/  FADD2 R58, R58.F32x2.HI_LO, R82.F32x2.HI_LO ;  /* 0x000000523a3a724b */ /* 0x000fc40000000000 */
[----:B------:R-:W-:Y:S02]  /*13640*/  FADD2 R18, R18.F32x2.HI_LO, R68.F32x2.HI_LO ;  /* 0x000000441212724b */ /* 0x000fe40000000000 */
[----:B------:R-:W-:Y:S02]  /*13650*/  FADD2 R22, R22.F32x2.HI_LO, R86.F32x2.HI_LO ;  /* 0x000000561616724b */ /* 0x000fe40000000000 */
[----:B------:R-:W-:Y:S02]  /*13660*/  FADD2 R18, R18.F32x2.HI_LO, R76.F32x2.HI_LO ;  /* 0x0000004c1212724b */ /* 0x000fe40000000000 */
        /* <DEDUP_REMOVED lines=16> */
[----:B------:R-:W-:-:S04]  /*13770*/  FADD2 R18, R18.F32x2.HI_LO, R22.F32x2.HI_LO ;  /* 0x000000161212724b */ /* 0x000fc80000000000 */
[----:B------:R-:W-:-:S04]  /*13780*/  FADD2 R18, R18.F32x2.HI_LO, R56.F32x2.HI_LO ;  /* 0x000000381212724b */ /* 0x000fc80000000000 */
[----:B------:R-:W-:Y:S01]  /*13790*/  FADD R88, R18, R19 ;  /* 0x0000001312587221 */ /* 0x000fe20000000000 */
[----:B------:R-:W-:Y:S06]  /*137a0*/  BRA.U UP0, `(.L_x_276) ;  /* 0x00000001006c7547 */ /* 0x000fec000b800000 */
[----:B------:R-:W-:Y:S05]  /*137b0*/  @P0 BRA `(.L_x_277) ;  /* 0x0000000000040947 */ /* 0x000fea0003800000 */
[----:B------:R-:W-:Y:S05]  /*137c0*/  BPT.TRAP 0x1 ;  /* 0x000000040000795c */ /* 0x000fea0000300000 */
.L_x_277:
[----:B------:R-:W-:Y:S01]  /*137d0*/  IMAD.U32 R3, RZ, RZ, UR56 ;  /* 0x00000038ff037e24 */ /* 0x000fe2000f8e00ff */
[----:B------:R-:W-:-:S04]  /*137e0*/  ISETP.NE.AND P0, PT, R91, R90, PT ;  /* 0x0000005a5b00720c */ /* 0x000fc80003f05270 */
[----:B------:R-:W-:-:S04]  /*137f0*/  SHF.L.U32 R3, R3, 0x1f, RZ ;  /* 0x0000001f03037819 */ /* 0x000fc800000006ff */
[----:B------:R-:W2:Y:S02]  /*13800*/  SYNCS.PHASECHK.TRANS64.TRYWAIT P1, [UR44], R3 ;  /* 0x00000003ff0075a7 */ /* 0x000ea4000802112c */
[----:B--2---:R-:W-:Y:S05]  /*13810*/  @!P1 BRA `(.L_x_278) ;  /* 0x0000009800b49947 */ /* 0x004fea0003800000 */
.L_x_471:
        /* <DEDUP_REMOVED lines=17> */
.L_x_279:
[----:B------:R-:W-:Y:S05]  /*13930*/  WARPSYNC.ALL ;  /* 0x0000000000007948 */ /* 0x000fea0003800000 */
[----:B------:R-:W-:-:S13]  /*13940*/  R2UR UR4, R95 ;  /* 0x000000005f0472ca */ /* 0x000fda00000e0000 */
[----:B------:R3:W-:Y:S02]  /*13950*/  STTM.x2 tmem[UR4], R88 ;  /* 0x00000058000079ed */ /* 0x0007e400080c0004 */
.L_x_276:
[----:B------:R-:W-:Y:S01]  /*13960*/  UIADD3 UR4, UPT, UPT, UR58, 0x1, URZ ;  /* 0x000000013a047890 */ /* 0x000fe2000fffe0ff */
[----:B------:R-:W-:Y:S01]  /*13970*/  MOV R16, R89 ;  /* 0x0000005900107202 */ /* 0x000fe20000000f00 */
[----:B------:R-:W-:Y:S02]  /*13980*/  UIADD3 UR58, UPT, UPT, UR58, -0x1, URZ ;  /* 0xffffffff3a3a7890 */ /* 0x000fe4000fffe0ff */
[----:B------:R-:W-:-:S09]  /*13990*/  UISETP.GT.U32.AND UP0, UPT, UR4, 0x1, UPT ;  /* 0x000000010400788c */ /* 0x000fd2000bf04070 */
[----:B------:R-:W-:Y:S05]  /*139a0*/  BRA.U UP0, `(.L_x_280) ;  /* 0xffffffdd00147547 */ /* 0x000fea000b83ffff */
.L_x_262:
[----:B------:R-:W-:-:S09]  /*139b0*/  UISETP.NE.AND UP0, UPT, UR59, URZ, UPT ;  /* 0x000000ff3b00728c */ /* 0x000fd2000bf05270 */
[----:B------:R-:W-:Y:S05]  /*139c0*/  BRA.U !UP0, `(.L_x_281) ;  /* 0x0000002d08e07547 */ /* 0x000fea000b800000 */
[----:B-12---:R-:W-:Y:S01]  /*139d0*/  IADD3 R0, PT, PT, R93, UR46, RZ ;  /* 0x0000002e5d007c10 */ /* 0x006fe2000fffe0ff */
[----:B------:R-:W-:-:S04]  /*139e0*/  UISETP.NE.AND UP0, UPT, UR55, URZ, UPT ;  /* 0x000000ff3700728c */ /* 0x000fc8000bf05270 */
[----:B------:R-:W-:Y:S01]  /*139f0*/  USEL UR37, UR51, UR54, UP0 ;  /* 0x0000003633257287 */ /* 0x000fe20008000000 */
[----:B------:R-:W1:Y:S01]  /*13a00*/  SHFL.IDX PT, R0, R0, RZ, 0x1f ;  /* 0x00001fff00007589 */ /* 0x000e6200000e0000 */
[----:B------:R-:W-:Y:S01]  /*13a10*/  UISETP.GT.U32.AND UP0, UPT, UR45, 0x1, UPT ;  /* 0x000000012d00788c */ /* 0x000fe2000bf04070 */
[----:B-1----:R-:W-:-:S08]  /*13a20*/  R2UR UR39, R0 ;  /* 0x00000000002772ca */ /* 0x002fd000000e0000 */
[----:B------:R-:W-:Y:S07]  /*13a30*/  BRA.U UP0, `(.L_x_282) ;  /* 0x0000000100047547 */ /* 0x000fee000b800000 */
[----:B------:R-:W-:Y:S05]  /*13a40*/  BPT.TRAP 0x1 ;  /* 0x000000040000795c */ /* 0x000fea0000300000 */
.L_x_282:
[----:B------:R-:W-:Y:S01]  /*13a50*/  IMAD.U32 R3, RZ, RZ, UR37 ;  /* 0x00000025ff037e24 */ /* 0x000fe2000f8e00ff */
[----:B------:R-:W-:-:S04]  /*13a60*/  ISETP.NE.AND P0, PT, R91, R90, PT ;  /* 0x0000005a5b00720c */ /* 0x000fc80003f05270 */
[----:B------:R-:W-:-:S04]  /*13a70*/  SHF.L.U32 R3, R3, 0x1f, RZ ;  /* 0x0000001f03037819 */ /* 0x000fc800000006ff */
[----:B------:R-:W1:Y:S02]  /*13a80*/  SYNCS.PHASECHK.TRANS64.TRYWAIT P1, [UR44], R3 ;  /* 0x00000003ff0075a7 */ /* 0x000e64000802112c */
[----:B-1----:R-:W-:Y:S05]  /*13a90*/  @!P1 BRA `(.L_x_283) ;  /* 0x00000098002c9947 */ /* 0x002fea0003800000 */
.L_x_473:
[----:B------:R-:W-:Y:S05]  /*13aa0*/  @!P0 BRA `(.L_x_284) ;  /* 0x0000000000408947 */ /* 0x000fea0003800000 */
[----:B------:R-:W-:Y:S01]  /*13ab0*/  MOV R14, 0x8 ;  /* 0x00000008000e7802 */ /* 0x000fe20000000f00 */
[----:B------:R-:W2:Y:S01]  /*13ac0*/  LDCU.64 UR8, c[0x4][0xb0] ;  /* 0x01001600ff0877ac */ /* 0x000ea20008000a00 */
[----:B------:R-:W-:Y:S02]  /*13ad0*/  HFMA2 R12, -RZ, RZ, 0, 5.9604644775390625e-08 ;  /* 0x00000001ff0c7431 */ /* 0x000fe400000001ff */
[----:B------:R-:W-:Y:S01]  /*13ae0*/  IMAD.MOV.U32 R8, RZ, RZ, 0x192 ;  /* 0x00000192ff087424 */ /* 0x000fe200078e00ff */
[----:B------:R-:W4:Y:S01]  /*13af0*/  LDCU.64 UR6, c[0x4][0xb8] ;  /* 0x01001700ff0677ac */ /* 0x000f220008000a00 */
[----:B------:R-:W1:Y:S01]  /*13b00*/  LDC.64 R14, c[0x4][R14] ;  /* 0x010000000e0e7b82 */ /* 0x000e620000000a00 */
[----:B------:R-:W-:Y:S01]  /*13b10*/  IMAD.MOV.U32 R13, RZ, RZ, RZ ;  /* 0x000000ffff0d7224 */ /* 0x000fe200078e00ff */
[----:B------:R-:W5:Y:S01]  /*13b20*/  LDCU.64 UR4, c[0x4][0x10] ;  /* 0x01000200ff0477ac */ /* 0x000f620008000a00 */
[----:B--2---:R-:W-:Y:S01]  /*13b30*/  IMAD.U32 R4, RZ, RZ, UR8 ;  /* 0x00000008ff047e24 */ /* 0x004fe2000f8e00ff */
[----:B------:R-:W-:Y:S01]  /*13b40*/  MOV R5, UR9 ;  /* 0x0000000900057c02 */ /* 0x000fe20008000f00 */
[----:B----4-:R-:W-:Y:S01]  /*13b50*/  IMAD.U32 R6, RZ, RZ, UR6 ;  /* 0x00000006ff067e24 */ /* 0x010fe2000f8e00ff */
[----:B------:R-:W-:Y:S01]  /*13b60*/  MOV R7, UR7 ;  /* 0x0000000700077c02 */ /* 0x000fe20008000f00 */
[----:B-----5:R-:W-:Y:S01]  /*13b70*/  IMAD.U32 R10, RZ, RZ, UR4 ;  /* 0x00000004ff0a7e24 */ /* 0x020fe2000f8e00ff */
[----:B------:R-:W-:-:S02]  /*13b80*/  MOV R11, UR5 ;  /* 0x00000005000b7c02 */ /* 0x000fc40008000f00 */
[----:B------:R-:W-:-:S07]  /*13b90*/  LEPC R20, `(.L_x_284) ;  /* 0x000000001014794e */ /* 0x000fce0000000000 */
[----:B-1-3--:R-:W-:Y:S05]  /*13ba0*/  CALL.ABS.NOINC R14 ;  /* 0x000000000e007343 */ /* 0x00afea0003c00000 */
.L_x_284:
[----:B------:R-:W-:Y:S05]  /*13bb0*/  WARPSYNC.ALL ;  /* 0x0000000000007948 */ /* 0x000fea0003800000 */
[----:B------:R-:W-:Y:S02]  /*13bc0*/  R2UR UR4, R95 ;  /* 0x000000005f0472ca */ /* 0x000fe400000e0000 */
[----:B------:R-:W-:-:S11]  /*13bd0*/  ISETP.NE.AND P0, PT, R91, R90, PT ;  /* 0x0000005a5b00720c */ /* 0x000fd60003f05270 */
[----:B------:R-:W2:Y:S02]  /*13be0*/  LDTM.x32 R24, tmem[UR4] ;  /* 0x00000004001879ee */ /* 0x000ea400082c0000 */
[----:B--2---:R-:W-:Y:S05]  /*13bf0*/  @!P0 BRA `(.L_x_285) ;  /* 0x0000000000408947 */ /* 0x004fea0003800000 */
        /* <DEDUP_REMOVED lines=16> */
.L_x_285:
[----:B-1----:R-:W1:Y:S01]  /*13d00*/  LDC R0, c[0x0][0x384] ;  /* 0x0000e100ff007b82 */ /* 0x002e620000000800 */
[----:B------:R-:W-:Y:S05]  /*13d10*/  WARPSYNC.ALL ;  /* 0x0000000000007948 */ /* 0x000fea0003800000 */
[----:B------:R-:W-:Y:S01]  /*13d20*/  UIADD3 UR12, UPT, UPT, UR50, 0x1, URZ ;  /* 0x00000001320c7890 */ /* 0x000fe2000fffe0ff */
[----:B------:R-:W-:Y:S01]  /*13d30*/  R2UR UR4, R94 ;  /* 0x000000005e0472ca */ /* 0x000fe200000e0000 */
[----:B------:R-:W-:Y:S01]  /*13d40*/  UIADD3 UR11, UPT, UPT, UR50, 0x2, URZ ;  /* 0x00000002320b7890 */ /* 0x000fe2000fffe0ff */
[----:B------:R-:W-:Y:S01]  /*13d50*/  MOV.SPILL R3, UR36 ;  /* 0x0000002400037c02 */ /* 0x000fe20009000f00 */
[----:B------:R-:W-:-:S02]  /*13d60*/  UIADD3 UR10, UPT, UPT, UR50, 0x3, URZ ;  /* 0x00000003320a7890 */ /* 0x000fc4000fffe0ff */
[----:B------:R-:W-:Y:S02]  /*13d70*/  UIADD3 UR9, UPT, UPT, UR50, 0x4, URZ ;  /* 0x0000000432097890 */ /* 0x000fe4000fffe0ff */
[----:B------:R-:W-:Y:S02]  /*13d80*/  UIADD3 UR8, UPT, UPT, UR50, 0x5, URZ ;  /* 0x0000000532087890 */ /* 0x000fe4000fffe0ff */
[----:B------:R-:W-:Y:S02]  /*13d90*/  UIADD3 UR7, UPT, UPT, UR50, 0x6, URZ ;  /* 0x0000000632077890 */ /* 0x000fe4000fffe0ff */
[----:B------:R-:W-:Y:S02]  /*13da0*/  UIADD3 UR6, UPT, UPT, UR50, 0x7, URZ ;  /* 0x0000000732067890 */ /* 0x000fe4000fffe0ff */
[----:B------:R-:W-:Y:S02]  /*13db0*/  UIADD3 UR5, UPT, UPT, UR50, 0x8, URZ ;  /* 0x0000000832057890 */ /* 0x000fe4000fffe0ff */
[----:B------:R-:W-:-:S02]  /*13dc0*/  UIADD3 UR36, UPT, UPT, UR50, 0x9, URZ ;  /* 0x0000000932247890 */ /* 0x000fc4000fffe0ff */
[----:B------:R-:W-:Y:S01]  /*13dd0*/  UIADD3 UR77, UPT, UPT, UR50, 0xa, URZ ;  /* 0x0000000a324d7890 */ /* 0x000fe2000fffe0ff */
[C---:B-1----:R-:W-:Y:S01]  /*13de0*/  ISETP.LE.AND P2, PT, R0.reuse, UR12, PT ;  /* 0x0000000c00007c0c */ /* 0x042fe2000bf43270 */
[----:B------:R-:W-:Y:S01]  /*13df0*/  UIADD3 UR76, UPT, UPT, UR50, 0xb, URZ ;  /* 0x0000000b324c7890 */ /* 0x000fe2000fffe0ff */
[C---:B------:R-:W-:Y:S01]  /*13e00*/  ISETP.LE.AND P1, PT, R0.reuse, UR11, PT ;  /* 0x0000000b00007c0c */ /* 0x040fe2000bf23270 */
[----:B------:R-:W-:Y:S01]  /*13e10*/  UIADD3 UR73, UPT, UPT, UR50, 0xe, URZ ;  /* 0x0000000e32497890 */ /* 0x000fe2000fffe0ff */
[C---:B------:R-:W-:Y:S01]  /*13e20*/  ISETP.LE.AND P0, PT, R0.reuse, UR10, PT ;  /* 0x0000000a00007c0c */ /* 0x040fe2000bf03270 */
[----:B------:R-:W-:Y:S01]  /*13e30*/  UIADD3 UR72, UPT, UPT, UR50, 0xf, URZ ;  /* 0x0000000f32487890 */ /* 0x000fe2000fffe0ff */
[C---:B------:R-:W-:Y:S01]  /*13e40*/  ISETP.LE.AND P6, PT, R0.reuse, UR9, PT ;  /* 0x0000000900007c0c */ /* 0x040fe2000bfc3270 */
[----:B------:R-:W-:Y:S01]  /*13e50*/  UIADD3 UR71, UPT, UPT, UR50, 0x10, URZ ;  /* 0x0000001032477890 */ /* 0x000fe2000fffe0ff */
[----:B------:R-:W-:Y:S01]  /*13e60*/  ISETP.LE.AND P3, PT, R0, UR50, PT ;  /* 0x0000003200007c0c */ /* 0x000fe2000bf63270 */
[----:B------:R-:W-:Y:S01]  /*13e70*/  UIADD3 UR70, UPT, UPT, UR50, 0x11, URZ ;  /* 0x0000001132467890 */ /* 0x000fe2000fffe0ff */
[----:B------:R-:W-:Y:S01]  /*13e80*/  FSEL R57, R25, -INF , !P2 ;  /* 0xff80000019397808 */ /* 0x000fe20005000000 */
        /* <DEDUP_REMOVED lines=9> */
[C---:B------:R-:W-:Y:S01]  /*13f20*/  ISETP.LE.AND P5, PT, R0.reuse, UR8, PT ;  /* 0x0000000800007c0c */ /* 0x040fe2000bfa3270 */
        /* <DEDUP_REMOVED lines=27> */
[----:B------:R-:W1:Y:S01]  /*140e0*/  LDTM.x32 R4, tmem[UR4] ;  /* 0x00000004000479ee */ /* 0x000e6200082c0000 */
        /* <DEDUP_REMOVED lines=58> */
[----:B------:R-:W-:-:S02]  /*14490*/  FSEL R44, R44, -INF , !P4 ;  /* 0xff8000002c2c7808 */ /* 0x000fc40006000000 */
[----:B------:R-:W-:Y:S02]  /*144a0*/  FSEL R52, R52, -INF , !P3 ;  /* 0xff80000034347808 */ /* 0x000fe40005800000 */
[----:B------:R-:W-:Y:S02]  /*144b0*/  FSEL R53, R53, -INF , !P2 ;  /* 0xff80000035357808 */ /* 0x000fe40005000000 */
[----:B------:R-:W-:Y:S02]  /*144c0*/  FSEL R54, R54, -INF , !P1 ;  /* 0xff80000036367808 */ /* 0x000fe40004800000 */
[----:B------:R-:W-:Y:S02]  /*144d0*/  FSEL R55, R55, -INF , !P0 ;  /* 0xff80000037377808 */ /* 0x000fe40004000000 */
[C---:B------:R-:W-:Y:S02]  /*144e0*/  ISETP.LE.AND P6, PT, R0.reuse, UR62, PT ;  /* 0x0000003e00007c0c */ /* 0x040fe4000bfc3270 */
[----:B------:R-:W-:-:S02]  /*144f0*/  ISETP.LE.AND P5, PT, R0, UR61, PT ;  /* 0x0000003d00007c0c */ /* 0x000fc4000bfa3270 */
[C---:B------:R-:W-:Y:S02]  /*14500*/  ISETP.LE.AND P4, PT, R0.reuse, UR60, PT ;  /* 0x0000003c00007c0c */ /* 0x040fe4000bf83270 */
[C---:B------:R-:W-:Y:S02]  /*14510*/  ISETP.LE.AND P3, PT, R0.reuse, UR35, PT ;  /* 0x0000002300007c0c */ /* 0x040fe4000bf63270 */
[C---:B------:R-:W-:Y:S02]  /*14520*/  ISETP.LE.AND P2, PT, R0.reuse, UR34, PT ;  /* 0x0000002200007c0c */ /* 0x040fe4000bf43270 */
[C---:B------:R-:W-:Y:S02]  /*14530*/  ISETP.LE.AND P1, PT, R0.reuse, UR33, PT ;  /* 0x0000002100007c0c */ /* 0x040fe4000bf23270 */
[----:B------:R-:W-:Y:S02]  /*14540*/  ISETP.LE.AND P0, PT, R0, UR32, PT ;  /* 0x0000002000007c0c */ /* 0x000fe4000bf03270 */
[----:B------:R-:W-:-:S02]  /*14550*/  FSEL R49, R49, -INF , !P6 ;  /* 0xff80000031317808 */ /* 0x000fc40007000000 */
[----:B------:R-:W-:Y:S02]  /*14560*/  FSEL R50, R50, -INF , !P5 ;  /* 0xff80000032327808 */ /* 0x000fe40006800000 */
[----:B------:R-:W-:Y:S02]  /*14570*/  FSEL R51, R51, -INF , !P4 ;  /* 0xff80000033337808 */ /* 0x000fe40006000000 */
[----:B-1----:R-:W-:Y:S02]  /*14580*/  FSEL R68, R4, -INF , !P3 ;  /* 0xff80000004447808 */ /* 0x002fe40005800000 */
[----:B------:R-:W-:Y:S02]  /*14590*/  FSEL R69, R5, -INF , !P2 ;  /* 0xff80000005457808 */ /* 0x000fe40005000000 */
[----:B------:R-:W-:Y:S02]  /*145a0*/  FSEL R70, R6, -INF , !P1 ;  /* 0xff80000006467808 */ /* 0x000fe40004800000 */
[----:B------:R-:W-:-:S02]  /*145b0*/  FSEL R71, R7, -INF , !P0 ;  /* 0xff80000007477808 */ /* 0x000fc40004000000 */
[C---:B------:R-:W-:Y:S02]  /*145c0*/  ISETP.LE.AND P6, PT, R0.reuse, UR31, PT ;  /* 0x0000001f00007c0c */ /* 0x040fe4000bfc3270 */
[C---:B------:R-:W-:Y:S02]  /*145d0*/  ISETP.LE.AND P5, PT, R0.reuse, UR30, PT ;  /* 0x0000001e00007c0c */ /* 0x040fe4000bfa3270 */
[C---:B------:R-:W-:Y:S02]  /*145e0*/  ISETP.LE.AND P4, PT, R0.reuse, UR29, PT ;  /* 0x0000001d00007c0c */ /* 0x040fe4000bf83270 */
[C---:B------:R-:W-:Y:S02]  /*145f0*/  ISETP.LE.AND P3, PT, R0.reuse, UR28, PT ;  /* 0x0000001c00007c0c */ /* 0x040fe4000bf63270 */
[C---:B------:R-:W-:Y:S02]  /*14600*/  ISETP.LE.AND P2, PT, R0.reuse, UR27, PT ;  /* 0x0000001b00007c0c */ /* 0x040fe4000bf43270 */
[----:B------:R-:W-:-:S02]  /*14610*/  ISETP.LE.AND P1, PT, R0, UR26, PT ;  /* 0x0000001a00007c0c */ /* 0x000fc4000bf23270 */
[----:B------:R-:W-:Y:S02]  /*14620*/  ISETP.LE.AND P0, PT, R0, UR25, PT ;  /* 0x0000001900007c0c */ /* 0x000fe4000bf03270 */
[----:B------:R-:W-:Y:S02]  /*14630*/  FSEL R72, R8, -INF , !P6 ;  /* 0xff80000008487808 */ /* 0x000fe40007000000 */
[----:B------:R-:W-:Y:S02]  /*14640*/  FSEL R73, R9, -INF , !P5 ;  /* 0xff80000009497808 */ /* 0x000fe40006800000 */
[----:B------:R-:W-:Y:S02]  /*14650*/  FSEL R74, R10, -INF , !P4 ;  /* 0xff8000000a4a7808 */ /* 0x000fe40006000000 */
[----:B------:R-:W-:Y:S02]  /*14660*/  FSEL R75, R11, -INF , !P3 ;  /* 0xff8000000b4b7808 */ /* 0x000fe40005800000 */
[----:B------:R-:W-:-:S02]  /*14670*/  FSEL R76, R12, -INF , !P2 ;  /* 0xff8000000c4c7808 */ /* 0x000fc40005000000 */
[----:B------:R-:W-:Y:S02]  /*14680*/  FSEL R77, R13, -INF , !P1 ;  /* 0xff8000000d4d7808 */ /* 0x000fe40004800000 */
[----:B------:R-:W-:Y:S02]  /*14690*/  FSEL R78, R14, -INF , !P0 ;  /* 0xff8000000e4e7808 */ /* 0x000fe40004000000 */
[C---:B------:R-:W-:Y:S02]  /*146a0*/  ISETP.LE.AND P6, PT, R0.reuse, UR24, PT ;  /* 0x0000001800007c0c */ /* 0x040fe4000bfc3270 */
[C---:B------:R-:W-:Y:S02]  /*146b0*/  ISETP.LE.AND P5, PT, R0.reuse, UR23, PT ;  /* 0x0000001700007c0c */ /* 0x040fe4000bfa3270 */
[C---:B------:R-:W-:Y:S02]  /*146c0*/  ISETP.LE.AND P4, PT, R0.reuse, UR22, PT ;  /* 0x0000001600007c0c */ /* 0x040fe4000bf83270 */
[----:B------:R-:W-:-:S02]  /*146d0*/  ISETP.LE.AND P3, PT, R0, UR21, PT ;  /* 0x0000001500007c0c */ /* 0x000fc4000bf63270 */
[C---:B------:R-:W-:Y:S02]  /*146e0*/  ISETP.LE.AND P2, PT, R0.reuse, UR20, PT ;  /* 0x0000001400007c0c */ /* 0x040fe4000bf43270 */
[C---:B------:R-:W-:Y:S02]  /*146f0*/  ISETP.LE.AND P1, PT, R0.reuse, UR19, PT ;  /* 0x0000001300007c0c */ /* 0x040fe4000bf23270 */
[----:B------:R-:W-:Y:S02]  /*14700*/  ISETP.LE.AND P0, PT, R0, UR18, PT ;  /* 0x0000001200007c0c */ /* 0x000fe4000bf03270 */
[----:B------:R-:W-:Y:S02]  /*14710*/  FSEL R79, R15, -INF , !P6 ;  /* 0xff8000000f4f7808 */ /* 0x000fe40007000000 */
[----:B------:R-:W-:Y:S02]  /*14720*/  FSEL R80, R16, -INF , !P5 ;  /* 0xff80000010507808 */ /* 0x000fe40006800000 */
        /* <DEDUP_REMOVED lines=12> */
[----:B------:R-:W-:-:S02]  /*147f0*/  R2UR.FILL UR36, R3 ;  /* 0x00000000032472ca */ /* 0x000fc400004e0000 */
[----:B------:R-:W-:Y:S02]  /*14800*/  FSEL R86, R22, -INF , !P6 ;  /* 0xff80000016567808 */ /* 0x000fe40007000000 */
[----:B------:R-:W-:Y:S02]  /*14810*/  FSEL R87, R23, -INF , !P5 ;  /* 0xff80000017577808 */ /* 0x000fe40006800000 */
[----:B------:R-:W-:Y:S02]  /*14820*/  FSEL R24, R24, -INF , !P4 ;  /* 0xff80000018187808 */ /* 0x000fe40006000000 */
[----:B------:R-:W-:Y:S02]  /*14830*/  FSEL R25, R25, -INF , !P3 ;  /* 0xff80000019197808 */ /* 0x000fe40005800000 */
[----:B------:R-:W-:Y:S02]  /*14840*/  FSEL R26, R26, -INF , !P2 ;  /* 0xff8000001a1a7808 */ /* 0x000fe40005000000 */
[----:B------:R-:W-:-:S02]  /*14850*/  FSEL R27, R27, -INF , !P1 ;  /* 0xff8000001b1b7808 */ /* 0x000fc40004800000 */
[----:B------:R-:W-:Y:S02]  /*14860*/  FSEL R28, R28, -INF , !P0 ;  /* 0xff8000001c1c7808 */ /* 0x000fe40004000000 */
[C---:B------:R-:W-:Y:S02]  /*14870*/  ISETP.LE.AND P6, PT, R0.reuse, UR10, PT ;  /* 0x0000000a00007c0c */ /* 0x040fe4000bfc3270 */
[C---:B------:R-:W-:Y:S02]  /*14880*/  ISETP.LE.AND P5, PT, R0.reuse, UR9, PT ;  /* 0x0000000900007c0c */ /* 0x040fe4000bfa3270 */
[C---:B------:R-:W-:Y:S02]  /*14890*/  ISETP.LE.AND P4, PT, R0.reuse, UR8, PT ;  /* 0x0000000800007c0c */ /* 0x040fe4000bf83270 */
[C---:B------:R-:W-:Y:S02]  /*148a0*/  ISETP.LE.AND P3, PT, R0.reuse, UR7, PT ;  /* 0x0000000700007c0c */ /* 0x040fe4000bf63270 */
[----:B------:R-:W-:-:S02]  /*148b0*/  ISETP.LE.AND P2, PT, R0, UR6, PT ;  /* 0x0000000600007c0c */ /* 0x000fc4000bf43270 */
[C---:B------:R-:W-:Y:S02]  /*148c0*/  ISETP.LE.AND P1, PT, R0.reuse, UR5, PT ;  /* 0x0000000500007c0c */ /* 0x040fe4000bf23270 */
[----:B------:R-:W-:Y:S02]  /*148d0*/  ISETP.LE.AND P0, PT, R0, UR4, PT ;  /* 0x0000000400007c0c */ /* 0x000fe4000bf03270 */
[C---:B------:R-:W-:Y:S02]  /*148e0*/  FMNMX3 R3, R89.reuse, R56, R60, !PT ;  /* 0x0000003859037276 */ /* 0x040fe4000780003c */
[C---:B------:R-:W-:Y:S02]  /*148f0*/  FMNMX3 R0, R89.reuse, R57, R61, !PT ;  /* 0x0000003959007276 */ /* 0x040fe4000780003d */
        /* <DEDUP_REMOVED lines=21> */
[----:B------:R-:W-:Y:S02]  /*14a50*/  FSEL R32, R32, -INF , !P3 ;  /* 0xff80000020207808 */ /* 0x000fe40005800000 */
[----:B------:R-:W-:Y:S02]  /*14a60*/  FMNMX3 R3, R3, R84, R24, !PT ;  /* 0x0000005403037276 */ /* 0x000fe40007800018 */
[----:B------:R-:W-:Y:S02]  /*14a70*/  FSEL R29, R29, -INF , !P6 ;  /* 0xff8000001d1d7808 */ /* 0x000fe40007000000 */
[----:B------:R-:W-:Y:S02]  /*14a80*/  FSEL R33, R33, -INF , !P2 ;  /* 0xff80000021217808 */ /* 0x000fe40005000000 */
[----:B------:R-:W-:-:S02]  /*14a90*/  FMNMX3 R0, R0, R85, R25, !PT ;  /* 0x0000005500007276 */ /* 0x000fc40007800019 */
[----:B------:R-:W-:Y:S02]  /*14aa0*/  FSEL R30, R30, -INF , !P5 ;  /* 0xff8000001e1e7808 */ /* 0x000fe40006800000 */
[----:B------:R-:W-:Y:S02]  /*14ab0*/  FSEL R34, R34, -INF , !P1 ;  /* 0xff80000022227808 */ /* 0x000fe40004800000 */
[----:B------:R-:W-:Y:S02]  /*14ac0*/  FMNMX3 R6, R6, R79, R83, !PT ;  /* 0x0000004f06067276 */ /* 0x000fe40007800053 */
[----:B------:R-:W-:Y:S02]  /*14ad0*/  FMNMX3 R5, R5, R86, R26, !PT ;  /* 0x0000005605057276 */ /* 0x000fe4000780001a */
[----:B------:R-:W-:Y:S02]  /*14ae0*/  FMNMX3 R4, R3, R28, R32, !PT ;  /* 0x0000001c03047276 */ /* 0x000fe40007800020 */
[----:B------:R-:W-:-:S02]  /*14af0*/  FMNMX3 R3, R0, R29, R33, !PT ;  /* 0x0000001d00037276 */ /* 0x000fc40007800021 */
[----:B------:R-:W-:Y:S02]  /*14b00*/  FSEL R31, R31, -INF , !P4 ;  /* 0xff8000001f1f7808 */ /* 0x000fe40006000000 */
[----:B------:R-:W-:Y:S02]  /*14b10*/  FSEL R35, R35, -INF , !P0 ;  /* 0xff80000023237808 */ /* 0x000fe40004000000 */
[----:B------:R-:W-:Y:S02]  /*14b20*/  FMNMX3 R6, R6, R87, R27, !PT ;  /* 0x0000005706067276 */ /* 0x000fe4000780001b */
[----:B------:R-:W-:Y:S02]  /*14b30*/  FMNMX3 R0, R5, R30, R34, !PT ;  /* 0x0000001e05007276 */ /* 0x000fe40007800022 */
[----:B------:R-:W-:Y:S02]  /*14b40*/  ISETP.NE.AND P0, PT, R91, R90, PT ;  /* 0x0000005a5b00720c */ /* 0x000fe40003f05270 */
        /* <DEDUP_REMOVED lines=10> */
[----:B------:R-:W2:Y:S01]  /*14bf0*/  LDCU.64 UR6, c[0x4][0xb8] ;  /* 0x01001700ff0677ac */ /* 0x000ea20008000a00 */
[----:B------:R-:W4:Y:S01]  /*14c00*/  LDC.64 R14, c[0x4][R14] ;  /* 0x010000000e0e7b82 */ /* 0x000f220000000a00 */
[----:B------:R-:W-:Y:S01]  /*14c10*/  IMAD.MOV.U32 R13, RZ, RZ, RZ ;  /* 0x000000ffff0d7224 */ /* 0x000fe200078e00ff */
[----:B------:R-:W5:Y:S01]  /*14c20*/  LDCU.64 UR4, c[0x4][0x18] ;  /* 0x01000300ff0477ac */ /* 0x000f620008000a00 */
[----:B-1----:R-:W-:Y:S01]  /*14c30*/  IMAD.U32 R4, RZ, RZ, UR8 ;  /* 0x00000008ff047e24 */ /* 0x002fe2000f8e00ff */
[----:B------:R-:W-:Y:S01]  /*14c40*/  MOV R5, UR9 ;  /* 0x0000000900057c02 */ /* 0x000fe20008000f00 */
[----:B--2---:R-:W-:Y:S01]  /*14c50*/  IMAD.U32 R6, RZ, RZ, UR6 ;  /* 0x00000006ff067e24 */ /* 0x004fe2000f8e00ff */
[----:B------:R-:W-:Y:S01]  /*14c60*/  MOV R7, UR7 ;  /* 0x0000000700077c02 */ /* 0x000fe20008000f00 */
[----:B-----5:R-:W-:Y:S01]  /*14c70*/  IMAD.U32 R10, RZ, RZ, UR4 ;  /* 0x00000004ff0a7e24 */ /* 0x020fe2000f8e00ff */
[----:B------:R-:W-:-:S02]  /*14c80*/  MOV R11, UR5 ;  /* 0x00000005000b7c02 */ /* 0x000fc40008000f00 */
[----:B------:R-:W-:-:S07]  /*14c90*/  LEPC R20, `(.L_x_286) ;  /* 0x000000001014794e */ /* 0x000fce0000000000 */
[----:B---34-:R-:W-:Y:S05]  /*14ca0*/  CALL.ABS.NOINC R14 ;  /* 0x000000000e007343 */ /* 0x018fea0003c00000 */
.L_x_286:
[----:B------:R-:W-:Y:S05]  /*14cb0*/  WARPSYNC.ALL ;  /* 0x0000000000007948 */ /* 0x000fea0003800000 */
[----:B------:R-:W-:Y:S01]  /*14cc0*/  R2UR UR4, R95 ;  /* 0x000000005f0472ca */ /* 0x000fe200000e0000 */
[----:B------:R-:W-:Y:S01]  /*14cd0*/  IMAD.MOV.U32 R108, RZ, RZ, R89 ;  /* 0x000000ffff6c7224 */ /* 0x000fe200078e0059 */
[----:B------:R-:W-:-:S11]  /*14ce0*/  ISETP.NE.AND P0, PT, RZ, UR48, PT ;  /* 0x00000030ff007c0c */ /* 0x000fd6000bf05270 */
[----:B------:R1:W-:Y:S02]  /*14cf0*/  STTM.x2 tmem[UR4], R108 ;  /* 0x0000006c000079ed */ /* 0x0003e400080c0004 */
[----:B------:R-:W-:Y:S05]  /*14d00*/  @P0 BRA `(.L_x_287) ;  /* 0x0000000000040947 */ /* 0x000fea0003800000 */
[----:B------:R-:W-:Y:S05]  /*14d10*/  BPT.TRAP 0x1 ;  /* 0x000000040000795c */ /* 0x000fea0000300000 */
.L_x_287:
[----:B------:R-:W-:Y:S01]  /*14d20*/  SHF.L.U32 R3, R2, 0x1f, RZ ;  /* 0x0000001f02037819 */ /* 0x000fe200000006ff */
[----:B------:R-:W-:Y:S01]  /*14d30*/  SYNCS.ARRIVE.TRANS64.A1T0 RZ, [UR43], RZ ;  /* 0x000000ffffff79a7 */ /* 0x000fe2000810002b */
[----:B------:R-:W2:Y:S01]  /*14d40*/  LDCU UR4, c[0x0][0x704] ;  /* 0x0000e080ff0477ac */ /* 0x000ea20008000800 */
[----:B------:R-:W-:Y:S01]  /*14d50*/  UISETP.NE.AND UP0, UPT, UR55, URZ, UPT ;  /* 0x000000ff3700728c */ /* 0x000fe2000bf05270 */
[----:B------:R-:W4:Y:S03]  /*14d60*/  SYNCS.PHASECHK.TRANS64.TRYWAIT P2, [UR42], R3 ;  /* 0x00000003ff0075a7 */ /* 0x000f26000804112a */
[----:B------:R-:W-:-:S04]  /*14d70*/  USEL UR50, UR52, UR53, UP0 ;  /* 0x0000003534327287 */ /* 0x000fc80008000000 */
[----:B------:R-:W-:Y:S01]  /*14d80*/  ULOP3.LUT UR50, UR50, 0x1, URZ, 0x3c, !UPT ;  /* 0x0000000132327892 */ /* 0x000fe2000f8e3cff */
[----:B--2---:R-:W-:-:S04]  /*14d90*/  FMUL R0, R109, -UR4 ;  /* 0x800000046d007c20 */ /* 0x004fc80008400000 */
[--C-:B------:R-:W-:Y:S02]  /*14da0*/  FFMA2 R16, R56.F32x2.HI_LO, UR4.F32, R0.reuse.F32 ;  /* 0x0000000438107c49 */ /* 0x100fe40009200000 */
[--C-:B------:R-:W-:Y:S02]  /*14db0*/  FFMA2 R18, R58.F32x2.HI_LO, UR4.F32, R0.reuse.F32 ;  /* 0x000000043a127c49 */ /* 0x100fe40009200000 */
[--C-:B------:R-:W-:Y:S01]  /*14dc0*/  FFMA2 R22, R60.F32x2.HI_LO, UR4.F32, R0.reuse.F32 ;  /* 0x000000043c167c49 */ /* 0x100fe20009200000 */
[----:B------:R-:W-:Y:S01]  /*14dd0*/  FSETP.GEU.AND P1, PT, R16, -126, PT ;  /* 0xc2fc00001000780b */ /* 0x000fe20003f2e000 */
[----:B------:R-:W-:Y:S01]  /*14de0*/  FFMA2 R56, R62.F32x2.HI_LO, UR4.F32, R0.F32 ;  /* 0x000000043e387c49 */ /* 0x000fe20009200000 */
[----:B------:R-:W-:Y:S02]  /*14df0*/  FSETP.GEU.AND P0, PT, R17, -126, PT ;  /* 0xc2fc00001100780b */ /* 0x000fe40003f0e000 */
        /* <DEDUP_REMOVED lines=8> */
[----:B------:R-:W2:Y:S08]  /*14e80*/  MUFU.EX2 R16, R16 ;  /* 0x0000001000107308 */ /* 0x000eb00000000800 */
[----:B------:R-:W1:Y:S08]  /*14e90*/  MUFU.EX2 R17, R17 ;  /* 0x0000001100117308 */ /* 0x000e700000000800 */
[----:B------:R-:W1:Y:S08]  /*14ea0*/  MUFU.EX2 R18, R18 ;  /* 0x0000001200127308 */ /* 0x000e700000000800 */
[----:B------:R-:W1:Y:S02]  /*14eb0*/  MUFU.EX2 R19, R19 ;  /* 0x0000001300137308 */ /* 0x000e640000000800 */
[----:B-12-4-:R-:W-:Y:S05]  /*14ec0*/  @!P2 BRA `(.L_x_288) ;  /* 0x000000840038a947 */ /* 0x016fea0003800000 */
.L_x_475:
[----:B------:R-:W-:Y:S01]  /*14ed0*/  @!P1 FMUL R16, R16, R16 ;  /* 0x0000001010109220 */ /* 0x000fe20000400000 */
[----:B------:R-:W-:Y:S01]  /*14ee0*/  FSETP.GEU.AND P2, PT, R56, -126, PT ;  /* 0xc2fc00003800780b */ /* 0x000fe20003f4e000 */
[----:B------:R-:W-:Y:S01]  /*14ef0*/  @!P4 FMUL R22, R22, 0.5 ;  /* 0x3f0000001616c820 */ /* 0x000fe20000400000 */
[----:B------:R-:W-:Y:S01]  /*14f00*/  FSETP.GEU.AND P1, PT, R57, -126, PT ;  /* 0xc2fc00003900780b */ /* 0x000fe20003f2e000 */
[----:B------:R-:W-:Y:S01]  /*14f10*/  @!P3 FMUL R23, R23, 0.5 ;  /* 0x3f0000001717b820 */ /* 0x000fe20000400000 */
[--C-:B------:R-:W-:Y:S01]  /*14f20*/  FFMA2 R58, R64.F32x2.HI_LO, UR4.F32, R0.reuse.F32 ;  /* 0x00000004403a7c49 */ /* 0x100fe20009200000 */
[----:B------:R-:W-:Y:S01]  /*14f30*/  SYNCS.ARRIVE.TRANS64.A1T0 RZ, [UR41], RZ ;  /* 0x000000ffffff79a7 */ /* 0x000fe20008100029 */
[----:B------:R-:W-:Y:S01]  /*14f40*/  @!P0 FMUL R17, R17, R17 ;  /* 0x0000001111118220 */ /* 0x000fe20000400000 */
[----:B------:R-:W2:Y:S01]  /*14f50*/  MUFU.EX2 R22, R22 ;  /* 0x0000001600167308 */ /* 0x000ea20000000800 */
[--C-:B------:R-:W-:Y:S01]  /*14f60*/  FFMA2 R60, R66.F32x2.HI_LO, UR4.F32, R0.reuse.F32 ;  /* 0x00000004423c7c49 */ /* 0x100fe20009200000 */
[----:B------:R-:W-:Y:S01]  /*14f70*/  FSETP.GEU.AND P0, PT, R58, -126, PT ;  /* 0xc2fc00003a00780b */ /* 0x000fe20003f0e000 */
[----:B------:R-:W-:Y:S01]  /*14f80*/  @!P6 FMUL R18, R18, R18 ;  /* 0x000000121212e220 */ /* 0x000fe20000400000 */
[--C-:B------:R-:W-:Y:S01]  /*14f90*/  FFMA2 R36, R36.F32x2.HI_LO, UR4.F32, R0.reuse.F32 ;  /* 0x0000000424247c49 */ /* 0x100fe20009200000 */
[----:B------:R-:W-:Y:S01]  /*14fa0*/  FSETP.GEU.AND P6, PT, R59, -126, PT ;  /* 0xc2fc00003b00780b */ /* 0x000fe20003fce000 */
[----:B------:R-:W-:Y:S01]  /*14fb0*/  @!P2 FMUL R56, R56, 0.5 ;  /* 0x3f0000003838a820 */ /* 0x000fe20000400000 */
[--C-:B------:R-:W-:Y:S01]  /*14fc0*/  FFMA2 R38, R38.F32x2.HI_LO, UR4.F32, R0.reuse.F32 ;  /* 0x0000000426267c49 */ /* 0x100fe20009200000 */
[----:B------:R-:W4:Y:S01]  /*14fd0*/  MUFU.EX2 R23, R23 ;  /* 0x0000001700177308 */ /* 0x000f220000000800 */
[----:B------:R-:W-:Y:S01]  /*14fe0*/  @!P1 FMUL R57, R57, 0.5 ;  /* 0x3f00000039399820 */ /* 0x000fe20000400000 */
[----:B------:R-:W-:Y:S01]  /*14ff0*/  @!P5 FMUL R19, R19, R19 ;  /* 0x000000131313d220 */ /* 0x000fe20000400000 */
[----:B------:R-:W-:Y:S01]  /*15000*/  FSETP.GEU.AND P5, PT, R60, -126, PT ;  /* 0xc2fc00003c00780b */ /* 0x000fe20003fae000 */
[----:B------:R-:W-:-:S02]  /*15010*/  FFMA2 R40, R40.F32x2.HI_LO, UR4.F32, R0.F32 ;  /* 0x0000000428287c49 */ /* 0x000fc40009200000 */
[--C-:B------:R-:W-:Y:S02]  /*15020*/  FFMA2 R42, R42.F32x2.HI_LO, UR4.F32, R0.reuse.F32 ;  /* 0x000000042a2a7c49 */ /* 0x100fe40009200000 */
[----:B------:R-:W5:Y:S01]  /*15030*/  MUFU.EX2 R56, R56 ;  /* 0x0000003800387308 */ /* 0x000f620000000800 */
[----:B--2---:R-:W-:Y:S01]  /*15040*/  @!P4 FMUL R22, R22, R22 ;  /* 0x000000161616c220 */ /* 0x004fe20000400000 */
[----:B------:R-:W-:Y:S01]  /*15050*/  @!P0 FMUL R58, R58, 0.5 ;  /* 0x3f0000003a3a8820 */ /* 0x000fe20000400000 */
[----:B------:R-:W-:Y:S01]  /*15060*/  FSETP.GEU.AND P4, PT, R61, -126, PT ;  /* 0xc2fc00003d00780b */ /* 0x000fe20003f8e000 */
[----:B------:R-:W-:Y:S01]  /*15070*/  @!P6 FMUL R59, R59, 0.5 ;  /* 0x3f0000003b3be820 */ /* 0x000fe20000400000 */
[--C-:B------:R-:W-:Y:S02]  /*15080*/  FFMA2 R44, R44.F32x2.HI_LO, UR4.F32, R0.reuse.F32 ;  /* 0x000000042c2c7c49 */ /* 0x100fe40009200000 */
[--C-:B------:R-:W-:Y:S01]  /*15090*/  FFMA2 R46, R46.F32x2.HI_LO, UR4.F32, R0.reuse.F32 ;  /* 0x000000042e2e7c49 */ /* 0x100fe20009200000 */
[----:B------:R-:W2:Y:S01]  /*150a0*/  MUFU.EX2 R57, R57 ;  /* 0x0000003900397308 */ /* 0x000ea20000000800 */
[----:B----4-:R-:W-:Y:S01]  /*150b0*/  @!P3 FMUL R23, R23, R23 ;  /* 0x000000171717b220 */ /* 0x010fe20000400000 */
[----:B------:R-:W-:Y:S01]  /*150c0*/  FSETP.GEU.AND P3, PT, R36, -126, PT ;  /* 0xc2fc00002400780b */ /* 0x000fe20003f6e000 */
[----:B------:R-:W-:Y:S01]  /*150d0*/  @!P5 FMUL R60, R60, 0.5 ;  /* 0x3f0000003c3cd820 */ /* 0x000fe20000400000 */
[----:B------:R-:W-:-:S02]  /*150e0*/  FFMA2 R48, R48.F32x2.HI_LO, UR4.F32, R0.F32 ;  /* 0x0000000430307c49 */ /* 0x000fc40009200000 */
[--C-:B------:R-:W-:Y:S02]  /*150f0*/  FFMA2 R50, R50.F32x2.HI_LO, UR4.F32, R0.reuse.F32 ;  /* 0x0000000432327c49 */ /* 0x100fe40009200000 */
[----:B------:R-:W4:Y:S01]  /*15100*/  MUFU.EX2 R58, R58 ;  /* 0x0000003a003a7308 */ /* 0x000f220000000800 */
[----:B-----5:R-:W-:Y:S01]  /*15110*/  @!P2 FMUL R56, R56, R56 ;  /* 0x000000383838a220 */ /* 0x020fe20000400000 */
[----:B------:R-:W-:Y:S01]  /*15120*/  FSETP.GEU.AND P2, PT, R37, -126, PT ;  /* 0xc2fc00002500780b */ /* 0x000fe20003f4e000 */
[----:B------:R-:W-:Y:S01]  /*15130*/  @!P4 FMUL R61, R61, 0.5 ;  /* 0x3f0000003d3dc820 */ /* 0x000fe20000400000 */
[--C-:B------:R-:W-:Y:S02]  /*15140*/  FFMA2 R52, R52.F32x2.HI_LO, UR4.F32, R0.reuse.F32 ;  /* 0x0000000434347c49 */ /* 0x100fe40009200000 */
[--C-:B------:R-:W-:Y:S02]  /*15150*/  FFMA2 R54, R54.F32x2.HI_LO, UR4.F32, R0.reuse.F32 ;  /* 0x0000000436367c49 */ /* 0x100fe40009200000 */
[----:B------:R-:W-:Y:S01]  /*15160*/  @!P3 FMUL R36, R36, 0.5 ;  /* 0x3f0000002424b820 */ /* 0x000fe20000400000 */
[----:B--2---:R-:W-:Y:S01]  /*15170*/  @!P1 FMUL R57, R57, R57 ;  /* 0x0000003939399220 */ /* 0x004fe20000400000 */
[----:B------:R-:W-:Y:S01]  /*15180*/  FSETP.GEU.AND P1, PT, R38, -126, PT ;  /* 0xc2fc00002600780b */ /* 0x000fe20003f2e000 */
[----:B------:R-:W2:Y:S01]  /*15190*/  MUFU.EX2 R59, R59 ;  /* 0x0000003b003b7308 */ /* 0x000ea20000000800 */
[----:B-1----:R-:W-:-:S02]  /*151a0*/  FFMA2 R4, R68.F32x2.HI_LO, UR4.F32, R0.F32 ;  /* 0x0000000444047c49 */ /* 0x002fc40009200000 */
[--C-:B------:R-:W-:Y:S02]  /*151b0*/  FFMA2 R10, R70.F32x2.HI_LO, UR4.F32, R0.reuse.F32 ;  /* 0x00000004460a7c49 */ /* 0x100fe40009200000 */
[----:B------:R-:W-:Y:S01]  /*151c0*/  @!P2 FMUL R37, R37, 0.5 ;  /* 0x3f0000002525a820 */ /* 0x000fe20000400000 */
[----:B----4-:R-:W-:Y:S01]  /*151d0*/  @!P0 FMUL R58, R58, R58 ;  /* 0x0000003a3a3a8220 */ /* 0x010fe20000400000 */
[----:B------:R-:W-:Y:S01]  /*151e0*/  FSETP.GEU.AND P0, PT, R39, -126, PT ;  /* 0xc2fc00002700780b */ /* 0x000fe20003f0e000 */
[----:B------:R-:W1:Y:S01]  /*151f0*/  MUFU.EX2 R60, R60 ;  /* 0x0000003c003c7308 */ /* 0x000e620000000800 */
[--C-:B------:R-:W-:Y:S02]  /*15200*/  FFMA2 R8, R72.F32x2.HI_LO, UR4.F32, R0.reuse.F32 ;  /* 0x0000000448087c49 */ /* 0x100fe40009200000 */
[--C-:B------:R-:W-:Y:S02]  /*15210*/  FFMA2 R6, R74.F32x2.HI_LO, UR4.F32, R0.reuse.F32 ;  /* 0x000000044a067c49 */ /* 0x100fe40009200000 */
[----:B------:R-:W-:Y:S01]  /*15220*/  @!P1 FMUL R38, R38, 0.5 ;  /* 0x3f00000026269820 */ /* 0x000fe20000400000 */
[----:B------:R-:W-:-:S02]  /*15230*/  FFMA2 R110, R86.F32x2.HI_LO, UR4.F32, R0.F32 ;  /* 0x00000004566e7c49 */ /* 0x000fc40009200000 */
[----:B------:R-:W4:Y:S01]  /*15240*/  MUFU.EX2 R61, R61 ;  /* 0x0000003d003d7308 */ /* 0x000f220000000800 */
[----:B--2---:R-:W-:Y:S01]  /*15250*/  @!P6 FMUL R59, R59, R59 ;  /* 0x0000003b3b3be220 */ /* 0x004fe20000400000 */
[----:B------:R-:W-:Y:S01]  /*15260*/  FSETP.GEU.AND P6, PT, R40, -126, PT ;  /* 0xc2fc00002800780b */ /* 0x000fe20003fce000 */
[--C-:B------:R-:W-:Y:S02]  /*15270*/  FFMA2 R24, R24.F32x2.HI_LO, UR4.F32, R0.reuse.F32 ;  /* 0x0000000418187c49 */ /* 0x100fe40009200000 */
[----:B------:R-:W-:Y:S01]  /*15280*/  @!P0 FMUL R39, R39, 0.5 ;  /* 0x3f00000027278820 */ /* 0x000fe20000400000 */
[--C-:B------:R-:W-:Y:S02]  /*15290*/  FFMA2 R26, R26.F32x2.HI_LO, UR4.F32, R0.reuse.F32 ;  /* 0x000000041a1a7c49 */ /* 0x100fe40009200000 */
[----:B------:R-:W2:Y:S01]  /*152a0*/  MUFU.EX2 R62, R36 ;  /* 0x00000024003e7308 */ /* 0x000ea20000000800 */
[----:B-1----:R-:W-:Y:S01]  /*152b0*/  @!P5 FMUL R60, R60, R60 ;  /* 0x0000003c3c3cd220 */ /* 0x002fe20000400000 */
[----:B------:R-:W-:Y:S01]  /*152c0*/  FSETP.GEU.AND P5, PT, R41, -126, PT ;  /* 0xc2fc00002900780b */ /* 0x000fe20003fae000 */
[----:B------:R-:W-:-:S02]  /*152d0*/  FFMA2 R28, R28.F32x2.HI_LO, UR4.F32, R0.F32 ;  /* 0x000000041c1c7c49 */ /* 0x000fc40009200000 */
[--C-:B------:R-:W-:Y:S02]  /*152e0*/  FFMA2 R30, R30.F32x2.HI_LO, UR4.F32, R0.reuse.F32 ;  /* 0x000000041e1e7c49 */ /* 0x100fe40009200000 */
[----:B------:R-:W-:Y:S01]  /*152f0*/  @!P6 FMUL R40, R40, 0.5 ;  /* 0x3f0000002828e820 */ /* 0x000fe20000400000 */
[----:B------:R-:W1:Y:S01]  /*15300*/  MUFU.EX2 R63, R37 ;  /* 0x00000025003f7308 */ /* 0x000e620000000800 */
[----:B----4-:R-:W-:Y:S01]  /*15310*/  @!P4 FMUL R61, R61, R61 ;  /* 0x0000003d3d3dc220 */ /* 0x010fe20000400000 */
[----:B------:R-:W-:Y:S01]  /*15320*/  FSETP.GEU.AND P4, PT, R42, -126, PT ;  /* 0xc2fc00002a00780b */ /* 0x000fe20003f8e000 */
[--C-:B------:R-:W-:Y:S02]  /*15330*/  FFMA2 R32, R32.F32x2.HI_LO, UR4.F32, R0.reuse.F32 ;  /* 0x0000000420207c49 */ /* 0x100fe40009200000 */
[----:B------:R-:W-:Y:S02]  /*15340*/  FFMA2 R34, R34.F32x2.HI_LO, UR4.F32, R0.F32 ;  /* 0x0000000422227c49 */ /* 0x000fe40009200000 */
[----:B------:R-:W-:Y:S01]  /*15350*/  @!P5 FMUL R41, R41, 0.5 ;  /* 0x3f0000002929d820 */ /* 0x000fe20000400000 */
[----:B------:R-:W4:Y:S01]  /*15360*/  MUFU.EX2 R64, R38 ;  /* 0x0000002600407308 */ /* 0x000f220000000800 */
        /* <DEDUP_REMOVED lines=8> */
[----:B----4-:R-:W-:Y:S01]  /*153f0*/  @!P1 FMUL R64, R64, R64 ;  /* 0x0000004040409220 */ /* 0x010fe20000400000 */
[----:B------:R-:W-:-:S05]  /*15400*/  FSETP.GEU.AND P1, PT, R45, -126, PT ;  /* 0xc2fc00002d00780b */ /* 0x000fca0003f2e000 */
        /* <DEDUP_REMOVED lines=43> */
[----:B------:R-:W-:-:S04]  /*156c0*/  FSETP.GEU.AND P4, PT, R4, -126, PT ;  /* 0xc2fc00000400780b */ /* 0x000fc80003f8e000 */
[----:B------:R-:W-:Y:S01]  /*156d0*/  F2FP.F16.F32.PACK_AB R36, R103, R102 ;  /* 0x000000666724723e */ /* 0x000fe200000000ff */
[----:B------:R-:W-:Y:S01]  /*156e0*/  @!P5 FMUL R55, R55, 0.5 ;  /* 0x3f0000003737d820 */ /* 0x000fe20000400000 */
[----:B------:R-:W1:Y:S01]  /*156f0*/  MUFU.EX2 R106, R52 ;  /* 0x00000034006a7308 */ /* 0x000e620000000800 */
[----:B----4-:R-:W-:Y:S01]  /*15700*/  @!P3 FMUL R104, R104, R104 ;  /* 0x000000686868b220 */ /* 0x010fe20000400000 */
[----:B------:R-:W-:-:S05]  /*15710*/  FSETP.GEU.AND P3, PT, R5, -126, PT ;  /* 0xc2fc00000500780b */ /* 0x000fca0003f6e000 */
[----:B------:R-:W-:Y:S01]  /*15720*/  @!P4 FMUL R4, R4, 0.5 ;  /* 0x3f0000000404c820 */ /* 0x000fe20000400000 */
[----:B------:R-:W4:Y:S01]  /*15730*/  MUFU.EX2 R107, R53 ;  /* 0x00000035006b7308 */ /* 0x000f220000000800 */
[----:B--2---:R-:W-:Y:S01]  /*15740*/  @!P2 FMUL R105, R105, R105 ;  /* 0x000000696969a220 */ /* 0x004fe20000400000 */
[----:B------:R-:W-:-:S04]  /*15750*/  FSETP.GEU.AND P2, PT, R10, -126, PT ;  /* 0xc2fc00000a00780b */ /* 0x000fc80003f4e000 */
[----:B------:R-:W-:Y:S01]  /*15760*/  F2FP.F16.F32.PACK_AB R37, R105, R104 ;  /* 0x000000686925723e */ /* 0x000fe200000000ff */
[----:B------:R-:W-:Y:S01]  /*15770*/  @!P3 FMUL R5, R5, 0.5 ;  /* 0x3f0000000505b820 */ /* 0x000fe20000400000 */
[----:B------:R-:W2:Y:S01]  /*15780*/  MUFU.EX2 R68, R54 ;  /* 0x0000003600447308 */ /* 0x000ea20000000800 */
[----:B-1----:R-:W-:Y:S01]  /*15790*/  @!P1 FMUL R106, R106, R106 ;  /* 0x0000006a6a6a9220 */ /* 0x002fe20000400000 */
[----:B------:R-:W-:-:S05]  /*157a0*/  FSETP.GEU.AND P1, PT, R11, -126, PT ;  /* 0xc2fc00000b00780b */ /* 0x000fca0003f2e000 */
[----:B------:R-:W-:Y:S01]  /*157b0*/  @!P2 FMUL R10, R10, 0.5 ;  /* 0x3f0000000a0aa820 */ /* 0x000fe20000400000 */
[----:B------:R-:W1:Y:S01]  /*157c0*/  MUFU.EX2 R69, R55 ;  /* 0x0000003700457308 */ /* 0x000e620000000800 */
[----:B----4-:R-:W-:Y:S01]  /*157d0*/  @!P0 FMUL R107, R107, R107 ;  /* 0x0000006b6b6b8220 */ /* 0x010fe20000400000 */
[----:B------:R-:W-:-:S04]  /*157e0*/  FSETP.GEU.AND P0, PT, R8, -126, PT ;  /* 0xc2fc00000800780b */ /* 0x000fc80003f0e000 */
[----:B------:R-:W-:Y:S01]  /*157f0*/  F2FP.F16.F32.PACK_AB R38, R107, R106 ;  /* 0x0000006a6b26723e */ /* 0x000fe200000000ff */
[----:B------:R-:W-:Y:S01]  /*15800*/  @!P1 FMUL R11, R11, 0.5 ;  /* 0x3f0000000b0b9820 */ /* 0x000fe20000400000 */
[----:B------:R-:W4:Y:S01]  /*15810*/  MUFU.EX2 R70, R4 ;  /* 0x0000000400467308 */ /* 0x000f220000000800 */
[----:B--2---:R-:W-:Y:S01]  /*15820*/  @!P6 FMUL R68, R68, R68 ;  /* 0x000000444444e220 */ /* 0x004fe20000400000 */
[----:B------:R-:W-:-:S05]  /*15830*/  FSETP.GEU.AND P6, PT, R9, -126, PT ;  /* 0xc2fc00000900780b */ /* 0x000fca0003fce000 */
[----:B------:R-:W-:Y:S01]  /*15840*/  @!P0 FMUL R8, R8, 0.5 ;  /* 0x3f00000008088820 */ /* 0x000fe20000400000 */
[----:B------:R2:W5:Y:S01]  /*15850*/  MUFU.EX2 R71, R5 ;  /* 0x0000000500477308 */ /* 0x0005620000000800 */
        /* <DEDUP_REMOVED lines=8> */
[----:B------:R4:W3:Y:S01]  /*158e0*/  MUFU.EX2 R73, R11 ;  /* 0x0000000b00497308 */ /* 0x0008e20000000800 */
[----:B--2---:R-:W-:Y:S02]  /*158f0*/  FFMA2 R4, R76.F32x2.HI_LO, UR4.F32, R0.F32 ;  /* 0x000000044c047c49 */ /* 0x004fe40009200000 */
[----:B-----5:R-:W-:-:S03]  /*15900*/  @!P3 FMUL R71, R71, R71 ;  /* 0x000000474747b220 */ /* 0x020fc60000400000 */
[----:B------:R-:W-:Y:S01]  /*15910*/  FSETP.GEU.AND P3, PT, R4, -126, PT ;  /* 0xc2fc00000400780b */ /* 0x000fe20003f6e000 */
[----:B------:R-:W-:Y:S01]  /*15920*/  @!P4 FMUL R7, R7, 0.5 ;  /* 0x3f0000000707c820 */ /* 0x000fe20000400000 */
[----:B------:R-:W2:Y:S01]  /*15930*/  MUFU.EX2 R74, R8 ;  /* 0x00000008004a7308 */ /* 0x000ea20000000800 */
[----:B-1----:R-:W-:Y:S01]  /*15940*/  @!P2 FMUL R72, R72, R72 ;  /* 0x000000484848a220 */ /* 0x002fe20000400000 */
[----:B------:R-:W-:Y:S02]  /*15950*/  FSETP.GEU.AND P2, PT, R5, -126, PT ;  /* 0xc2fc00000500780b */ /* 0x000fe40003f4e000 */
[----:B------:R-:W-:-:S04]  /*15960*/  F2FP.F16.F32.PACK_AB R40, R71, R70 ;  /* 0x000000464728723e */ /* 0x000fc800000000ff */
[----:B------:R1:W5:Y:S01]  /*15970*/  MUFU.EX2 R75, R9 ;  /* 0x00000009004b7308 */ /* 0x0003620000000800 */
[----:B----4-:R-:W-:Y:S02]  /*15980*/  FFMA2 R10, R78.F32x2.HI_LO, UR4.F32, R0.F32 ;  /* 0x000000044e0a7c49 */ /* 0x010fe40009200000 */
[----:B---3--:R-:W-:Y:S01]  /*15990*/  @!P1 FMUL R73, R73, R73 ;  /* 0x0000004949499220 */ /* 0x008fe20000400000 */
[----:B------:R-:W-:Y:S02]  /*159a0*/  @!P3 FMUL R4, R4, 0.5 ;  /* 0x3f0000000404b820 */ /* 0x000fe40000400000 */
[----:B------:R-:W-:Y:S01]  /*159b0*/  FSETP.GEU.AND P1, PT, R10, -126, PT ;  /* 0xc2fc00000a00780b */ /* 0x000fe20003f2e000 */
[----:B------:R-:W-:Y:S01]  /*159c0*/  @!P2 FMUL R5, R5, 0.5 ;  /* 0x3f0000000505a820 */ /* 0x000fe20000400000 */
[----:B------:R-:W3:Y:S01]  /*159d0*/  MUFU.EX2 R76, R6 ;  /* 0x00000006004c7308 */ /* 0x000ee20000000800 */
[----:B--2---:R-:W-:Y:S01]  /*159e0*/  @!P0 FMUL R74, R74, R74 ;  /* 0x0000004a4a4a8220 */ /* 0x004fe20000400000 */
[----:B------:R-:W-:-:S02]  /*159f0*/  FSETP.GEU.AND P0, PT, R11, -126, PT ;  /* 0xc2fc00000b00780b */ /* 0x000fc40003f0e000 */
[----:B------:R-:W-:-:S04]  /*15a00*/  F2FP.F16.F32.PACK_AB R41, R73, R72 ;  /* 0x000000484929723e */ /* 0x000fc800000000ff */
[----:B------:R2:W4:Y:S01]  /*15a10*/  MUFU.EX2 R77, R7 ;  /* 0x00000007004d7308 */ /* 0x0005220000000800 */
[----:B-1----:R-:W-:Y:S02]  /*15a20*/  FFMA2 R8, R80.F32x2.HI_LO, UR4.F32, R0.F32 ;  /* 0x0000000450087c49 */ /* 0x002fe40009200000 */
[----:B------:R-:W-:Y:S01]  /*15a30*/  @!P1 FMUL R10, R10, 0.5 ;  /* 0x3f0000000a0a9820 */ /* 0x000fe20000400000 */
[----:B-----5:R-:W-:Y:S02]  /*15a40*/  @!P6 FMUL R75, R75, R75 ;  /* 0x0000004b4b4be220 */ /* 0x020fe40000400000 */
[----:B------:R-:W-:Y:S01]  /*15a50*/  FSETP.GEU.AND P6, PT, R8, -126, PT ;  /* 0xc2fc00000800780b */ /* 0x000fe20003fce000 */
[----:B------:R-:W-:Y:S01]  /*15a60*/  @!P0 FMUL R11, R11, 0.5 ;  /* 0x3f0000000b0b8820 */ /* 0x000fe20000400000 */
[----:B------:R-:W1:Y:S01]  /*15a70*/  MUFU.EX2 R78, R4 ;  /* 0x00000004004e7308 */ /* 0x000e620000000800 */
[----:B---3--:R-:W-:Y:S01]  /*15a80*/  @!P5 FMUL R76, R76, R76 ;  /* 0x0000004c4c4cd220 */ /* 0x008fe20000400000 */
[----:B------:R-:W-:-:S02]  /*15a90*/  FSETP.GEU.AND P5, PT, R9, -126, PT ;  /* 0xc2fc00000900780b */ /* 0x000fc40003fae000 */
[----:B------:R-:W-:-:S04]  /*15aa0*/  F2FP.F16.F32.PACK_AB R42, R75, R74 ;  /* 0x0000004a4b2a723e */ /* 0x000fc800000000ff */
[----:B------:R3:W5:Y:S01]  /*15ab0*/  MUFU.EX2 R79, R5 ;  /* 0x00000005004f7308 */ /* 0x0007620000000800 */
[----:B--2---:R-:W-:Y:S02]  /*15ac0*/  FFMA2 R6, R82.F32x2.HI_LO, UR4.F32, R0.F32 ;  /* 0x0000000452067c49 */ /* 0x004fe40009200000 */
[----:B----4-:R-:W-:Y:S01]  /*15ad0*/  @!P4 FMUL R77, R77, R77 ;  /* 0x0000004d4d4dc220 */ /* 0x010fe20000400000 */
[----:B------:R-:W-:Y:S02]  /*15ae0*/  @!P6 FMUL R8, R8, 0.5 ;  /* 0x3f0000000808e820 */ /* 0x000fe40000400000 */
[----:B------:R-:W-:Y:S01]  /*15af0*/  FSETP.GEU.AND P4, PT, R6, -126, PT ;  /* 0xc2fc00000600780b */ /* 0x000fe20003f8e000 */
[----:B------:R-:W-:Y:S01]  /*15b00*/  @!P5 FMUL R9, R9, 0.5 ;  /* 0x3f0000000909d820 */ /* 0x000fe20000400000 */
[----:B------:R-:W2:Y:S01]  /*15b10*/  MUFU.EX2 R80, R10 ;  /* 0x0000000a00507308 */ /* 0x000ea20000000800 */
[----:B-1----:R-:W-:Y:S01]  /*15b20*/  @!P3 FMUL R78, R78, R78 ;  /* 0x0000004e4e4eb220 */ /* 0x002fe20000400000 */
[----:B------:R-:W-:-:S02]  /*15b30*/  FSETP.GEU.AND P3, PT, R7, -126, PT ;  /* 0xc2fc00000700780b */ /* 0x000fc40003f6e000 */
[----:B------:R-:W-:-:S04]  /*15b40*/  F2FP.F16.F32.PACK_AB R43, R77, R76 ;  /* 0x0000004c4d2b723e */ /* 0x000fc800000000ff */
[----:B------:R-:W1:Y:S01]  /*15b50*/  MUFU.EX2 R81, R11 ;  /* 0x0000000b00517308 */ /* 0x000e620000000800 */
[----:B---3--:R-:W-:Y:S01]  /*15b60*/  FFMA2 R4, R84.F32x2.HI_LO, UR4.F32, R0.F32 ;  /* 0x0000000454047c49 */ /* 0x008fe20009200000 */
[----:B------:R-:W-:Y:S01]  /*15b70*/  USHF.R.U32.HI UR4, URZ, 0x15, UR39 ;  /* 0x00000015ff047899 */ /* 0x000fe20008011627 */
[----:B-----5:R-:W-:Y:S01]  /*15b80*/  @!P2 FMUL R79, R79, R79 ;  /* 0x0000004f4f4fa220 */ /* 0x020fe20000400000 */
[----:B------:R-:W-:Y:S02]  /*15b90*/  @!P4 FMUL R6, R6, 0.5 ;  /* 0x3f0000000606c820 */ /* 0x000fe40000400000 */
[----:B------:R-:W-:Y:S01]  /*15ba0*/  FSETP.GEU.AND P2, PT, R4, -126, PT ;  /* 0xc2fc00000400780b */ /* 0x000fe20003f4e000 */
[----:B------:R-:W-:Y:S01]  /*15bb0*/  @!P3 FMUL R7, R7, 0.5 ;  /* 0x3f0000000707b820 */ /* 0x000fe20000400000 */
[----:B------:R-:W3:Y:S01]  /*15bc0*/  MUFU.EX2 R82, R8 ;  /* 0x0000000800527308 */ /* 0x000ee20000000800 */
[----:B--2---:R-:W-:Y:S01]  /*15bd0*/  @!P1 FMUL R80, R80, R80 ;  /* 0x0000005050509220 */ /* 0x004fe20000400000 */
[----:B------:R-:W-:-:S02]  /*15be0*/  FSETP.GEU.AND P1, PT, R5, -126, PT ;  /* 0xc2fc00000500780b */ /* 0x000fc40003f2e000 */
[----:B------:R-:W-:Y:S02]  /*15bf0*/  MOV R3, UR4 ;  /* 0x0000000400037c02 */ /* 0x000fe40008000f00 */
[----:B------:R-:W-:Y:S02]  /*15c00*/  F2FP.F16.F32.PACK_AB R44, R79, R78 ;  /* 0x0000004e4f2c723e */ /* 0x000fe400000000ff */
[----:B------:R-:W2:Y:S01]  /*15c10*/  MUFU.EX2 R83, R9 ;  /* 0x0000000900537308 */ /* 0x000ea20000000800 */
[----:B-1----:R-:W-:Y:S01]  /*15c20*/  @!P0 FMUL R81, R81, R81 ;  /* 0x0000005151518220 */ /* 0x002fe20000400000 */
[----:B------:R-:W-:Y:S01]  /*15c30*/  FSETP.GEU.AND P0, PT, R110, -126, PT ;  /* 0xc2fc00006e00780b */ /* 0x000fe20003f0e000 */
[----:B------:R-:W-:-:S03]  /*15c40*/  @!P2 FMUL R4, R4, 0.5 ;  /* 0x3f0000000404a820 */ /* 0x000fc60000400000 */
[----:B------:R-:W-:Y:S01]  /*15c50*/  F2FP.F16.F32.PACK_AB R45, R81, R80 ;  /* 0x00000050512d723e */ /* 0x000fe200000000ff */
[----:B------:R-:W-:Y:S01]  /*15c60*/  @!P1 FMUL R5, R5, 0.5 ;  /* 0x3f00000005059820 */ /* 0x000fe20000400000 */
[----:B------:R-:W1:Y:S01]  /*15c70*/  MUFU.EX2 R84, R6 ;  /* 0x0000000600547308 */ /* 0x000e620000000800 */
[----:B---3--:R-:W-:Y:S01]  /*15c80*/  @!P6 FMUL R82, R82, R82 ;  /* 0x000000525252e220 */ /* 0x008fe20000400000 */
[----:B------:R-:W-:-:S05]  /*15c90*/  FSETP.GEU.AND P6, PT, R111, -126, PT ;  /* 0xc2fc00006f00780b */ /* 0x000fca0003fce000 */
[----:B------:R-:W-:Y:S01]  /*15ca0*/  @!P0 FMUL R110, R110, 0.5 ;  /* 0x3f0000006e6e8820 */ /* 0x000fe20000400000 */
[----:B------:R-:W3:Y:S01]  /*15cb0*/  MUFU.EX2 R85, R7 ;  /* 0x0000000700557308 */ /* 0x000ee20000000800 */
        /* <DEDUP_REMOVED lines=9> */
[----:B---3--:R-:W-:Y:S01]  /*15d50*/  @!P3 FMUL R85, R85, R85 ;  /* 0x000000555555b220 */ /* 0x008fe20000400000 */
[----:B------:R-:W-:-:S04]  /*15d60*/  FSETP.GEU.AND P3, PT, R26, -126, PT ;  /* 0xc2fc00001a00780b */ /* 0x000fc80003f6e000 */
[----:B------:R-:W-:Y:S01]  /*15d70*/  F2FP.F16.F32.PACK_AB R47, R85, R84 ;  /* 0x00000054552f723e */ /* 0x000fe200000000ff */
[----:B------:R-:W-:Y:S01]  /*15d80*/  @!P4 FMUL R25, R25, 0.5 ;  /* 0x3f0000001919c820 */ /* 0x000fe20000400000 */
[----:B------:R-:W3:Y:S01]  /*15d90*/  MUFU.EX2 R110, R110 ;  /* 0x0000006e006e7308 */ /* 0x000ee20000000800 */
        /* <DEDUP_REMOVED lines=25> */
[----:B------:R-:W-:Y:S02]  /*15f30*/  F2FP.F16.F32.PACK_AB R25, R19, R18 ;  /* 0x000000121319723e */ /* 0x000fe400000000ff */
[----:B------:R-:W-:Y:S01]  /*15f40*/  F2FP.F16.F32.PACK_AB R50, R113, R112 ;  /* 0x000000707132723e */ /* 0x000fe200000000ff */
[----:B------:R-:W-:Y:S01]  /*15f50*/  @!P5 FMUL R31, R31, 0.5 ;  /* 0x3f0000001f1fd820 */ /* 0x000fe20000400000 */
[----:B------:R-:W3:Y:S01]  /*15f60*/  MUFU.EX2 R116, R28 ;  /* 0x0000001c00747308 */ /* 0x000ee20000000800 */
[----:B--2---:R-:W-:Y:S01]  /*15f70*/  @!P3 FMUL R114, R114, R114 ;  /* 0x000000727272b220 */ /* 0x004fe20000400000 */
[----:B------:R-:W-:-:S02]  /*15f80*/  FSETP.GEU.AND P3, PT, R33, -126, PT ;  /* 0xc2fc00002100780b */ /* 0x000fc40003f6e000 */
[----:B------:R-:W-:-:S03]  /*15f90*/  F2FP.F16.F32.PACK_AB R26, R23, R22 ;  /* 0x00000016171a723e */ /* 0x000fc600000000ff */
[----:B------:R-:W-:Y:S01]  /*15fa0*/  @!P4 FMUL R32, R32, 0.5 ;  /* 0x3f0000002020c820 */ /* 0x000fe20000400000 */
[----:B------:R-:W2:Y:S01]  /*15fb0*/  MUFU.EX2 R117, R29 ;  /* 0x0000001d00757308 */ /* 0x000ea20000000800 */
[----:B-1----:R-:W-:Y:S01]  /*15fc0*/  @!P2 FMUL R115, R115, R115 ;  /* 0x000000737373a220 */ /* 0x002fe20000400000 */
[----:B------:R-:W-:Y:S02]  /*15fd0*/  FSETP.GEU.AND P2, PT, R34, -126, PT ;  /* 0xc2fc00002200780b */ /* 0x000fe40003f4e000 */
[----:B------:R-:W-:Y:S02]  /*15fe0*/  F2FP.F16.F32.PACK_AB R27, R57, R56 ;  /* 0x00000038391b723e */ /* 0x000fe400000000ff */
[----:B------:R-:W-:Y:S01]  /*15ff0*/  F2FP.F16.F32.PACK_AB R51, R115, R114 ;  /* 0x000000727333723e */ /* 0x000fe200000000ff */
[----:B------:R-:W-:Y:S01]  /*16000*/  @!P3 FMUL R33, R33, 0.5 ;  /* 0x3f0000002121b820 */ /* 0x000fe20000400000 */
[----:B------:R-:W1:Y:S01]  /*16010*/  MUFU.EX2 R118, R30 ;  /* 0x0000001e00767308 */ /* 0x000e620000000800 */
[----:B---3--:R-:W-:Y:S01]  /*16020*/  @!P1 FMUL R116, R116, R116 ;  /* 0x0000007474749220 */ /* 0x008fe20000400000 */
[----:B------:R-:W-:-:S02]  /*16030*/  FSETP.GEU.AND P1, PT, R35, -126, PT ;  /* 0xc2fc00002300780b */ /* 0x000fc40003f2e000 */
[----:B------:R-:W-:-:S03]  /*16040*/  F2FP.F16.F32.PACK_AB R28, R59, R58 ;  /* 0x0000003a3b1c723e */ /* 0x000fc600000000ff */
[----:B------:R-:W-:Y:S01]  /*16050*/  @!P2 FMUL R34, R34, 0.5 ;  /* 0x3f0000002222a820 */ /* 0x000fe20000400000 */
[----:B------:R-:W3:Y:S01]  /*16060*/  MUFU.EX2 R119, R31 ;  /* 0x0000001f00777308 */ /* 0x000ee20000000800 */
[----:B--2---:R-:W-:Y:S01]  /*16070*/  @!P0 FMUL R117, R117, R117 ;  /* 0x0000007575758220 */ /* 0x004fe20000400000 */
[----:B------:R-:W-:Y:S02]  /*16080*/  LOP3.LUT P0, RZ, R3, 0x3, R92, 0x48, !PT ;  /* 0x0000000303ff7812 */ /* 0x000fe4000780485c */
[----:B------:R-:W-:Y:S02]  /*16090*/  F2FP.F16.F32.PACK_AB R29, R61, R60 ;  /* 0x0000003c3d1d723e */ /* 0x000fe400000000ff */
[----:B------:R-:W-:Y:S01]  /*160a0*/  F2FP.F16.F32.PACK_AB R52, R117, R116 ;  /* 0x000000747534723e */ /* 0x000fe200000000ff */
[----:B------:R-:W-:Y:S01]  /*160b0*/  @!P1 FMUL R35, R35, 0.5 ;  /* 0x3f00000023239820 */ /* 0x000fe20000400000 */
[----:B------:R-:W2:Y:S01]  /*160c0*/  MUFU.EX2 R122, R32 ;  /* 0x00000020007a7308 */ /* 0x000ea20000000800 */
[----:B-1----:R-:W-:Y:S01]  /*160d0*/  @!P6 FMUL R118, R118, R118 ;  /* 0x000000767676e220 */ /* 0x002fe20000400000 */
[----:B------:R-:W-:-:S06]  /*160e0*/  F2FP.F16.F32.PACK_AB R30, R63, R62 ;  /* 0x0000003e3f1e723e */ /* 0x000fcc00000000ff */
[----:B------:R-:W1:Y:S01]  /*160f0*/  MUFU.EX2 R123, R33 ;  /* 0x00000021007b7308 */ /* 0x000e620000000800 */
[----:B---3--:R-:W-:Y:S01]  /*16100*/  @!P5 FMUL R119, R119, R119 ;  /* 0x000000777777d220 */ /* 0x008fe20000400000 */
[----:B------:R-:W-:-:S04]  /*16110*/  F2FP.F16.F32.PACK_AB R31, R65, R64 ;  /* 0x00000040411f723e */ /* 0x000fc800000000ff */
[----:B------:R-:W-:Y:S02]  /*16120*/  F2FP.F16.F32.PACK_AB R53, R119, R118 ;  /* 0x000000767735723e */ /* 0x000fe400000000ff */
[----:B------:R-:W3:Y:S01]  /*16130*/  MUFU.EX2 R120, R34 ;  /* 0x0000002200787308 */ /* 0x000ee20000000800 */
[----:B--2---:R-:W-:Y:S01]  /*16140*/  @!P4 FMUL R122, R122, R122 ;  /* 0x0000007a7a7ac220 */ /* 0x004fe20000400000 */
[----:B------:R-:W-:-:S06]  /*16150*/  F2FP.F16.F32.PACK_AB R32, R67, R66 ;  /* 0x000000424320723e */ /* 0x000fcc00000000ff */
[----:B------:R-:W2:Y:S01]  /*16160*/  MUFU.EX2 R121, R35 ;  /* 0x0000002300797308 */ /* 0x000ea20000000800 */
[----:B-1----:R-:W-:Y:S01]  /*16170*/  @!P3 FMUL R123, R123, R123 ;  /* 0x0000007b7b7bb220 */ /* 0x002fe20000400000 */
[----:B------:R-:W-:-:S04]  /*16180*/  F2FP.F16.F32.PACK_AB R33, R97, R96 ;  /* 0x000000606121723e */ /* 0x000fc800000000ff */
[----:B------:R-:W-:Y:S01]  /*16190*/  F2FP.F16.F32.PACK_AB R54, R123, R122 ;  /* 0x0000007a7b36723e */ /* 0x000fe200000000ff */
[----:B---3--:R-:W-:Y:S01]  /*161a0*/  @!P2 FMUL R120, R120, R120 ;  /* 0x000000787878a220 */ /* 0x008fe20000400000 */
[----:B------:R-:W-:Y:S01]  /*161b0*/  F2FP.F16.F32.PACK_AB R34, R99, R98 ;  /* 0x000000626322723e */ /* 0x000fe200000000ff */
[----:B--2---:R-:W-:Y:S01]  /*161c0*/  @!P1 FMUL R121, R121, R121 ;  /* 0x0000007979799220 */ /* 0x004fe20000400000 */
[----:B------:R-:W-:-:S04]  /*161d0*/  F2FP.F16.F32.PACK_AB R35, R101, R100 ;  /* 0x000000646523723e */ /* 0x000fc800000000ff */
        /* <DEDUP_REMOVED lines=18> */
.L_x_289:
        /* <DEDUP_REMOVED lines=8> */
.L_x_290:
[----:B------:R-:W-:Y:S02]  /*16380*/  UPRMT UR4, UR36, 0x654, UR40 ;  /* 0x0000065424047896 */ /* 0x000fe40008000028 */
[----:B------:R-:W-:Y:S02]  /*16390*/  UISETP.NE.AND UP0, UPT, UR48, URZ, UPT ;  /* 0x000000ff3000728c */ /* 0x000fe4000bf05270 */
[----:B------:R-:W-:-:S05]  /*163a0*/  ULOP3.LUT UR37, UR37, 0x1, URZ, 0x3c, !UPT ;  /* 0x0000000125257892 */ /* 0x000fca000f8e3cff */
[----:B--2---:R-:W-:Y:S02]  /*163b0*/  SYNCS.ARRIVE.TRANS64.RED.A1T0 RZ, [UR4], RZ ;  /* 0x000000ffffff79a7 */ /* 0x004fe40008100404 */
[----:B------:R-:W-:Y:S05]  /*163c0*/  BRA.U UP0, `(.L_x_291) ;  /* 0x0000000100047547 */ /* 0x000fea000b800000 */
[----:B------:R-:W-:Y:S05]  /*163d0*/  BPT.TRAP 0x1 ;  /* 0x000000040000795c */ /* 0x000fea0000300000 */
.L_x_291:
        /* <DEDUP_REMOVED lines=13> */
.L_x_477:
[----:B------:R-:W-:Y:S01]  /*164b0*/  BSSY.RECONVERGENT B0, `(.L_x_293) ;  /* 0x000000b000007945 */ /* 0x000fe20003800200 */
[----:B--2---:R-:W-:-:S03]  /*164c0*/  MOV R3, 0x3f000000 ;  /* 0x3f00000000037802 */ /* 0x004fc60000000f00 */
[----:B------:R-:W-:Y:S05]  /*164d0*/  @!P1 BRA `(.L_x_294) ;  /* 0x0000000000209947 */ /* 0x000fea0003800000 */
[----:B------:R-:W2:Y:S01]  /*164e0*/  LDCU UR4, c[0x0][0x704] ;  /* 0x0000e080ff0477ac */ /* 0x000ea20008000800 */
[----:B------:R-:W-:-:S04]  /*164f0*/  FADD R0, -R109, R89 ;  /* 0x000000596d007221 */ /* 0x000fc80000000100 */
[----:B--2---:R-:W-:-:S05]  /*16500*/  FMUL R0, R0, UR4 ;  /* 0x0000000400007c20 */ /* 0x004fca0008400000 */
[----:B------:R-:W-:-:S13]  /*16510*/  FSETP.GEU.AND P1, PT, R0, -126, PT ;  /* 0xc2fc00000000780b */ /* 0x000fda0003f2e000 */
[----:B------:R-:W-:-:S04]  /*16520*/  @!P1 FMUL R0, R0, 0.5 ;  /* 0x3f00000000009820 */ /* 0x000fc80000400000 */
[----:B------:R-:W2:Y:S02]  /*16530*/  MUFU.EX2 R3, R0 ;  /* 0x0000000000037308 */ /* 0x000ea40000000800 */
[----:B--2---:R-:W-:-:S04]  /*16540*/  @!P1 FMUL R3, R3, R3 ;  /* 0x0000000303039220 */ /* 0x004fc80000400000 */
[----:B------:R-:W-:Y:S02]  /*16550*/  FMUL R3, R3, 0.5 ;  /* 0x3f00000003037820 */ /* 0x000fe40000400000 */
.L_x_294:
[----:B------:R-:W-:Y:S05]  /*16560*/  BSYNC.RECONVERGENT B0 ;  /* 0x0000000000007941 */ /* 0x000fea0003800200 */
.L_x_293:
[----:B------:R-:W-:Y:S01]  /*16570*/  FMUL R88, R3, R88 ;  /* 0x0000005803587220 */ /* 0x000fe20000400000 */
[----:B------:R-:W-:Y:S02]  /*16580*/  FADD2 R56, R56.F32x2.HI_LO, R100.F32x2.HI_LO ;  /* 0x000000643838724b */ /* 0x000fe40000000000 */
        /* <DEDUP_REMOVED lines=27> */
[----:B------:R-:W-:Y:S06]  /*16740*/  @P0 BRA `(.L_x_295) ;  /* 0x0000000000040947 */ /* 0x000fec0003800000 */
[----:B------:R-:W-:Y:S05]  /*16750*/  BPT.TRAP 0x1 ;  /* 0x000000040000795c */ /* 0x000fea0000300000 */
.L_x_295:
[----:B------:R-:W-:Y:S01]  /*16760*/  IMAD.U32 R3, RZ, RZ, UR37 ;  /* 0x00000025ff037e24 */ /* 0x000fe2000f8e00ff */
[----:B------:R-:W-:-:S04]  /*16770*/  ISETP.NE.AND P0, PT, R91, R90, PT ;  /* 0x0000005a5b00720c */ /* 0x000fc80003f05270 */
[----:B------:R-:W-:-:S04]  /*16780*/  SHF.L.U32 R3, R3, 0x1f, RZ ;  /* 0x0000001f03037819 */ /* 0x000fc800000006ff */
[----:B------:R-:W2:Y:S02]  /*16790*/  SYNCS.PHASECHK.TRANS64.TRYWAIT P1, [UR44], R3 ;  /* 0x00000003ff0075a7 */ /* 0x000ea4000802112c */
[----:B--2---:R-:W-:Y:S05]  /*167a0*/  @!P1 BRA `(.L_x_296) ;  /* 0x0000006c00309947 */ /* 0x004fea0003800000 */
.L_x_479:
        /* <DEDUP_REMOVED lines=17> */
.L_x_297:
[----:B------:R-:W-:Y:S05]  /*168c0*/  WARPSYNC.ALL ;  /* 0x0000000000007948 */ /* 0x000fea0003800000 */
[----:B------:R-:W-:Y:S01]  /*168d0*/  R2UR UR4, R95 ;  /* 0x000000005f0472ca */ /* 0x000fe200000e0000 */
[----:B------:R-:W-:Y:S01]  /*168e0*/  UISETP.NE.AND UP0, UPT, UR55, URZ, UPT ;  /* 0x000000ff3700728c */ /* 0x000fe2000bf05270 */
[----:B------:R-:W-:-:S03]  /*168f0*/  LOP3.LUT R2, R2, 0x1, RZ, 0x3c, !PT ;  /* 0x0000000102027812 */ /* 0x000fc600078e3cff */
[----:B------:R-:W-:Y:S02]  /*16900*/  USEL UR53, UR53, UR50, UP0 ;  /* 0x0000003235357287 */ /* 0x000fe40008000000 */
[----:B------:R-:W-:Y:S02]  /*16910*/  USEL UR52, UR50, UR52, UP0 ;  /* 0x0000003432347287 */ /* 0x000fe40008000000 */
[----:B------:R-:W-:Y:S02]  /*16920*/  USEL UR54, UR54, UR37, UP0 ;  /* 0x0000002536367287 */ /* 0x000fe40008000000 */
[----:B------:R-:W-:Y:S02]  /*16930*/  USEL UR51, UR37, UR51, UP0 ;  /* 0x0000003325337287 */ /* 0x000fe40008000000 */
[----:B------:R4:W-:Y:S10]  /*16940*/  STTM.x2 tmem[UR4], R124 ;  /* 0x0000007c000079ed */ /* 0x0009f400080c0004 */
.L_x_281:
[----:B------:R-:W-:-:S09]  /*16950*/  UISETP.NE.AND UP0, UPT, UR48, URZ, UPT ;  /* 0x000000ff3000728c */ /* 0x000fd2000bf05270 */
[----:B------:R-:W-:Y:S05]  /*16960*/  BRA.U UP0, `(.L_x_298) ;  /* 0x0000000100047547 */ /* 0x000fea000b800000 */
[----:B------:R-:W-:Y:S05]  /*16970*/  BPT.TRAP 0x1 ;  /* 0x000000040000795c */ /* 0x000fea0000300000 */
.L_x_298:
[----:B------:R-:W-:Y:S01]  /*16980*/  SYNCS.ARRIVE.TRANS64.A1T0 RZ, [UR43], RZ ;  /* 0x000000ffffff79a7 */ /* 0x000fe2000810002b */
[----:B------:R-:W-:-:S04]  /*16990*/  UISETP.NE.AND UP1, UPT, UR55, URZ, UPT ;  /* 0x000000ff3700728c */ /* 0x000fc8000bf25270 */
[----:B------:R-:W-:-:S04]  /*169a0*/  USEL UR5, UR52, UR53, UP1 ;  /* 0x0000003534057287 */ /* 0x000fc80008800000 */
[----:B------:R-:W-:Y:S01]  /*169b0*/  ULOP3.LUT UR5, UR5, 0x1, URZ, 0x3c, !UPT ;  /* 0x0000000105057892 */ /* 0x000fe2000f8e3cff */
[----:B------:R-:W-:Y:S11]  /*169c0*/  BRA.U UP0, `(.L_x_299) ;  /* 0x0000000100047547 */ /* 0x000ff6000b800000 */
[----:B------:R-:W-:Y:S05]  /*169d0*/  BPT.TRAP 0x1 ;  /* 0x000000040000795c */ /* 0x000fea0000300000 */
.L_x_299:
[----:B-12---:R-:W-:Y:S01]  /*169e0*/  MOV R3, UR5 ;  /* 0x0000000500037c02 */ /* 0x006fe20008000f00 */
[----:B------:R-:W-:-:S03]  /*169f0*/  UISETP.GT.U32.AND UP0, UPT, UR45, 0x1, UPT ;  /* 0x000000012d00788c */ /* 0x000fc6000bf04070 */
[----:B------:R-:W-:-:S04]  /*16a00*/  SHF.L.U32 R3, R3, 0x1f, RZ ;  /* 0x0000001f03037819 */ /* 0x000fc800000006ff */
[----:B------:R-:W1:Y:S02]  /*16a10*/  SYNCS.PHASECHK.TRANS64.TRYWAIT P0, [UR47], R3 ;  /* 0x00000003ff0075a7 */ /* 0x000e64000800112f */
[----:B-1----:R-:W-:Y:S05]  /*16a20*/  @!P0 BRA `(.L_x_300) ;  /* 0x0000006800a88947 */ /* 0x002fea0003800000 */
.L_x_481:
[----:B------:R-:W-:Y:S05]  /*16a30*/  BRA.U UP0, `(.L_x_301) ;  /* 0x0000000100087547 */ /* 0x000fea000b800000 */
[----:B------:R-:W-:Y:S05]  /*16a40*/  BPT.TRAP 0x1 ;  /* 0x000000040000795c */ /* 0x000fea0000300000 */
[----:B------:R-:W-:Y:S05]  /*16a50*/  BPT.TRAP 0x1 ;  /* 0x000000040000795c */ /* 0x000fea0000300000 */
.L_x_301:
[----:B------:R-:W-:Y:S02]  /*16a60*/  UPRMT UR4, UR36, 0x654, UR40 ;  /* 0x0000065424047896 */ /* 0x000fe40008000028 */
[----:B------:R-:W-:-:S04]  /*16a70*/  UISETP.NE.AND UP0, UPT, UR55, URZ, UPT ;  /* 0x000000ff3700728c */ /* 0x000fc8000bf05270 */
[----:B------:R-:W-:Y:S02]  /*16a80*/  USEL UR53, UR53, UR5, UP0 ;  /* 0x0000000535357287 */ /* 0x000fe40008000000 */
[----:B------:R-:W-:Y:S01]  /*16a90*/  USEL UR52, UR5, UR52, UP0 ;  /* 0x0000003405347287 */ /* 0x000fe20008000000 */
[----:B------:R-:W-:Y:S01]  /*16aa0*/  SYNCS.ARRIVE.TRANS64.RED.A1T0 RZ, [UR4], RZ ;  /* 0x000000ffffff79a7 */ /* 0x000fe20008100404 */
[----:B------:R-:W-:-:S04]  /*16ab0*/  USEL UR4, UR51, UR54, UP0 ;  /* 0x0000003633047287 */ /* 0x000fc80008000000 */
[----:B------:R-:W-:-:S04]  /*16ac0*/  ULOP3.LUT UR4, UR4, 0x1, URZ, 0x3c, !UPT ;  /* 0x0000000104047892 */ /* 0x000fc8000f8e3cff */
[----:B------:R-:W-:Y:S02]  /*16ad0*/  USEL UR51, UR4, UR51, UP0 ;  /* 0x0000003304337287 */ /* 0x000fe40008000000 */
[----:B------:R-:W-:-:S12]  /*16ae0*/  USEL UR54, UR54, UR4, UP0 ;  /* 0x0000000436367287 */ /* 0x000fd80008000000 */
.L_x_259:
[----:B------:R-:W2:Y:S01]  /*16af0*/  LDCU UR4, c[0x0][0x900] ;  /* 0x00012000ff0477ac */ /* 0x000ea20008000800 */
[----:B------:R-:W-:-:S04]  /*16b00*/  UIADD3 UR38, UPT, UPT, UR49, UR38, URZ ;  /* 0x0000002631267290 */ /* 0x000fc8000fffe0ff */
[----:B--2---:R-:W-:-:S09]  /*16b10*/  UISETP.GE.AND UP0, UPT, UR38, UR4, UPT ;  /* 0x000000042600728c */ /* 0x004fd2000bf06270 */
[----:B------:R-:W-:Y:S05]  /*16b20*/  BRA.U !UP0, `(.L_x_302) ;  /* 0xffffffa9081c7547 */ /* 0x000fea000b83ffff */
[----:B------:R-:W-:Y:S05]  /*16b30*/  EXIT ;  /* 0x000000000000794d */ /* 0x000fea0003800000 */
.L_x_26:
[----:B------:R-:W-:-:S05]  /*16b40*/  IMAD.MOV.U32 R0, RZ, RZ, -0x4 ;  /* 0xfffffffcff007424 */ /* 0x000fca00078e00ff */
[----:B------:R-:W-:-:S05]  /*16b50*/  VIADDMNMX.U32 R0, R3, R0, 0x2, PT ;  /* 0x0000000203007446 */ /* 0x000fca0003800000 */
[----:B------:R-:W-:-:S04]  /*16b60*/  IMAD.SHL.U32 R0, R0, 0x4, RZ ;  /* 0x0000000400007824 */ /* 0x000fc800078e00ff */
[----:B------:R-:W1:Y:S02]  /*16b70*/  LDC R2, c[0x2][R0] ;  /* 0x0080000000027b82 */ /* 0x000e640000000800 */
[----:B-1----:R-:W-:-:S04]  /*16b80*/  SHF.R.S32.HI R3, RZ, 0x1f, R2 ;  /* 0x0000001fff037819 */ /* 0x002fc80000011402 */
.L_x_534:
[----:B------:R-:W-:Y:S05]  /*16b90*/  BRX R2 -0x16ba0                                                                                                                                                                                                                                                                                                                                                                                                                                                                                                                                                                                 (*"BRANCH_TARGETS .L_x_535,.L_x_536,.L_x_537"*) ;  /* 0xfffffe9402187949 */ /* 0x000fea000383ffff */
.L_x_537:
[----:B------:R-:W-:-:S08]  /*16ba0*/  NOP ;  /* 0x0000000000007918 */ /* 0x000fd00000000000 */
[----:B------:R-:W-:-:S00]  /*16bb0*/  USETMAXREG.DEALLOC.CTAPOOL 0x18 ;  /* 0x00000018000079c8 */ /* 0x000fc000080e0500 */
[----:B------:R-:W-:Y:S05]  /*16bc0*/  EXIT ;  /* 0x000000000000794d */ /* 0x000fea0003800000 */
.L_x_535:
[----:B------:R-:W-:-:S08]  /*16bd0*/  NOP ;  /* 0x0000000000007918 */ /* 0x000fd00000000000 */
[----:B------:R-:W1:-:S00]  /*16be0*/  USETMAXREG.DEALLOC.CTAPOOL 0x20 ;  /* 0x00000020000079c8 */ /* 0x000e4000080e0500 */
[----:B-1----:R-:W1:Y:S02]  /*16bf0*/  LDC R0, c[0x0][0x900] ;  /* 0x00024000ff007b82 */ /* 0x002e640000000800 */
[----:B-1----:R-:W-:-:S13]  /*16c00*/  ISETP.LE.AND P1, PT, R0, UR38, PT ;  /* 0x0000002600007c0c */ /* 0x002fda000bf23270 */
[----:B------:R-:W-:Y:S05]  /*16c10*/  @P1 EXIT ;  /* 0x000000000000194d */ /* 0x000fea0003800000 */
[----:B------:R-:W-:Y:S01]  /*16c20*/  HFMA2 R4, -RZ, RZ, 0, 5.9604644775390625e-08 ;  /* 0x00000001ff047431 */ /* 0x000fe200000001ff */
[----:B------:R-:W-:Y:S01]  /*16c30*/  PLOP3.LUT P5, PT, P5, P6, PT, 0xf8, 0x8f ;  /* 0x00000000008f781c */ /* 0x000fe20002fadf70 */
[----:B------:R-:W1:Y:S01]  /*16c40*/  LDCU.64 UR4, c[0x0][0x348] ;  /* 0x00006900ff0477ac */ /* 0x000e620008000a00 */
[----:B------:R-:W-:Y:S01]  /*16c50*/  UPLOP3.LUT UP1, UPT, UP2, UP3, UPT, 0xf8, 0x8f ;  /* 0x00000000008f789c */ /* 0x000fe20001727f70 */
[----:B------:R-:W-:Y:S01]  /*16c60*/  UMOV UR23, 0x1 ;  /* 0x0000000100177882 */ /* 0x000fe20000000000 */
[----:B------:R-:W-:-:S09]  /*16c70*/  UMOV UR15, URZ ;  /* 0x000000ff000f7c82 */ /* 0x000fd20008000000 */
.L_x_400:
[----:B--2---:R-:W2:Y:S01]  /*16c80*/  LDCU.64 UR6, c[0x0][0x908] ;  /* 0x00012100ff0677ac */ /* 0x004ea20008000a00 */
[----:B------:R-:W3:Y:S01]  /*16c90*/  LDCU UR10, c[0x0][0x904] ;  /* 0x00012080ff0a77ac */ /* 0x000ee20008000800 */
[----:B------:R-:W4:Y:S01]  /*16ca0*/  LDCU.64 UR8, c[0x0][0x920] ;  /* 0x00012400ff0877ac */ /* 0x000f220008000a00 */
[----:B------:R-:W5:Y:S01]  /*16cb0*/  LDCU UR14, c[0x0][0x91c] ;  /* 0x00012380ff0e77ac */ /* 0x000f620008000800 */
[----:B--2---:R-:W-:-:S04]  /*16cc0*/  UIMAD.WIDE.U32 UR12, UR38, UR6, URZ ;  /* 0x00000006260c72a5 */ /* 0x004fc8000f8e00ff */
[----:B------:R-:W-:Y:S02]  /*16cd0*/  USHF.R.U32.HI UR13, URZ, UR7, UR13 ;  /* 0x00000007ff0d7299 */ /* 0x000fe4000801160d */
[----:B---3--:R-:W-:Y:S01]  /*16ce0*/  UISETP.NE.AND UP2, UPT, UR10, 0x1, UPT ;  /* 0x000000010a00788c */ /* 0x008fe2000bf45270 */
[----:B------:R-:W2:Y:S03]  /*16cf0*/  LDCU.64 UR6, c[0x0][0x380] ;  /* 0x00007000ff0677ac */ /* 0x000ea60008000a00 */
[----:B------:R-:W-:Y:S02]  /*16d00*/  USEL UR13, UR38, UR13, !UP2 ;  /* 0x0000000d260d7287 */ /* 0x000fe4000d000000 */
[----:B-----5:R-:W-:Y:S02]  /*16d10*/  UISETP.NE.AND UP2, UPT, UR14, 0x1, UPT ;  /* 0x000000010e00788c */ /* 0x020fe4000bf45270 */
[----:B----4-:R-:W-:-:S02]  /*16d20*/  UIMAD.WIDE.U32 UR16, UR13, UR8, URZ ;  /* 0x000000080d1072a5 */ /* 0x010fc4000f8e00ff */
[----:B------:R-:W-:-:S05]  /*16d30*/  UIADD3 UR8, UPT, UPT, -UR13, URZ, URZ ;  /* 0x000000ff0d087290 */ /* 0x000fca000fffe1ff */
[----:B------:R-:W-:Y:S02]  /*16d40*/  UMOV UR11, UR17 ;  /* 0x00000011000b7c82 */ /* 0x000fe40008000000 */
[----:B------:R-:W-:Y:S02]  /*16d50*/  USHF.R.U32.HI UR9, URZ, UR9, UR11 ;  /* 0x00000009ff097299 */ /* 0x000fe4000801160b */
[----:B------:R-:W-:Y:S02]  /*16d60*/  UIMAD UR11, UR10, UR8, UR38 ;  /* 0x000000080a0b72a4 */ /* 0x000fe4000f8e0226 */
[----:B------:R-:W-:Y:S02]  /*16d70*/  USEL UR12, UR13, UR9, !UP2 ;  /* 0x000000090d0c7287 */ /* 0x000fe4000d000000 */
[----:B--2---:R-:W-:Y:S02]  /*16d80*/  UISETP.NE.AND UP2, UPT, UR7, URZ, UPT ;  /* 0x000000ff0700728c */ /* 0x004fe4000bf45270 */
[----:B------:R-:W-:-:S02]  /*16d90*/  USHF.L.U32 UR11, UR11, 0x8, URZ ;  /* 0x000000080b0b7899 */ /* 0x000fc400080006ff */
[----:B------:R-:W-:Y:S02]  /*16da0*/  UIADD3 UR8, UPT, UPT, -UR12, URZ, URZ ;  /* 0x000000ff0c087290 */ /* 0x000fe4000fffe1ff */
[----:B------:R-:W-:Y:S02]  /*16db0*/  UISETP.GE.OR UP2, UPT, UR11, UR6, !UP2 ;  /* 0x000000060b00728c */ /* 0x000fe4000d746670 */
[----:B------:R-:W-:-:S07]  /*16dc0*/  UIMAD UR14, UR14, UR8, UR13 ;  /* 0x000000080e0e72a4 */ /* 0x000fce000f8e020d */
[----:B-1----:R-:W-:Y:S05]  /*16dd0*/  BRA.U UP2, `(.L_x_303) ;  /* 0x0000003102087547 */ /* 0x002fea000b800000 */
[----:B------:R-:W2:Y:S01]  /*16de0*/  LDCU UR6, c[0x0][0x38c] ;  /* 0x00007180ff0677ac */ /* 0x000ea20008000800 */
[----:B------:R-:W-:Y:S01]  /*16df0*/  BSSY.RECONVERGENT B0, `(.L_x_304) ;  /* 0x0000028000007945 */ /* 0x000fe20003800200 */
[----:B------:R-:W3:Y:S01]  /*16e00*/  LDCU.64 UR8, c[0x0][0x910] ;  /* 0x00012200ff0877ac */ /* 0x000ee20008000a00 */
[----:B------:R-:W4:Y:S01]  /*16e10*/  LDCU UR10, c[0x0][0x918] ;  /* 0x00012300ff0a77ac */ /* 0x000f220008000800 */
[----:B--2---:R-:W-:Y:S01]  /*16e20*/  IMAD.U32 R3, RZ, RZ, UR6 ;  /* 0x00000006ff037e24 */ /* 0x004fe2000f8e00ff */
[----:B---3--:R-:W-:-:S04]  /*16e30*/  UIMAD.WIDE.U32 UR16, UR12, UR9, URZ ;  /* 0x000000090c1072a5 */ /* 0x008fc8000f8e00ff */
[----:B------:R-:W-:Y:S01]  /*16e40*/  IABS R3, R3 ;  /* 0x0000000300037213 */ /* 0x000fe20000000000 */
[----:B------:R-:W-:-:S03]  /*16e50*/  UISETP.NE.AND UP2, UPT, UR8, 0x1, UPT ;  /* 0x000000010800788c */ /* 0x000fc6000bf45270 */
[----:B------:R-:W2:Y:S01]  /*16e60*/  I2F.RP R0, R3 ;  /* 0x0000000300007306 */ /* 0x000ea20000209400 */
[----:B------:R-:W-:Y:S02]  /*16e70*/  UMOV UR9, UR17 ;  /* 0x0000001100097c82 */ /* 0x000fe40008000000 */
[----:B----4-:R-:W-:-:S04]  /*16e80*/  USHF.R.U32.HI UR9, URZ, UR10, UR9 ;  /* 0x0000000aff097299 */ /* 0x010fc80008011609 */
[----:B------:R-:W-:Y:S02]  /*16e90*/  USEL UR9, UR12, UR9, !UP2 ;  /* 0x000000090c097287 */ /* 0x000fe4000d000000 */
[----:B------:R-:W-:Y:S02]  /*16ea0*/  UISETP.NE.AND UP2, UPT, UR6, URZ, UPT ;  /* 0x000000ff0600728c */ /* 0x000fe4000bf45270 */
[----:B------:R-:W-:Y:S01]  /*16eb0*/  UIADD3 UR9, UPT, UPT, -UR9, URZ, URZ ;  /* 0x000000ff09097290 */ /* 0x000fe2000fffe1ff */
[----:B--2---:R-:W2:Y:S03]  /*16ec0*/  MUFU.RCP R6, R0 ;  /* 0x0000000000067308 */ /* 0x004ea60000001000 */
[----:B------:R-:W-:-:S04]  /*16ed0*/  UIMAD UR12, UR8, UR9, UR12 ;  /* 0x00000009080c72a4 */ /* 0x000fc8000f8e020c */
[----:B------:R-:W-:-:S04]  /*16ee0*/  ULOP3.LUT UR8, UR12, UR6, URZ, 0x3c, !UPT ;  /* 0x000000060c087292 */ /* 0x000fc8000f8e3cff */
[----:B------:R-:W-:Y:S01]  /*16ef0*/  UISETP.GE.AND UP3, UPT, UR8, URZ, UPT ;  /* 0x000000ff0800728c */ /* 0x000fe2000bf66270 */
[----:B--2---:R-:W-:Y:S02]  /*16f00*/  IADD3 R6, PT, PT, R6, 0xffffffe, RZ ;  /* 0x0ffffffe06067810 */ /* 0x004fe40007ffe0ff */
[----:B------:R-:W-:Y:S02]  /*16f10*/  MOV R0, UR12 ;  /* 0x0000000c00007c02 */ /* 0x000fe40008000f00 */
[----:B------:R-:W2:Y:S02]  /*16f20*/  F2I.FTZ.U32.TRUNC.NTZ R7, R6 ;  /* 0x0000000600077305 */ /* 0x000ea4000021f000 */
[----:B------:R-:W-:Y:S01]  /*16f30*/  IABS R0, R0 ;  /* 0x0000000000007213 */ /* 0x000fe20000000000 */
[----:B--2---:R-:W-:Y:S02]  /*16f40*/  IMAD.MOV R2, RZ, RZ, -R7 ;  /* 0x000000ffff027224 */ /* 0x004fe400078e0a07 */
[----:B------:R-:W-:-:S02]  /*16f50*/  IMAD.MOV.U32 R6, RZ, RZ, RZ ;  /* 0x000000ffff067224 */ /* 0x000fc400078e00ff */
[----:B------:R-:W-:-:S04]  /*16f60*/  IMAD R2, R2, R3, RZ ;  /* 0x0000000302027224 */ /* 0x000fc800078e02ff */
[----:B------:R-:W-:-:S06]  /*16f70*/  IMAD.HI.U32 R2, R7, R2, R6 ;  /* 0x0000000207027227 */ /* 0x000fcc00078e0006 */
[----:B------:R-:W-:-:S05]  /*16f80*/  IMAD.HI.U32 R5, R2, R0, RZ ;  /* 0x0000000002057227 */ /* 0x000fca00078e00ff */
[----:B------:R-:W-:-:S05]  /*16f90*/  IADD3 R2, PT, PT, -R5, RZ, RZ ;  /* 0x000000ff05027210 */ /* 0x000fca0007ffe1ff */
[----:B------:R-:W-:-:S05]  /*16fa0*/  IMAD R0, R3, R2, R0 ;  /* 0x0000000203007224 */ /* 0x000fca00078e0200 */
[----:B------:R-:W-:-:S13]  /*16fb0*/  ISETP.GT.U32.AND P1, PT, R3, R0, PT ;  /* 0x000000000300720c */ /* 0x000fda0003f24070 */
[----:B------:R-:W-:Y:S01]  /*16fc0*/  @!P1 IMAD.IADD R0, R0, 0x1, -R3 ;  /* 0x0000000100009824 */ /* 0x000fe200078e0a03 */
[----:B------:R-:W-:-:S04]  /*16fd0*/  @!P1 IADD3 R5, PT, PT, R5, 0x1, RZ ;  /* 0x0000000105059810 */ /* 0x000fc80007ffe0ff */
[----:B------:R-:W-:-:S13]  /*16fe0*/  ISETP.GE.U32.AND P2, PT, R0, R3, PT ;  /* 0x000000030000720c */ /* 0x000fda0003f46070 */
[----:B------:R-:W-:-:S05]  /*16ff0*/  @P2 VIADD R5, R5, 0x1 ;  /* 0x0000000105052836 */ /* 0x000fca0000000000 */
[----:B------:R-:W-:-:S13]  /*17000*/  R2UR UR13, R5 ;  /* 0x00000000050d72ca */ /* 0x000fda00000e0000 */
[----:B------:R-:W-:Y:S02]  /*17010*/  @!UP3 UIADD3 UR13, UPT, UPT, -UR13, URZ, URZ ;  /* 0x000000ff0d0db290 */ /* 0x000fe4000fffe1ff */
[----:B------:R-:W-:-:S04]  /*17020*/  @!UP2 ULOP3.LUT UR13, URZ, UR6, URZ, 0x33, !UPT ;  /* 0x00000006ff0da292 */ /* 0x000fc8000f8e33ff */
[----:B------:R-:W-:-:S04]  /*17030*/  UIADD3 UR8, UPT, UPT, -UR13, URZ, URZ ;  /* 0x000000ff0d087290 */ /* 0x000fc8000fffe1ff */
[----:B------:R-:W-:Y:S01]  /*17040*/  UIMAD UR12, UR6, UR8, UR12 ;  /* 0x00000008060c72a4 */ /* 0x000fe2000f8e020c */
[----:B------:R-:W-:Y:S11]  /*17050*/  @!P3 BRA `(.L_x_305) ;  /* 0x000000000004b947 */ /* 0x000ff60003800000 */
[----:B-1----:R-:W-:Y:S05]  /*17060*/  BPT.TRAP 0x1 ;  /* 0x000000040000795c */ /* 0x002fea0000300000 */
.L_x_305:
[----:B-1----:R-:W-:Y:S05]  /*17070*/  BSYNC.RECONVERGENT B0 ;  /* 0x0000000000007941 */ /* 0x002fea0003800200 */
.L_x_304:
[----:B------:R-:W1:Y:S01]  /*17080*/  S2UR UR8, SR_CgaCtaId ;  /* 0x00000000000879c3 */ /* 0x000e620000008800 */
[----:B------:R-:W-:Y:S01]  /*17090*/  UMOV UR6, 0x400 ;  /* 0x0000040000067882 */ /* 0x000fe20000000000 */
[----:B------:R-:W-:Y:S02]  /*170a0*/  SHF.L.U32 R5, R4, 0x1f, RZ ;  /* 0x0000001f04057819 */ /* 0x000fe400000006ff */
[----:B------:R-:W-:Y:S01]  /*170b0*/  @!P0 MOV R2, 0x8000 ;  /* 0x0000800000028802 */ /* 0x000fe20000000f00 */
[----:B-1----:R-:W-:-:S09]  /*170c0*/  ULEA UR8, UR8, UR6, 0x18 ;  /* 0x0000000608087291 */ /* 0x002fd2000f8ec0ff */
[----:B------:R-:W1:Y:S02]  /*170d0*/  SYNCS.PHASECHK.TRANS64.TRYWAIT P1, [UR8+0x2c010], R5 ;  /* 0x02c01005ff0075a7 */ /* 0x000e640008021108 */
[----:B-1----:R-:W-:Y:S05]  /*170e0*/  @!P1 BRA `(.L_x_306) ;  /* 0x0000006400109947 */ /* 0x002fea0003800000 */
.L_x_483:
[----:B------:R2:W-:Y:S01]  /*170f0*/  @!P0 SYNCS.ARRIVE.TRANS64 RZ, [UR8+0x2c000], R2 ;  /* 0x02c00002ffff89a7 */ /* 0x0005e20008000008 */
[----:B------:R-:W-:Y:S04]  /*17100*/  BSSY.RECONVERGENT B0, `(.L_x_307) ;  /* 0x0000003000007945 */ /* 0x000fe80003800200 */
[----:B------:R-:W-:Y:S05]  /*17110*/  @!P5 BRA `(.L_x_308) ;  /* 0x000000000004d947 */ /* 0x000fea0003800000 */
[----:B------:R-:W-:Y:S05]  /*17120*/  BPT.TRAP 0x1 ;  /* 0x000000040000795c */ /* 0x000fea0000300000 */
.L_x_308:
[----:B------:R-:W-:Y:S05]  /*17130*/  BSYNC.RECONVERGENT B0 ;  /* 0x0000000000007941 */ /* 0x000fea0003800200 */
.L_x_307:
[----:B-1----:R-:W1:Y:S01]  /*17140*/  S2R R0, SR_TID.X ;  /* 0x0000000000007919 */ /* 0x002e620000002100 */
[----:B------:R-:W-:Y:S01]  /*17150*/  BSSY.RECONVERGENT B0, `(.L_x_309) ;  /* 0x0000005000007945 */ /* 0x000fe20003800200 */
[----:B-1----:R-:W-:-:S04]  /*17160*/  LOP3.LUT P2, RZ, R0, 0x1f, RZ, 0xc0, !PT ;  /* 0x0000001f00ff7812 */ /* 0x002fc8000784c0ff */
[----:B------:R-:W-:-:S13]  /*17170*/  PLOP3.LUT P2, PT, P2, P0, PT, 0x8f, 0xf8 ;  /* 0x0000000000f8781c */ /* 0x000fda0001741177 */
[----:B------:R-:W-:Y:S05]  /*17180*/  @P2 BRA `(.L_x_310) ;  /* 0x0000000000042947 */ /* 0x000fea0003800000 */
[----:B------:R-:W-:Y:S05]  /*17190*/  BPT.TRAP 0x1 ;  /* 0x000000040000795c */ /* 0x000fea0000300000 */
.L_x_310:
[----:B------:R-:W-:Y:S05]  /*171a0*/  BSYNC.RECONVERGENT B0 ;  /* 0x0000000000007941 */ /* 0x000fea0003800200 */
.L_x_309:
[----:B------:R-:W-:Y:S02]  /*171b0*/  UIADD3 UR26, UP2, UPT, UR4, 0x80, URZ ;  /* 0x00000080041a7890 */ /* 0x000fe4000ff5e0ff */
[----:B------:R-:W-:Y:S02]  /*171c0*/  UIADD3 UR9, UPT, UPT, UR8, 0x2c000, URZ ;  /* 0x0002c00008097890 */ /* 0x000fe4000fffe0ff */
[----:B------:R-:W-:Y:S02]  /*171d0*/  UIADD3.X UR27, UPT, UPT, URZ, UR5, URZ, UP2, !UPT ;  /* 0x00000005ff1b7290 */ /* 0x000fe400097fe4ff */
[----:B------:R-:W-:Y:S01]  /*171e0*/  UIADD3 UR16, UPT, UPT, UR8, 0x4000, URZ ;  /* 0x0000400008107890 */ /* 0x000fe2000fffe0ff */
[----:B------:R-:W-:Y:S01]  /*171f0*/  UMOV UR24, 0x0 ;  /* 0x0000000000187882 */ /* 0x000fe20000000000 */
[----:B------:R-:W-:Y:S01]  /*17200*/  UMOV UR25, 0x10000000 ;  /* 0x1000000000197882 */ /* 0x000fe20000000000 */
[----:B------:R-:W-:Y:S01]  /*17210*/  UMOV UR10, URZ ;  /* 0x000000ff000a7c82 */ /* 0x000fe20008000000 */
[----:B------:R-:W-:Y:S01]  /*17220*/  UMOV UR18, 0x40 ;  /* 0x0000004000127882 */ /* 0x000fe20000000000 */
[----:B------:R-:W-:Y:S01]  /*17230*/  UMOV UR19, UR11 ;  /* 0x0000000b00137c82 */ /* 0x000fe20008000000 */
[----:B------:R-:W-:Y:S01]  /*17240*/  UMOV UR20, UR12 ;  /* 0x0000000c00147c82 */ /* 0x000fe20008000000 */
[----:B------:R-:W-:Y:S01]  /*17250*/  UMOV UR21, UR13 ;  /* 0x0000000d00157c82 */ /* 0x000fe20008000000 */
[----:B------:R-:W-:Y:S01]  /*17260*/  UMOV UR22, UR14 ;  /* 0x0000000e00167c82 */ /* 0x000fe20008000000 */
[----:B------:R-:W-:Y:S01]  /*17270*/  UMOV UR17, UR9 ;  /* 0x0000000900117c82 */ /* 0x000fe20008000000 */
[----:B------:R1:W-:Y:S01]  /*17280*/  UTMALDG.5D [UR8], [UR26], desc[UR24] ;  /* 0x000018081a0075b4 */ /* 0x0003e20008021000 */
[----:B------:R1:W-:Y:S02]  /*17290*/  UTMALDG.5D [UR16], [UR26], desc[UR24] ;  /* 0x000018101a0075b4 */ /* 0x0003e40008021000 */
[----:B-1----:R-:W-:Y:S05]  /*172a0*/  BRA.U !UP0, `(.L_x_311) ;  /* 0x0000000108047547 */ /* 0x002fea000b800000 */
[----:B------:R-:W-:Y:S05]  /*172b0*/  BPT.TRAP 0x1 ;  /* 0x000000040000795c */ /* 0x000fea0000300000 */
.L_x_311:
[----:B------:R-:W-:Y:S01]  /*172c0*/  ULEA UR25, UR15, UR8, 0x3 ;  /* 0x000000080f197291 */ /* 0x000fe2000f8e18ff */
[----:B------:R-:W-:Y:S01]  /*172d0*/  IMAD.U32 R3, RZ, RZ, UR23 ;  /* 0x00000017ff037e24 */ /* 0x000fe2000f8e00ff */
[----:B--2---:R-:W-:-:S04]  /*172e0*/  @!P0 MOV R2, 0x4000 ;  /* 0x0000400000028802 */ /* 0x004fc80000000f00 */
[----:B------:R-:W-:-:S04]  /*172f0*/  SHF.L.U32 R3, R3, 0x1f, RZ ;  /* 0x0000001f03037819 */ /* 0x000fc800000006ff */
[----:B------:R-:W1:Y:S02]  /*17300*/  SYNCS.PHASECHK.TRANS64.TRYWAIT P1, [UR25+0x2c038], R3 ;  /* 0x02c03803ff0075a7 */ /* 0x000e640008021119 */
[----:B-1----:R-:W-:Y:S05]  /*17310*/  @!P1 BRA `(.L_x_312) ;  /* 0x00000060009c9947 */ /* 0x002fea0003800000 */
.L_x_485:
[----:B------:R2:W-:Y:S01]  /*17320*/  @!P0 SYNCS.ARRIVE.TRANS64 RZ, [UR25+0x2c020], R2 ;  /* 0x02c02002ffff89a7 */ /* 0x0005e20008000019 */
[----:B------:R-:W-:Y:S05]  /*17330*/  BRA.U !UP1, `(.L_x_313) ;  /* 0x0000000109047547 */ /* 0x000fea000b800000 */
[----:B------:R-:W-:Y:S05]  /*17340*/  BPT.TRAP 0x1 ;  /* 0x000000040000795c */ /* 0x000fea0000300000 */
.L_x_313:
[----:B------:R-:W-:Y:S04]  /*17350*/  BSSY.RECONVERGENT B0, `(.L_x_314) ;  /* 0x0000003000007945 */ /* 0x000fe80003800200 */
[----:B------:R-:W-:Y:S05]  /*17360*/  @P2 BRA `(.L_x_315) ;  /* 0x0000000000042947 */ /* 0x000fea0003800000 */
[----:B------:R-:W-:Y:S05]  /*17370*/  BPT.TRAP 0x1 ;  /* 0x000000040000795c */ /* 0x000fea0000300000 */
.L_x_315:
[----:B------:R-:W-:Y:S05]  /*17380*/  BSYNC.RECONVERGENT B0 ;  /* 0x0000000000007941 */ /* 0x000fea0003800200 */
.L_x_314:
[----:B------:R-:W-:Y:S01]  /*17390*/  ULEA UR16, UR15, UR8, 0xe ;  /* 0x000000080f107291 */ /* 0x000fe2000f8e70ff */
[----:B------:R-:W-:Y:S01]  /*173a0*/  BSSY.RECONVERGENT B0, `(.L_x_316) ;  /* 0x000001a000007945 */ /* 0x000fe20003800200 */
[----:B------:R-:W-:Y:S02]  /*173b0*/  UIADD3 UR32, UP2, UPT, UR4, 0x180, URZ ;  /* 0x0000018004207890 */ /* 0x000fe4000ff5e0ff */
[----:B------:R-:W-:Y:S02]  /*173c0*/  UIADD3 UR6, UPT, UPT, UR15, 0x1, URZ ;  /* 0x000000010f067890 */ /* 0x000fe4000fffe0ff */
[----:B------:R-:W-:Y:S02]  /*173d0*/  UIADD3 UR25, UPT, UPT, UR25, 0x2c020, URZ ;  /* 0x0002c02019197890 */ /* 0x000fe4000fffe0ff */
[----:B------:R-:W-:Y:S02]  /*173e0*/  UIADD3.X UR33, UPT, UPT, URZ, UR5, URZ, UP2, !UPT ;  /* 0x00000005ff217290 */ /* 0x000fe400097fe4ff */
[----:B------:R-:W-:-:S02]  /*173f0*/  UIADD3 UR24, UPT, UPT, UR16, 0x10000, URZ ;  /* 0x0001000010187890 */ /* 0x000fc4000fffe0ff */
[----:B------:R-:W-:Y:S02]  /*17400*/  UIADD3 UR16, UPT, UPT, UR16, 0x12000, URZ ;  /* 0x0001200010107890 */ /* 0x000fe4000fffe0ff */
[----:B------:R-:W-:Y:S01]  /*17410*/  UISETP.NE.AND UP2, UPT, UR6, 0x3, UPT ;  /* 0x000000030600788c */ /* 0x000fe2000bf45270 */
[----:B------:R-:W-:Y:S01]  /*17420*/  UMOV UR27, URZ ;  /* 0x000000ff001b7c82 */ /* 0x000fe20008000000 */
[----:B------:R-:W-:Y:S02]  /*17430*/  UMOV UR30, 0x0 ;  /* 0x00000000001e7882 */ /* 0x000fe40000000000 */
[----:B------:R-:W-:Y:S01]  /*17440*/  USEL UR9, URZ, 0x1, UP2 ;  /* 0x00000001ff097887 */ /* 0x000fe20009000000 */
[----:B------:R-:W-:Y:S01]  /*17450*/  UMOV UR31, 0x10000000 ;  /* 0x10000000001f7882 */ /* 0x000fe20000000000 */
[----:B------:R-:W-:Y:S01]  /*17460*/  UMOV UR26, URZ ;  /* 0x000000ff001a7c82 */ /* 0x000fe20008000000 */
[----:B------:R-:W-:Y:S01]  /*17470*/  UMOV UR28, UR13 ;  /* 0x0000000d001c7c82 */ /* 0x000fe20008000000 */
[----:B------:R-:W-:Y:S01]  /*17480*/  UMOV UR29, UR14 ;  /* 0x0000000e001d7c82 */ /* 0x000fe20008000000 */
[----:B------:R-:W-:Y:S01]  /*17490*/  UMOV UR18, 0x40 ;  /* 0x0000004000127882 */ /* 0x000fe20000000000 */
[----:B------:R-:W-:Y:S01]  /*174a0*/  UMOV UR20, UR13 ;  /* 0x0000000d00147c82 */ /* 0x000fe20008000000 */
[----:B------:R-:W-:Y:S01]  /*174b0*/  UMOV UR21, UR14 ;  /* 0x0000000e00157c82 */ /* 0x000fe20008000000 */
[----:B------:R-:W-:Y:S01]  /*174c0*/  UMOV UR17, UR25 ;  /* 0x0000001900117c82 */ /* 0x000fe20008000000 */
[----:B------:R-:W-:Y:S01]  /*174d0*/  UMOV UR19, UR27 ;  /* 0x0000001b00137c82 */ /* 0x000fe20008000000 */
[----:B------:R3:W-:Y:S01]  /*174e0*/  UTMALDG.4D [UR24], [UR32], desc[UR30] ;  /* 0x00001e18200075b4 */ /* 0x0007e20008019000 */
[----:B------:R-:W-:-:S02]  /*174f0*/  USEL UR6, UR6, URZ, UP2 ;  /* 0x000000ff06067287 */ /* 0x000fc40009000000 */
[----:B------:R-:W-:Y:S01]  /*17500*/  ULOP3.LUT UR23, UR23, UR9, URZ, 0x3c, !UPT ;  /* 0x0000000917177292 */ /* 0x000fe2000f8e3cff */
[----:B------:R3:W-:Y:S02]  /*17510*/  UTMALDG.4D [UR16], [UR32], desc[UR30] ;  /* 0x00001e10200075b4 */ /* 0x0007e40008019000 */
[----:B---3--:R-:W-:Y:S09]  /*17520*/  @!P3 BRA `(.L_x_317) ;  /* 0x000000000004b947 */ /* 0x008ff20003800000 */
[----:B------:R-:W-:Y:S05]  /*17530*/  BPT.TRAP 0x1 ;  /* 0x000000040000795c */ /* 0x000fea0000300000 */
.L_x_317:
[----:B------:R-:W-:Y:S05]  /*17540*/  BSYNC.RECONVERGENT B0 ;  /* 0x0000000000007941 */ /* 0x000fea0003800200 */
.L_x_316:
[----:B------:R-:W3:Y:S01]  /*17550*/  SYNCS.PHASECHK.TRANS64.TRYWAIT P1, [UR8+0x2c018], R5 ;  /* 0x02c01805ff0075a7 */ /* 0x000ee20008021108 */
[----:B--2---:R-:W-:Y:S01]  /*17560*/  @!P0 MOV R2, 0x8000 ;  /* 0x0000800000028802 */ /* 0x004fe20000000f00 */
[----:B---3--:R-:W-:Y:S06]  /*17570*/  @!P1 BRA `(.L_x_318) ;  /* 0x00000060001c9947 */ /* 0x008fec0003800000 */
.L_x_487:
[----:B------:R2:W-:Y:S01]  /*17580*/  @!P0 SYNCS.ARRIVE.TRANS64 RZ, [UR8+0x2c008], R2 ;  /* 0x02c00802ffff89a7 */ /* 0x0005e20008000008 */
[----:B------:R-:W-:Y:S04]  /*17590*/  BSSY.RECONVERGENT B0, `(.L_x_319) ;  /* 0x0000003000007945 */ /* 0x000fe80003800200 */
[----:B------:R-:W-:Y:S05]  /*175a0*/  @!P5 BRA `(.L_x_320) ;  /* 0x000000000004d947 */ /* 0x000fea0003800000 */
[----:B------:R-:W-:Y:S05]  /*175b0*/  BPT.TRAP 0x1 ;  /* 0x000000040000795c */ /* 0x000fea0000300000 */
.L_x_320:
[----:B------:R-:W-:Y:S05]  /*175c0*/  BSYNC.RECONVERGENT B0 ;  /* 0x0000000000007941 */ /* 0x000fea0003800200 */
.L_x_319:
[----:B------:R-:W-:Y:S04]  /*175d0*/  BSSY.RECONVERGENT B0, `(.L_x_321) ;  /* 0x0000003000007945 */ /* 0x000fe80003800200 */
[----:B------:R-:W-:Y:S05]  /*175e0*/  @P2 BRA `(.L_x_322) ;  /* 0x0000000000042947 */ /* 0x000fea0003800000 */
[----:B------:R-:W-:Y:S05]  /*175f0*/  BPT.TRAP 0x1 ;  /* 0x000000040000795c */ /* 0x000fea0000300000 */
.L_x_322:
[----:B------:R-:W-:Y:S05]  /*17600*/  BSYNC.RECONVERGENT B0 ;  /* 0x0000000000007941 */ /* 0x000fea0003800200 */
.L_x_321:
[----:B------:R-:W-:Y:S02]  /*17610*/  UIADD3 UR10, UP2, UPT, UR4, 0x80, URZ ;  /* 0x00000080040a7890 */ /* 0x000fe4000ff5e0ff */
[----:B------:R-:W-:Y:S02]  /*17620*/  UIADD3 UR27, UPT, UPT, UR11, 0x80, URZ ;  /* 0x000000800b1b7890 */ /* 0x000fe4000fffe0ff */
[----:B------:R-:W-:Y:S02]  /*17630*/  UIADD3 UR24, UPT, UPT, UR8, 0x8000, URZ ;  /* 0x0000800008187890 */ /* 0x000fe4000fffe0ff */
[----:B------:R-:W-:Y:S02]  /*17640*/  UIADD3 UR25, UPT, UPT, UR8, 0x2c008, URZ ;  /* 0x0002c00808197890 */ /* 0x000fe4000fffe0ff */
[----:B------:R-:W-:Y:S02]  /*17650*/  UIADD3.X UR11, UPT, UPT, URZ, UR5, URZ, UP2, !UPT ;  /* 0x00000005ff0b7290 */ /* 0x000fe400097fe4ff */
[----:B------:R-:W-:Y:S01]  /*17660*/  UIADD3 UR16, UPT, UPT, UR8, 0xc000, URZ ;  /* 0x0000c00008107890 */ /* 0x000fe2000fffe0ff */
[----:B------:R-:W-:Y:S01]  /*17670*/  UMOV UR32, 0x0 ;  /* 0x0000000000207882 */ /* 0x000fe20000000000 */
[----:B------:R-:W-:Y:S01]  /*17680*/  UMOV UR33, 0x10000000 ;  /* 0x1000000000217882 */ /* 0x000fe20000000000 */
[----:B------:R-:W-:Y:S01]  /*17690*/  UMOV UR26, URZ ;  /* 0x000000ff001a7c82 */ /* 0x000fe20008000000 */
[----:B------:R-:W-:Y:S01]  /*176a0*/  UMOV UR28, UR12 ;  /* 0x0000000c001c7c82 */ /* 0x000fe20008000000 */
[----:B------:R-:W-:Y:S01]  /*176b0*/  UMOV UR29, UR13 ;  /* 0x0000000d001d7c82 */ /* 0x000fe20008000000 */
[----:B------:R-:W-:Y:S01]  /*176c0*/  UMOV UR30, UR14 ;  /* 0x0000000e001e7c82 */ /* 0x000fe20008000000 */
        /* <DEDUP_REMOVED lines=8> */
[----:B---3--:R-:W-:Y:S05]  /*17750*/  BRA.U !UP0, `(.L_x_323) ;  /* 0x0000000108047547 */ /* 0x008fea000b800000 */
[----:B------:R-:W-:Y:S05]  /*17760*/  BPT.TRAP 0x1 ;  /* 0x000000040000795c */ /* 0x000fea0000300000 */
.L_x_323:
[----:B------:R-:W-:Y:S01]  /*17770*/  ULEA UR25, UR6, UR8, 0x3 ;  /* 0x0000000806197291 */ /* 0x000fe2000f8e18ff */
[----:B-1----:R-:W-:Y:S01]  /*17780*/  IMAD.U32 R3, RZ, RZ, UR23 ;  /* 0x00000017ff037e24 */ /* 0x002fe2000f8e00ff */
[----:B--2---:R-:W-:-:S04]  /*17790*/  @!P0 MOV R2, 0x4000 ;  /* 0x0000400000028802 */ /* 0x004fc80000000f00 */
[----:B------:R-:W-:-:S04]  /*177a0*/  SHF.L.U32 R3, R3, 0x1f, RZ ;  /* 0x0000001f03037819 */ /* 0x000fc800000006ff */
[----:B------:R-:W1:Y:S02]  /*177b0*/  SYNCS.PHASECHK.TRANS64.TRYWAIT P1, [UR25+0x2c038], R3 ;  /* 0x02c03803ff0075a7 */ /* 0x000e640008021119 */
[----:B-1----:R-:W-:Y:S05]  /*177c0*/  @!P1 BRA `(.L_x_324) ;  /* 0x0000005c00a09947 */ /* 0x002fea0003800000 */
.L_x_489:
[----:B------:R2:W-:Y:S01]  /*177d0*/  @!P0 SYNCS.ARRIVE.TRANS64 RZ, [UR25+0x2c020], R2 ;  /* 0x02c02002ffff89a7 */ /* 0x0005e20008000019 */
[----:B------:R-:W-:Y:S05]  /*177e0*/  BRA.U !UP1, `(.L_x_325) ;  /* 0x0000000109047547 */ /* 0x000fea000b800000 */
[----:B------:R-:W-:Y:S05]  /*177f0*/  BPT.TRAP 0x1 ;  /* 0x000000040000795c */ /* 0x000fea0000300000 */
.L_x_325:
[----:B------:R-:W-:Y:S04]  /*17800*/  BSSY.RECONVERGENT B0, `(.L_x_326) ;  /* 0x0000003000007945 */ /* 0x000fe80003800200 */
[----:B------:R-:W-:Y:S05]  /*17810*/  @P2 BRA `(.L_x_327) ;  /* 0x0000000000042947 */ /* 0x000fea0003800000 */
[----:B------:R-:W-:Y:S05]  /*17820*/  BPT.TRAP 0x1 ;  /* 0x000000040000795c */ /* 0x000fea0000300000 */
.L_x_327:
[----:B------:R-:W-:Y:S05]  /*17830*/  BSYNC.RECONVERGENT B0 ;  /* 0x0000000000007941 */ /* 0x000fea0003800200 */
.L_x_326:
[----:B------:R-:W-:Y:S01]  /*17840*/  ULEA UR16, UR6, UR8, 0xe ;  /* 0x0000000806107291 */ /* 0x000fe2000f8e70ff */
[----:B------:R-:W-:Y:S01]  /*17850*/  LOP3.LUT R4, R4, 0x1, RZ, 0x3c, !PT ;  /* 0x0000000104047812 */ /* 0x000fe200078e3cff */
[----:B------:R-:W-:Y:S02]  /*17860*/  UIADD3 UR30, UP2, UPT, UR4, 0x280, URZ ;  /* 0x00000280041e7890 */ /* 0x000fe4000ff5e0ff */
[----:B------:R-:W-:Y:S02]  /*17870*/  UIADD3 UR25, UPT, UPT, UR25, 0x2c020, URZ ;  /* 0x0002c02019197890 */ /* 0x000fe4000fffe0ff */
[----:B------:R-:W-:Y:S02]  /*17880*/  UIADD3.X UR31, UPT, UPT, URZ, UR5, URZ, UP2, !UPT ;  /* 0x00000005ff1f7290 */ /* 0x000fe400097fe4ff */
[----:B------:R-:W-:Y:S02]  /*17890*/  UIADD3 UR24, UPT, UPT, UR16, 0x10000, URZ ;  /* 0x0001000010187890 */ /* 0x000fe4000fffe0ff */
[----:B------:R-:W-:Y:S01]  /*178a0*/  UIADD3 UR16, UPT, UPT, UR16, 0x12000, URZ ;  /* 0x0001200010107890 */ /* 0x000fe2000fffe0ff */
[----:B------:R-:W-:Y:S01]  /*178b0*/  UMOV UR27, URZ ;  /* 0x000000ff001b7c82 */ /* 0x000fe20008000000 */
[----:B------:R-:W-:Y:S01]  /*178c0*/  UMOV UR10, 0x0 ;  /* 0x00000000000a7882 */ /* 0x000fe20000000000 */
        /* <DEDUP_REMOVED lines=10> */
[----:B------:R-:W-:-:S04]  /*17970*/  UIADD3 UR6, UPT, UPT, UR6, 0x1, URZ ;  /* 0x0000000106067890 */ /* 0x000fc8000fffe0ff */
[----:B------:R-:W-:Y:S01]  /*17980*/  UISETP.NE.AND UP2, UPT, UR6, 0x3, UPT ;  /* 0x000000030600788c */ /* 0x000fe2000bf45270 */
[----:B------:R3:W-:Y:S03]  /*17990*/  UTMALDG.4D [UR16], [UR30], desc[UR10] ;  /* 0x00000a101e0075b4 */ /* 0x0007e60008019000 */
[----:B------:R-:W-:Y:S02]  /*179a0*/  USEL UR9, URZ, 0x1, UP2 ;  /* 0x00000001ff097887 */ /* 0x000fe40009000000 */
[----:B------:R-:W-:Y:S02]  /*179b0*/  USEL UR15, UR6, URZ, UP2 ;  /* 0x000000ff060f7287 */ /* 0x000fe40009000000 */
[----:B------:R-:W-:Y:S02]  /*179c0*/  UISETP.GE.AND UP2, UPT, UR7, 0x41, UPT ;  /* 0x000000410700788c */ /* 0x000fe4000bf46270 */
[----:B------:R-:W-:-:S07]  /*179d0*/  ULOP3.LUT UR23, UR23, UR9, URZ, 0x3c, !UPT ;  /* 0x0000000917177292 */ /* 0x000fce000f8e3cff */
[----:B---3--:R-:W-:Y:S05]  /*179e0*/  BRA.U !UP2, `(.L_x_303) ;  /* 0x000000250a047547 */ /* 0x008fea000b800000 */
[----:B------:R-:W-:-:S04]  /*179f0*/  UIADD3 UR7, UPT, UPT, UR7, 0x3f, URZ ;  /* 0x0000003f07077890 */ /* 0x000fc8000fffe0ff */
[----:B------:R-:W-:-:S04]  /*17a00*/  USHF.R.S32.HI UR6, URZ, 0x1f, UR7 ;  /* 0x0000001fff067899 */ /* 0x000fc80008011407 */
[----:B------:R-:W-:-:S04]  /*17a10*/  ULEA.HI UR7, UR6, UR7, URZ, 0x6 ;  /* 0x0000000706077291 */ /* 0x000fc8000f8f30ff */
[----:B------:R-:W-:-:S04]  /*17a20*/  USHF.R.S32.HI UR7, URZ, 0x6, UR7 ;  /* 0x00000006ff077899 */ /* 0x000fc80008011407 */
[----:B------:R-:W-:-:S04]  /*17a30*/  UISETP.LT.AND UP2, UPT, UR7, 0x2, UPT ;  /* 0x000000020700788c */ /* 0x000fc8000bf41270 */
[----:B------:R-:W-:-:S04]  /*17a40*/  USEL UR6, UR7, 0x2, UP2 ;  /* 0x0000000207067887 */ /* 0x000fc80009000000 */
[----:B------:R-:W-:-:S04]  /*17a50*/  UIADD3 UR6, UPT, UPT, UR7, -UR6, URZ ;  /* 0x8000000607067290 */ /* 0x000fc8000fffe0ff */
[----:B------:R-:W-:Y:S02]  /*17a60*/  UISETP.GE.U32.AND UP2, UPT, UR6, 0x3, UPT ;  /* 0x000000030600788c */ /* 0x000fe4000bf46070 */
[----:B------:R-:W-:-:S03]  /*17a70*/  UIADD3 UR9, UPT, UPT, UR6, 0x1, URZ ;  /* 0x0000000106097890 */ /* 0x000fc6000fffe0ff */
[----:B------:R-:W-:Y:S01]  /*17a80*/  UMOV UR6, 0x1 ;  /* 0x0000000100067882 */ /* 0x000fe20000000000 */
[----:B------:R-:W-:-:S03]  /*17a90*/  ULOP3.LUT UR7, UR9, 0x3, URZ, 0xc0, !UPT ;  /* 0x0000000309077892 */ /* 0x000fc6000f8ec0ff */
[----:B------:R-:W-:Y:S09]  /*17aa0*/  BRA.U !UP2, `(.L_x_328) ;  /* 0x000000150a107547 */ /* 0x000ff2000b800000 */
[----:B------:R-:W-:Y:S01]  /*17ab0*/  ULOP3.LUT UR9, UR9, 0xfffffffc, URZ, 0xc0, !UPT ;  /* 0xfffffffc09097892 */ /* 0x000fe2000f8ec0ff */
[----:B------:R-:W-:-:S11]  /*17ac0*/  UMOV UR6, 0x1 ;  /* 0x0000000100067882 */ /* 0x000fd60000000000 */
.L_x_369:
[----:B------:R-:W-:Y:S05]  /*17ad0*/  BRA.U !UP0, `(.L_x_329) ;  /* 0x0000000108047547 */ /* 0x000fea000b800000 */
[----:B------:R-:W-:Y:S05]  /*17ae0*/  BPT.TRAP 0x1 ;  /* 0x000000040000795c */ /* 0x000fea0000300000 */
.L_x_329:
[----:B------:R-:W3:Y:S01]  /*17af0*/  S2UR UR8, SR_CgaCtaId ;  /* 0x00000000000879c3 */ /* 0x000ee20000008800 */
[----:B------:R-:W-:Y:S01]  /*17b00*/  UMOV UR10, 0x400 ;  /* 0x00000400000a7882 */ /* 0x000fe20000000000 */
[----:B-1----:R-:W-:Y:S01]  /*17b10*/  IMAD.U32 R3, RZ, RZ, UR23 ;  /* 0x00000017ff037e24 */ /* 0x002fe2000f8e00ff */
[----:B--2---:R-:W-:-:S04]  /*17b20*/  @!P0 MOV R2, 0x4000 ;  /* 0x0000400000028802 */ /* 0x004fc80000000f00 */
[----:B------:R-:W-:Y:S01]  /*17b30*/  SHF.L.U32 R3, R3, 0x1f, RZ ;  /* 0x0000001f03037819 */ /* 0x000fe200000006ff */
[----:B---3--:R-:W-:-:S04]  /*17b40*/  ULEA UR8, UR8, UR10, 0x18 ;  /* 0x0000000a08087291 */ /* 0x008fc8000f8ec0ff */
[----:B------:R-:W-:-:S09]  /*17b50*/  ULEA UR25, UR15, UR8, 0x3 ;  /* 0x000000080f197291 */ /* 0x000fd2000f8e18ff */
[----:B------:R-:W1:Y:S02]  /*17b60*/  SYNCS.PHASECHK.TRANS64.TRYWAIT P1, [UR25+0x2c038], R3 ;  /* 0x02c03803ff0075a7 */ /* 0x000e640008021119 */
[----:B-1----:R-:W-:Y:S05]  /*17b70*/  @!P1 BRA `(.L_x_330) ;  /* 0x0000005800cc9947 */ /* 0x002fea0003800000 */
.L_x_491:
[----:B------:R2:W-:Y:S01]  /*17b80*/  @!P0 SYNCS.ARRIVE.TRANS64 RZ, [UR25+0x2c020], R2 ;  /* 0x02c02002ffff89a7 */ /* 0x0005e20008000019 */
[----:B------:R-:W-:Y:S05]  /*17b90*/  BRA.U !UP1, `(.L_x_331) ;  /* 0x0000000109047547 */ /* 0x000fea000b800000 */
[----:B------:R-:W-:Y:S05]  /*17ba0*/  BPT.TRAP 0x1 ;  /* 0x000000040000795c */ /* 0x000fea0000300000 */
.L_x_331:
[----:B-1----:R-:W1:Y:S01]  /*17bb0*/  S2R R0, SR_TID.X ;  /* 0x0000000000007919 */ /* 0x002e620000002100 */
[----:B------:R-:W-:Y:S01]  /*17bc0*/  BSSY.RECONVERGENT B0, `(.L_x_332) ;  /* 0x0000005000007945 */ /* 0x000fe20003800200 */
[----:B-1----:R-:W-:-:S04]  /*17bd0*/  LOP3.LUT P2, RZ, R0, 0x1f, RZ, 0xc0, !PT ;  /* 0x0000001f00ff7812 */ /* 0x002fc8000784c0ff */
[----:B------:R-:W-:-:S13]  /*17be0*/  PLOP3.LUT P2, PT, P2, P0, PT, 0x8f, 0xf8 ;  /* 0x0000000000f8781c */ /* 0x000fda0001741177 */
[----:B------:R-:W-:Y:S05]  /*17bf0*/  @P2 BRA `(.L_x_333) ;  /* 0x0000000000042947 */ /* 0x000fea0003800000 */
[----:B------:R-:W-:Y:S05]  /*17c00*/  BPT.TRAP 0x1 ;  /* 0x000000040000795c */ /* 0x000fea0000300000 */
.L_x_333:
[----:B------:R-:W-:Y:S05]  /*17c10*/  BSYNC.RECONVERGENT B0 ;  /* 0x0000000000007941 */ /* 0x000fea0003800200 */
.L_x_332:
[----:B------:R-:W-:Y:S02]  /*17c20*/  ULEA UR16, UR15, UR8, 0xe ;  /* 0x000000080f107291 */ /* 0x000fe4000f8e70ff */
[----:B------:R-:W-:Y:S02]  /*17c30*/  UIADD3 UR32, UP2, UPT, UR4, 0x180, URZ ;  /* 0x0000018004207890 */ /* 0x000fe4000ff5e0ff */
[----:B------:R-:W-:Y:S02]  /*17c40*/  USHF.L.U32 UR27, UR6, 0x6, URZ ;  /* 0x00000006061b7899 */ /* 0x000fe400080006ff */
[----:B------:R-:W-:Y:S02]  /*17c50*/  UIADD3 UR25, UPT, UPT, UR25, 0x2c020, URZ ;  /* 0x0002c02019197890 */ /* 0x000fe4000fffe0ff */
[----:B------:R-:W-:Y:S02]  /*17c60*/  UIADD3.X UR33, UPT, UPT, URZ, UR5, URZ, UP2, !UPT ;  /* 0x00000005ff217290 */ /* 0x000fe400097fe4ff */
[----:B------:R-:W-:-:S02]  /*17c70*/  UIADD3 UR24, UPT, UPT, UR16, 0x10000, URZ ;  /* 0x0001000010187890 */ /* 0x000fc4000fffe0ff */
[----:B------:R-:W-:Y:S01]  /*17c80*/  UIADD3 UR16, UPT, UPT, UR16, 0x12000, URZ ;  /* 0x0001200010107890 */ /* 0x000fe2000fffe0ff */
        /* <DEDUP_REMOVED lines=16> */
[----:B------:R-:W-:Y:S01]  /*17d90*/  ULOP3.LUT UR23, UR23, UR11, URZ, 0x3c, !UPT ;  /* 0x0000000b17177292 */ /* 0x000fe2000f8e3cff */
[----:B-1----:R-:W-:Y:S11]  /*17da0*/  BRA.U !UP0, `(.L_x_334) ;  /* 0x0000000108047547 */ /* 0x002ff6000b800000 */
[----:B------:R-:W-:Y:S05]  /*17db0*/  BPT.TRAP 0x1 ;  /* 0x000000040000795c */ /* 0x000fea0000300000 */
.L_x_334:
[----:B------:R-:W-:Y:S01]  /*17dc0*/  ULEA UR25, UR10, UR8, 0x3 ;  /* 0x000000080a197291 */ /* 0x000fe2000f8e18ff */
[----:B------:R-:W-:Y:S01]  /*17dd0*/  IMAD.U32 R3, RZ, RZ, UR23 ;  /* 0x00000017ff037e24 */ /* 0x000fe2000f8e00ff */
[----:B--2---:R-:W-:-:S04]  /*17de0*/  @!P0 MOV R2, 0x4000 ;  /* 0x0000400000028802 */ /* 0x004fc80000000f00 */
[----:B------:R-:W-:-:S04]  /*17df0*/  SHF.L.U32 R3, R3, 0x1f, RZ ;  /* 0x0000001f03037819 */ /* 0x000fc800000006ff */
[----:B------:R-:W1:Y:S02]  /*17e00*/  SYNCS.PHASECHK.TRANS64.TRYWAIT P1, [UR25+0x2c038], R3 ;  /* 0x02c03803ff0075a7 */ /* 0x000e640008021119 */
[----:B-1----:R-:W-:Y:S05]  /*17e10*/  @!P1 BRA `(.L_x_335) ;  /* 0x00000058003c9947 */ /* 0x002fea0003800000 */
.L_x_493:
[----:B------:R2:W-:Y:S01]  /*17e20*/  @!P0 SYNCS.ARRIVE.TRANS64 RZ, [UR25+0x2c020], R2 ;  /* 0x02c02002ffff89a7 */ /* 0x0005e20008000019 */
[----:B------:R-:W-:Y:S05]  /*17e30*/  BRA.U !UP1, `(.L_x_336) ;  /* 0x0000000109047547 */ /* 0x000fea000b800000 */
[----:B------:R-:W-:Y:S05]  /*17e40*/  BPT.TRAP 0x1 ;  /* 0x000000040000795c */ /* 0x000fea0000300000 */
.L_x_336:
[----:B------:R-:W-:Y:S04]  /*17e50*/  BSSY.RECONVERGENT B0, `(.L_x_337) ;  /* 0x0000003000007945 */ /* 0x000fe80003800200 */
[----:B------:R-:W-:Y:S05]  /*17e60*/  @P2 BRA `(.L_x_338) ;  /* 0x0000000000042947 */ /* 0x000fea0003800000 */
[----:B------:R-:W-:Y:S05]  /*17e70*/  BPT.TRAP 0x1 ;  /* 0x000000040000795c */ /* 0x000fea0000300000 */
.L_x_338:
[----:B------:R-:W-:Y:S05]  /*17e80*/  BSYNC.RECONVERGENT B0 ;  /* 0x0000000000007941 */ /* 0x000fea0003800200 */
.L_x_337:
        /* <DEDUP_REMOVED lines=24> */
[----:B---3--:R-:W-:Y:S11]  /*18010*/  BRA.U !UP0, `(.L_x_339) ;  /* 0x0000000108047547 */ /* 0x008ff6000b800000 */
[----:B------:R-:W-:Y:S05]  /*18020*/  BPT.TRAP 0x1 ;  /* 0x000000040000795c */ /* 0x000fea0000300000 */
.L_x_339:
[----:B------:R-:W-:Y:S01]  /*18030*/  ULEA UR25, UR10, UR8, 0x3 ;  /* 0x000000080a197291 */ /* 0x000fe2000f8e18ff */
[----:B-1----:R-:W-:Y:S01]  /*18040*/  IMAD.U32 R3, RZ, RZ, UR23 ;  /* 0x00000017ff037e24 */ /* 0x002fe2000f8e00ff */
[----:B--2---:R-:W-:-:S04]  /*18050*/  @!P0 MOV R2, 0x4000 ;  /* 0x0000400000028802 */ /* 0x004fc80000000f00 */
[----:B------:R-:W-:-:S04]  /*18060*/  SHF.L.U32 R3, R3, 0x1f, RZ ;  /* 0x0000001f03037819 */ /* 0x000fc800000006ff */
[----:B------:R-:W1:Y:S02]  /*18070*/  SYNCS.PHASECHK.TRANS64.TRYWAIT P1, [UR25+0x2c038], R3 ;  /* 0x02c03803ff0075a7 */ /* 0x000e640008021119 */
[----:B-1----:R-:W-:Y:S05]  /*18080*/  @!P1 BRA `(.L_x_340) ;  /* 0x0000005400b89947 */ /* 0x002fea0003800000 */
.L_x_495:
[----:B------:R2:W-:Y:S01]  /*18090*/  @!P0 SYNCS.ARRIVE.TRANS64 RZ, [UR25+0x2c020], R2 ;  /* 0x02c02002ffff89a7 */ /* 0x0005e20008000019 */
[----:B------:R-:W-:Y:S05]  /*180a0*/  BRA.U !UP1, `(.L_x_341) ;  /* 0x0000000109047547 */ /* 0x000fea000b800000 */
[----:B------:R-:W-:Y:S05]  /*180b0*/  BPT.TRAP 0x1 ;  /* 0x000000040000795c */ /* 0x000fea0000300000 */
.L_x_341:
[----:B------:R-:W-:Y:S04]  /*180c0*/  BSSY.RECONVERGENT B0, `(.L_x_342) ;  /* 0x0000003000007945 */ /* 0x000fe80003800200 */
[----:B------:R-:W-:Y:S05]  /*180d0*/  @P2 BRA `(.L_x_343) ;  /* 0x0000000000042947 */ /* 0x000fea0003800000 */
[----:B------:R-:W-:Y:S05]  /*180e0*/  BPT.TRAP 0x1 ;  /* 0x000000040000795c */ /* 0x000fea0000300000 */
.L_x_343:
[----:B------:R-:W-:Y:S05]  /*180f0*/  BSYNC.RECONVERGENT B0 ;  /* 0x0000000000007941 */ /* 0x000fea0003800200 */
.L_x_342:
[----:B------:R-:W-:Y:S02]  /*18100*/  ULEA UR16, UR10, UR8, 0xe ;  /* 0x000000080a107291 */ /* 0x000fe4000f8e70ff */
[----:B------:R-:W-:Y:S02]  /*18110*/  UIADD3 UR32, UP2, UPT, UR4, 0x180, URZ ;  /* 0x0000018004207890 */ /* 0x000fe4000ff5e0ff */
[----:B------:R-:W-:Y:S02]  /*18120*/  ULEA UR27, UR6, 0x40, 0x6 ;  /* 0x00000040061b7891 */ /* 0x000fe4000f8e30ff */
        /* <DEDUP_REMOVED lines=23> */
.L_x_344:
[----:B------:R-:W-:Y:S01]  /*182a0*/  ULEA UR25, UR10, UR8, 0x3 ;  /* 0x000000080a197291 */ /* 0x000fe2000f8e18ff */
[----:B-1----:R-:W-:Y:S01]  /*182b0*/  IMAD.U32 R3, RZ, RZ, UR23 ;  /* 0x00000017ff037e24 */ /* 0x002fe2000f8e00ff */
[----:B--2---:R-:W-:-:S04]  /*182c0*/  @!P0 MOV R2, 0x4000 ;  /* 0x0000400000028802 */ /* 0x004fc80000000f00 */
[----:B------:R-:W-:-:S04]  /*182d0*/  SHF.L.U32 R3, R3, 0x1f, RZ ;  /* 0x0000001f03037819 */ /* 0x000fc800000006ff */
[----:B------:R-:W1:Y:S02]  /*182e0*/  SYNCS.PHASECHK.TRANS64.TRYWAIT P1, [UR25+0x2c038], R3 ;  /* 0x02c03803ff0075a7 */ /* 0x000e640008021119 */
[----:B-1----:R-:W-:Y:S05]  /*182f0*/  @!P1 BRA `(.L_x_345) ;  /* 0x0000005400349947 */ /* 0x002fea0003800000 */
.L_x_497:
[----:B------:R2:W-:Y:S01]  /*18300*/  @!P0 SYNCS.ARRIVE.TRANS64 RZ, [UR25+0x2c020], R2 ;  /* 0x02c02002ffff89a7 */ /* 0x0005e20008000019 */
[----:B------:R-:W-:Y:S05]  /*18310*/  BRA.U !UP1, `(.L_x_346) ;  /* 0x0000000109047547 */ /* 0x000fea000b800000 */
[----:B------:R-:W-:Y:S05]  /*18320*/  BPT.TRAP 0x1 ;  /* 0x000000040000795c */ /* 0x000fea0000300000 */
.L_x_346:
[----:B------:R-:W-:Y:S04]  /*18330*/  BSSY.RECONVERGENT B0, `(.L_x_347) ;  /* 0x0000003000007945 */ /* 0x000fe80003800200 */
[----:B------:R-:W-:Y:S05]  /*18340*/  @P2 BRA `(.L_x_348) ;  /* 0x0000000000042947 */ /* 0x000fea0003800000 */
[----:B------:R-:W-:Y:S05]  /*18350*/  BPT.TRAP 0x1 ;  /* 0x000000040000795c */ /* 0x000fea0000300000 */
.L_x_348:
[----:B------:R-:W-:Y:S05]  /*18360*/  BSYNC.RECONVERGENT B0 ;  /* 0x0000000000007941 */ /* 0x000fea0003800200 */
.L_x_347:
        /* <DEDUP_REMOVED lines=26> */
.L_x_349:
[----:B------:R-:W-:Y:S01]  /*18510*/  ULEA UR25, UR10, UR8, 0x3 ;  /* 0x000000080a197291 */ /* 0x000fe2000f8e18ff */
[----:B-1----:R-:W-:Y:S01]  /*18520*/  IMAD.U32 R3, RZ, RZ, UR23 ;  /* 0x00000017ff037e24 */ /* 0x002fe2000f8e00ff */
[----:B--2---:R-:W-:-:S04]  /*18530*/  @!P0 MOV R2, 0x4000 ;  /* 0x0000400000028802 */ /* 0x004fc80000000f00 */
[----:B------:R-:W-:-:S04]  /*18540*/  SHF.L.U32 R3, R3, 0x1f, RZ ;  /* 0x0000001f03037819 */ /* 0x000fc800000006ff */
[----:B------:R-:W1:Y:S02]  /*18550*/  SYNCS.PHASECHK.TRANS64.TRYWAIT P1, [UR25+0x2c038], R3 ;  /* 0x02c03803ff0075a7 */ /* 0x000e640008021119 */
[----:B-1----:R-:W-:Y:S05]  /*18560*/  @!P1 BRA `(.L_x_350) ;  /* 0x0000005000b09947 */ /* 0x002fea0003800000 */
.L_x_499:
[----:B------:R2:W-:Y:S01]  /*18570*/  @!P0 SYNCS.ARRIVE.TRANS64 RZ, [UR25+0x2c020], R2 ;  /* 0x02c02002ffff89a7 */ /* 0x0005e20008000019 */
[----:B------:R-:W-:Y:S05]  /*18580*/  BRA.U !UP1, `(.L_x_351) ;  /* 0x0000000109047547 */ /* 0x000fea000b800000 */
[----:B------:R-:W-:Y:S05]  /*18590*/  BPT.TRAP 0x1 ;  /* 0x000000040000795c */ /* 0x000fea0000300000 */
.L_x_351:
[----:B------:R-:W-:Y:S04]  /*185a0*/  BSSY.RECONVERGENT B0, `(.L_x_352) ;  /* 0x0000003000007945 */ /* 0x000fe80003800200 */
[----:B------:R-:W-:Y:S05]  /*185b0*/  @P2 BRA `(.L_x_353) ;  /* 0x0000000000042947 */ /* 0x000fea0003800000 */
[----:B------:R-:W-:Y:S05]  /*185c0*/  BPT.TRAP 0x1 ;  /* 0x000000040000795c */ /* 0x000fea0000300000 */
.L_x_353:
[----:B------:R-:W-:Y:S05]  /*185d0*/  BSYNC.RECONVERGENT B0 ;  /* 0x0000000000007941 */ /* 0x000fea0003800200 */
.L_x_352:
        /* <DEDUP_REMOVED lines=26> */
.L_x_354:
[----:B------:R-:W-:Y:S01]  /*18780*/  ULEA UR25, UR10, UR8, 0x3 ;  /* 0x000000080a197291 */ /* 0x000fe2000f8e18ff */
[----:B-1----:R-:W-:Y:S01]  /*18790*/  IMAD.U32 R3, RZ, RZ, UR23 ;  /* 0x00000017ff037e24 */ /* 0x002fe2000f8e00ff */
[----:B--2---:R-:W-:-:S04]  /*187a0*/  @!P0 MOV R2, 0x4000 ;  /* 0x0000400000028802 */ /* 0x004fc80000000f00 */
[----:B------:R-:W-:-:S04]  /*187b0*/  SHF.L.U32 R3, R3, 0x1f, RZ ;  /* 0x0000001f03037819 */ /* 0x000fc800000006ff */
[----:B------:R-:W1:Y:S02]  /*187c0*/  SYNCS.PHASECHK.TRANS64.TRYWAIT P1, [UR25+0x2c038], R3 ;  /* 0x02c03803ff0075a7 */ /* 0x000e640008021119 */
[----:B-1----:R-:W-:Y:S05]  /*187d0*/  @!P1 BRA `(.L_x_355) ;  /* 0x00000050002c9947 */ /* 0x002fea0003800000 */
.L_x_501:
[----:B------:R2:W-:Y:S01]  /*187e0*/  @!P0 SYNCS.ARRIVE.TRANS64 RZ, [UR25+0x2c020], R2 ;  /* 0x02c02002ffff89a7 */ /* 0x0005e20008000019 */
[----:B------:R-:W-:Y:S05]  /*187f0*/  BRA.U !UP1, `(.L_x_356) ;  /* 0x0000000109047547 */ /* 0x000fea000b800000 */
[----:B------:R-:W-:Y:S05]  /*18800*/  BPT.TRAP 0x1 ;  /* 0x000000040000795c */ /* 0x000fea0000300000 */
.L_x_356:
[----:B------:R-:W-:Y:S04]  /*18810*/  BSSY.RECONVERGENT B0, `(.L_x_357) ;  /* 0x0000003000007945 */ /* 0x000fe80003800200 */
[----:B------:R-:W-:Y:S05]  /*18820*/  @P2 BRA `(.L_x_358) ;  /* 0x0000000000042947 */ /* 0x000fea0003800000 */
[----:B------:R-:W-:Y:S05]  /*18830*/  BPT.TRAP 0x1 ;  /* 0x000000040000795c */ /* 0x000fea0000300000 */
.L_x_358:
[----:B------:R-:W-:Y:S05]  /*18840*/  BSYNC.RECONVERGENT B0 ;  /* 0x0000000000007941 */ /* 0x000fea0003800200 */
.L_x_357:
        /* <DEDUP_REMOVED lines=18> */
[----:B------:R-:W-:-:S02]  /*18970*/  UIADD3 UR11, UPT, UPT, UR10, 0x1, URZ ;  /* 0x000000010a0b7890 */ /* 0x000fc4000fffe0ff */
[----:B------:R-:W-:Y:S02]  /*18980*/  UIADD3 UR10, UPT, UPT, UR6, 0x3, URZ ;  /* 0x00000003060a7890 */ /* 0x000fe4000fffe0ff */
[----:B------:R-:W-:Y:S01]  /*18990*/  UISETP.NE.AND UP2, UPT, UR11, 0x3, UPT ;  /* 0x000000030b00788c */ /* 0x000fe2000bf45270 */
[----:B------:R3:W-:Y:S03]  /*189a0*/  UTMALDG.4D [UR16], [UR32], desc[UR30] ;  /* 0x00001e10200075b4 */ /* 0x0007e60008019000 */
[----:B------:R-:W-:Y:S02]  /*189b0*/  USEL UR12, URZ, 0x1, UP2 ;  /* 0x00000001ff0c7887 */ /* 0x000fe40009000000 */
[----:B------:R-:W-:Y:S02]  /*189c0*/  USEL UR11, UR11, URZ, UP2 ;  /* 0x000000ff0b0b7287 */ /* 0x000fe40009000000 */
[----:B------:R-:W-:Y:S01]  /*189d0*/  ULOP3.LUT UR23, UR23, UR12, URZ, 0x3c, !UPT ;  /* 0x0000000c17177292 */ /* 0x000fe2000f8e3cff */
[----:B---3--:R-:W-:Y:S11]  /*189e0*/  BRA.U !UP0, `(.L_x_359) ;  /* 0x0000000108047547 */ /* 0x008ff6000b800000 */
[----:B------:R-:W-:Y:S05]  /*189f0*/  BPT.TRAP 0x1 ;  /* 0x000000040000795c */ /* 0x000fea0000300000 */
.L_x_359:
[----:B------:R-:W-:Y:S01]  /*18a00*/  ULEA UR25, UR11, UR8, 0x3 ;  /* 0x000000080b197291 */ /* 0x000fe2000f8e18ff */
[----:B-1----:R-:W-:Y:S01]  /*18a10*/  IMAD.U32 R3, RZ, RZ, UR23 ;  /* 0x00000017ff037e24 */ /* 0x002fe2000f8e00ff */
[----:B--2---:R-:W-:-:S04]  /*18a20*/  @!P0 MOV R2, 0x4000 ;  /* 0x0000400000028802 */ /* 0x004fc80000000f00 */
[----:B------:R-:W-:-:S04]  /*18a30*/  SHF.L.U32 R3, R3, 0x1f, RZ ;  /* 0x0000001f03037819 */ /* 0x000fc800000006ff */
[----:B------:R-:W1:Y:S02]  /*18a40*/  SYNCS.PHASECHK.TRANS64.TRYWAIT P1, [UR25+0x2c038], R3 ;  /* 0x02c03803ff0075a7 */ /* 0x000e640008021119 */
[----:B-1----:R-:W-:Y:S05]  /*18a50*/  @!P1 BRA `(.L_x_360) ;  /* 0x0000004c00a49947 */ /* 0x002fea0003800000 */
.L_x_503:
[----:B------:R2:W-:Y:S01]  /*18a60*/  @!P0 SYNCS.ARRIVE.TRANS64 RZ, [UR25+0x2c020], R2 ;  /* 0x02c02002ffff89a7 */ /* 0x0005e20008000019 */
[----:B------:R-:W-:Y:S05]  /*18a70*/  BRA.U !UP1, `(.L_x_361) ;  /* 0x0000000109047547 */ /* 0x000fea000b800000 */
[----:B------:R-:W-:Y:S05]  /*18a80*/  BPT.TRAP 0x1 ;  /* 0x000000040000795c */ /* 0x000fea0000300000 */
.L_x_361:
[----:B------:R-:W-:Y:S04]  /*18a90*/  BSSY.RECONVERGENT B0, `(.L_x_362) ;  /* 0x0000003000007945 */ /* 0x000fe80003800200 */
[----:B------:R-:W-:Y:S05]  /*18aa0*/  @P2 BRA `(.L_x_363) ;  /* 0x0000000000042947 */ /* 0x000fea0003800000 */
[----:B------:R-:W-:Y:S05]  /*18ab0*/  BPT.TRAP 0x1 ;  /* 0x000000040000795c */ /* 0x000fea0000300000 */
.L_x_363:
[----:B------:R-:W-:Y:S05]  /*18ac0*/  BSYNC.RECONVERGENT B0 ;  /* 0x0000000000007941 */ /* 0x000fea0003800200 */
.L_x_362:
        /* <DEDUP_REMOVED lines=26> */
.L_x_364:
[----:B------:R-:W-:Y:S01]  /*18c70*/  ULEA UR25, UR11, UR8, 0x3 ;  /* 0x000000080b197291 */ /* 0x000fe2000f8e18ff */
[----:B-1----:R-:W-:Y:S01]  /*18c80*/  IMAD.U32 R3, RZ, RZ, UR23 ;  /* 0x00000017ff037e24 */ /* 0x002fe2000f8e00ff */
[----:B--2---:R-:W-:-:S04]  /*18c90*/  @!P0 MOV R2, 0x4000 ;  /* 0x0000400000028802 */ /* 0x004fc80000000f00 */
[----:B------:R-:W-:-:S04]  /*18ca0*/  SHF.L.U32 R3, R3, 0x1f, RZ ;  /* 0x0000001f03037819 */ /* 0x000fc800000006ff */
[----:B------:R-:W1:Y:S02]  /*18cb0*/  SYNCS.PHASECHK.TRANS64.TRYWAIT P1, [UR25+0x2c038], R3 ;  /* 0x02c03803ff0075a7 */ /* 0x000e640008021119 */
[----:B-1----:R-:W-:Y:S05]  /*18cc0*/  @!P1 BRA `(.L_x_365) ;  /* 0x0000004c00209947 */ /* 0x002fea0003800000 */
.L_x_505:
[----:B------:R2:W-:Y:S01]  /*18cd0*/  @!P0 SYNCS.ARRIVE.TRANS64 RZ, [UR25+0x2c020], R2 ;  /* 0x02c02002ffff89a7 */ /* 0x0005e20008000019 */
[----:B------:R-:W-:Y:S05]  /*18ce0*/  BRA.U !UP1, `(.L_x_366) ;  /* 0x0000000109047547 */ /* 0x000fea000b800000 */
[----:B------:R-:W-:Y:S05]  /*18cf0*/  BPT.TRAP 0x1 ;  /* 0x000000040000795c */ /* 0x000fea0000300000 */
.L_x_366:
[----:B------:R-:W-:Y:S04]  /*18d00*/  BSSY.RECONVERGENT B0, `(.L_x_367) ;  /* 0x0000003000007945 */ /* 0x000fe80003800200 */
[----:B------:R-:W-:Y:S05]  /*18d10*/  @P2 BRA `(.L_x_368) ;  /* 0x0000000000042947 */ /* 0x000fea0003800000 */
[----:B------:R-:W-:Y:S05]  /*18d20*/  BPT.TRAP 0x1 ;  /* 0x000000040000795c */ /* 0x000fea0000300000 */
.L_x_368:
[----:B------:R-:W-:Y:S05]  /*18d30*/  BSYNC.RECONVERGENT B0 ;  /* 0x0000000000007941 */ /* 0x000fea0003800200 */
.L_x_367:
        /* <DEDUP_REMOVED lines=24> */
[----:B------:R-:W-:-:S02]  /*18ec0*/  UISETP.NE.AND UP2, UPT, UR10, UR9, UPT ;  /* 0x000000090a00728c */ /* 0x000fc4000bf45270 */
[----:B------:R-:W-:-:S07]  /*18ed0*/  ULOP3.LUT UR23, UR23, UR12, URZ, 0x3c, !UPT ;  /* 0x0000000c17177292 */ /* 0x000fce000f8e3cff */
[----:B---3--:R-:W-:Y:S05]  /*18ee0*/  BRA.U UP2, `(.L_x_369) ;  /* 0xffffffe902f87547 */ /* 0x008fea000b83ffff */
.L_x_328:
[----:B------:R-:W-:-:S09]  /*18ef0*/  UISETP.NE.AND UP2, UPT, UR7, URZ, UPT ;  /* 0x000000ff0700728c */ /* 0x000fd2000bf45270 */
[----:B------:R-:W-:Y:S05]  /*18f00*/  BRA.U !UP2, `(.L_x_303) ;  /* 0x0000000d0abc7547 */ /* 0x000fea000b800000 */
[----:B------:R-:W-:Y:S05]  /*18f10*/  BRA.U !UP0, `(.L_x_370) ;  /* 0x0000000108047547 */ /* 0x000fea000b800000 */
[----:B------:R-:W-:Y:S05]  /*18f20*/  BPT.TRAP 0x1 ;  /* 0x000000040000795c */ /* 0x000fea0000300000 */
.L_x_370:
[----:B------:R-:W-:Y:S01]  /*18f30*/  ULEA UR25, UR15, UR8, 0x3 ;  /* 0x000000080f197291 */ /* 0x000fe2000f8e18ff */
[----:B-1----:R-:W-:Y:S01]  /*18f40*/  IMAD.U32 R3, RZ, RZ, UR23 ;  /* 0x00000017ff037e24 */ /* 0x002fe2000f8e00ff */
[----:B--2---:R-:W-:-:S04]  /*18f50*/  @!P0 MOV R2, 0x4000 ;  /* 0x0000400000028802 */ /* 0x004fc80000000f00 */
[----:B------:R-:W-:-:S04]  /*18f60*/  SHF.L.U32 R3, R3, 0x1f, RZ ;  /* 0x0000001f03037819 */ /* 0x000fc800000006ff */
[----:B------:R-:W1:Y:S02]  /*18f70*/  SYNCS.PHASECHK.TRANS64.TRYWAIT P1, [UR25+0x2c038], R3 ;  /* 0x02c03803ff0075a7 */ /* 0x000e640008021119 */
[----:B-1----:R-:W-:Y:S05]  /*18f80*/  @!P1 BRA `(.L_x_371) ;  /* 0x0000004800889947 */ /* 0x002fea0003800000 */
.L_x_507:
[----:B------:R2:W-:Y:S01]  /*18f90*/  @!P0 SYNCS.ARRIVE.TRANS64 RZ, [UR25+0x2c020], R2 ;  /* 0x02c02002ffff89a7 */ /* 0x0005e20008000019 */
[----:B------:R-:W-:Y:S05]  /*18fa0*/  BRA.U !UP1, `(.L_x_372) ;  /* 0x0000000109047547 */ /* 0x000fea000b800000 */
[----:B------:R-:W-:Y:S05]  /*18fb0*/  BPT.TRAP 0x1 ;  /* 0x000000040000795c */ /* 0x000fea0000300000 */
.L_x_372:
[----:B------:R-:W-:Y:S04]  /*18fc0*/  BSSY.RECONVERGENT B0, `(.L_x_373) ;  /* 0x0000003000007945 */ /* 0x000fe80003800200 */
[----:B------:R-:W-:Y:S05]  /*18fd0*/  @P2 BRA `(.L_x_374) ;  /* 0x0000000000042947 */ /* 0x000fea0003800000 */
[----:B------:R-:W-:Y:S05]  /*18fe0*/  BPT.TRAP 0x1 ;  /* 0x000000040000795c */ /* 0x000fea0000300000 */
.L_x_374:
[----:B------:R-:W-:Y:S05]  /*18ff0*/  BSYNC.RECONVERGENT B0 ;  /* 0x0000000000007941 */ /* 0x000fea0003800200 */
.L_x_373:
        /* <DEDUP_REMOVED lines=26> */
.L_x_375:
[----:B------:R-:W-:Y:S01]  /*191a0*/  ULEA UR25, UR9, UR8, 0x3 ;  /* 0x0000000809197291 */ /* 0x000fe2000f8e18ff */
[----:B-1----:R-:W-:Y:S01]  /*191b0*/  IMAD.U32 R3, RZ, RZ, UR23 ;  /* 0x00000017ff037e24 */ /* 0x002fe2000f8e00ff */
[----:B--2---:R-:W-:-:S04]  /*191c0*/  @!P0 MOV R2, 0x4000 ;  /* 0x0000400000028802 */ /* 0x004fc80000000f00 */
[----:B------:R-:W-:-:S04]  /*191d0*/  SHF.L.U32 R3, R3, 0x1f, RZ ;  /* 0x0000001f03037819 */ /* 0x000fc800000006ff */
[----:B------:R-:W1:Y:S02]  /*191e0*/  SYNCS.PHASECHK.TRANS64.TRYWAIT P1, [UR25+0x2c038], R3 ;  /* 0x02c03803ff0075a7 */ /* 0x000e640008021119 */
[----:B-1----:R-:W-:Y:S05]  /*191f0*/  @!P1 BRA `(.L_x_376) ;  /* 0x0000004800049947 */ /* 0x002fea0003800000 */
.L_x_509:
[----:B------:R2:W-:Y:S01]  /*19200*/  @!P0 SYNCS.ARRIVE.TRANS64 RZ, [UR25+0x2c020], R2 ;  /* 0x02c02002ffff89a7 */ /* 0x0005e20008000019 */
[----:B------:R-:W-:Y:S05]  /*19210*/  BRA.U !UP1, `(.L_x_377) ;  /* 0x0000000109047547 */ /* 0x000fea000b800000 */
[----:B------:R-:W-:Y:S05]  /*19220*/  BPT.TRAP 0x1 ;  /* 0x000000040000795c */ /* 0x000fea0000300000 */
.L_x_377:
[----:B------:R-:W-:Y:S04]  /*19230*/  BSSY.RECONVERGENT B0, `(.L_x_378) ;  /* 0x0000003000007945 */ /* 0x000fe80003800200 */
[----:B------:R-:W-:Y:S05]  /*19240*/  @P2 BRA `(.L_x_379) ;  /* 0x0000000000042947 */ /* 0x000fea0003800000 */
[----:B------:R-:W-:Y:S05]  /*19250*/  BPT.TRAP 0x1 ;  /* 0x000000040000795c */ /* 0x000fea0000300000 */
.L_x_379:
[----:B------:R-:W-:Y:S05]  /*19260*/  BSYNC.RECONVERGENT B0 ;  /* 0x0000000000007941 */ /* 0x000fea0003800200 */
.L_x_378:
        /* <DEDUP_REMOVED lines=23> */
[----:B------:R-:W-:Y:S02]  /*193e0*/  UISETP.NE.AND UP2, UPT, UR7, 0x1, UPT ;  /* 0x000000010700788c */ /* 0x000fe4000bf45270 */
[----:B------:R-:W-:-:S07]  /*193f0*/  ULOP3.LUT UR23, UR23, UR12, URZ, 0x3c, !UPT ;  /* 0x0000000c17177292 */ /* 0x000fce000f8e3cff */
[----:B---3--:R-:W-:Y:S05]  /*19400*/  BRA.U !UP2, `(.L_x_303) ;  /* 0x000000090a7c7547 */ /* 0x008fea000b800000 */
[----:B------:R-:W-:Y:S05]  /*19410*/  BRA.U !UP0, `(.L_x_380) ;  /* 0x0000000108047547 */ /* 0x000fea000b800000 */
[----:B------:R-:W-:Y:S05]  /*19420*/  BPT.TRAP 0x1 ;  /* 0x000000040000795c */ /* 0x000fea0000300000 */
.L_x_380:
[----:B------:R-:W-:Y:S01]  /*19430*/  ULEA UR25, UR15, UR8, 0x3 ;  /* 0x000000080f197291 */ /* 0x000fe2000f8e18ff */
[----:B-1----:R-:W-:Y:S01]  /*19440*/  IMAD.U32 R3, RZ, RZ, UR23 ;  /* 0x00000017ff037e24 */ /* 0x002fe2000f8e00ff */
[----:B--2---:R-:W-:-:S04]  /*19450*/  @!P0 MOV R2, 0x4000 ;  /* 0x0000400000028802 */ /* 0x004fc80000000f00 */
[----:B------:R-:W-:-:S04]  /*19460*/  SHF.L.U32 R3, R3, 0x1f, RZ ;  /* 0x0000001f03037819 */ /* 0x000fc800000006ff */
[----:B------:R-:W1:Y:S02]  /*19470*/  SYNCS.PHASECHK.TRANS64.TRYWAIT P1, [UR25+0x2c038], R3 ;  /* 0x02c03803ff0075a7 */ /* 0x000e640008021119 */
[----:B-1----:R-:W-:Y:S05]  /*19480*/  @!P1 BRA `(.L_x_381) ;  /* 0x0000004400789947 */ /* 0x002fea0003800000 */
.L_x_511:
[----:B------:R2:W-:Y:S01]  /*19490*/  @!P0 SYNCS.ARRIVE.TRANS64 RZ, [UR25+0x2c020], R2 ;  /* 0x02c02002ffff89a7 */ /* 0x0005e20008000019 */
[----:B------:R-:W-:Y:S05]  /*194a0*/  BRA.U !UP1, `(.L_x_382) ;  /* 0x0000000109047547 */ /* 0x000fea000b800000 */
[----:B------:R-:W-:Y:S05]  /*194b0*/  BPT.TRAP 0x1 ;  /* 0x000000040000795c */ /* 0x000fea0000300000 */
.L_x_382:
[----:B------:R-:W-:Y:S04]  /*194c0*/  BSSY.RECONVERGENT B0, `(.L_x_383) ;  /* 0x0000003000007945 */ /* 0x000fe80003800200 */
[----:B------:R-:W-:Y:S05]  /*194d0*/  @P2 BRA `(.L_x_384) ;  /* 0x0000000000042947 */ /* 0x000fea0003800000 */
[----:B------:R-:W-:Y:S05]  /*194e0*/  BPT.TRAP 0x1 ;  /* 0x000000040000795c */ /* 0x000fea0000300000 */
.L_x_384:
[----:B------:R-:W-:Y:S05]  /*194f0*/  BSYNC.RECONVERGENT B0 ;  /* 0x0000000000007941 */ /* 0x000fea0003800200 */
.L_x_383:
        /* <DEDUP_REMOVED lines=26> */
.L_x_385:
[----:B------:R-:W-:Y:S01]  /*196a0*/  ULEA UR25, UR9, UR8, 0x3 ;  /* 0x0000000809197291 */ /* 0x000fe2000f8e18ff */
[----:B-1----:R-:W-:Y:S01]  /*196b0*/  IMAD.U32 R3, RZ, RZ, UR23 ;  /* 0x00000017ff037e24 */ /* 0x002fe2000f8e00ff */
[----:B--2---:R-:W-:-:S04]  /*196c0*/  @!P0 MOV R2, 0x4000 ;  /* 0x0000400000028802 */ /* 0x004fc80000000f00 */
[----:B------:R-:W-:-:S04]  /*196d0*/  SHF.L.U32 R3, R3, 0x1f, RZ ;  /* 0x0000001f03037819 */ /* 0x000fc800000006ff */
[----:B------:R-:W1:Y:S02]  /*196e0*/  SYNCS.PHASECHK.TRANS64.TRYWAIT P1, [UR25+0x2c038], R3 ;  /* 0x02c03803ff0075a7 */ /* 0x000e640008021119 */
[----:B-1----:R-:W-:Y:S05]  /*196f0*/  @!P1 BRA `(.L_x_386) ;  /* 0x0000004000f49947 */ /* 0x002fea0003800000 */
.L_x_513:
[----:B------:R2:W-:Y:S01]  /*19700*/  @!P0 SYNCS.ARRIVE.TRANS64 RZ, [UR25+0x2c020], R2 ;  /* 0x02c02002ffff89a7 */ /* 0x0005e20008000019 */
[----:B------:R-:W-:Y:S05]  /*19710*/  BRA.U !UP1, `(.L_x_387) ;  /* 0x0000000109047547 */ /* 0x000fea000b800000 */
[----:B------:R-:W-:Y:S05]  /*19720*/  BPT.TRAP 0x1 ;  /* 0x000000040000795c */ /* 0x000fea0000300000 */
.L_x_387:
[----:B------:R-:W-:Y:S04]  /*19730*/  BSSY.RECONVERGENT B0, `(.L_x_388) ;  /* 0x0000003000007945 */ /* 0x000fe80003800200 */
[----:B------:R-:W-:Y:S05]  /*19740*/  @P2 BRA `(.L_x_389) ;  /* 0x0000000000042947 */ /* 0x000fea0003800000 */
[----:B------:R-:W-:Y:S05]  /*19750*/  BPT.TRAP 0x1 ;  /* 0x000000040000795c */ /* 0x000fea0000300000 */
.L_x_389:
[----:B------:R-:W-:Y:S05]  /*19760*/  BSYNC.RECONVERGENT B0 ;  /* 0x0000000000007941 */ /* 0x000fea0003800200 */
.L_x_388:
        /* <DEDUP_REMOVED lines=26> */
[----:B------:R-:W-:Y:S01]  /*19910*/  UIADD3 UR6, UPT, UPT, UR6, 0x2, URZ ;  /* 0x0000000206067890 */ /* 0x000fe2000fffe0ff */
[----:B------:R-:W-:Y:S11]  /*19920*/  BRA.U !UP0, `(.L_x_390) ;  /* 0x0000000108047547 */ /* 0x000ff6000b800000 */
[----:B------:R-:W-:Y:S05]  /*19930*/  BPT.TRAP 0x1 ;  /* 0x000000040000795c */ /* 0x000fea0000300000 */
.L_x_390:
[----:B------:R-:W-:Y:S01]  /*19940*/  ULEA UR25, UR15, UR8, 0x3 ;  /* 0x000000080f197291 */ /* 0x000fe2000f8e18ff */
[----:B-1----:R-:W-:Y:S01]  /*19950*/  IMAD.U32 R3, RZ, RZ, UR23 ;  /* 0x00000017ff037e24 */ /* 0x002fe2000f8e00ff */
[----:B--2---:R-:W-:-:S04]  /*19960*/  @!P0 MOV R2, 0x4000 ;  /* 0x0000400000028802 */ /* 0x004fc80000000f00 */
[----:B------:R-:W-:-:S04]  /*19970*/  SHF.L.U32 R3, R3, 0x1f, RZ ;  /* 0x0000001f03037819 */ /* 0x000fc800000006ff */
[----:B------:R-:W1:Y:S02]  /*19980*/  SYNCS.PHASECHK.TRANS64.TRYWAIT P1, [UR25+0x2c038], R3 ;  /* 0x02c03803ff0075a7 */ /* 0x000e640008021119 */
[----:B-1----:R-:W-:Y:S05]  /*19990*/  @!P1 BRA `(.L_x_391) ;  /* 0x0000004000649947 */ /* 0x002fea0003800000 */
.L_x_515:
[----:B------:R2:W-:Y:S01]  /*199a0*/  @!P0 SYNCS.ARRIVE.TRANS64 RZ, [UR25+0x2c020], R2 ;  /* 0x02c02002ffff89a7 */ /* 0x0005e20008000019 */
[----:B------:R-:W-:Y:S05]  /*199b0*/  BRA.U !UP1, `(.L_x_392) ;  /* 0x0000000109047547 */ /* 0x000fea000b800000 */
[----:B------:R-:W-:Y:S05]  /*199c0*/  BPT.TRAP 0x1 ;  /* 0x000000040000795c */ /* 0x000fea0000300000 */
.L_x_392:
[----:B------:R-:W-:Y:S04]  /*199d0*/  BSSY.RECONVERGENT B0, `(.L_x_393) ;  /* 0x0000003000007945 */ /* 0x000fe80003800200 */
[----:B------:R-:W-:Y:S05]  /*199e0*/  @P2 BRA `(.L_x_394) ;  /* 0x0000000000042947 */ /* 0x000fea0003800000 */
[----:B------:R-:W-:Y:S05]  /*199f0*/  BPT.TRAP 0x1 ;  /* 0x000000040000795c */ /* 0x000fea0000300000 */
.L_x_394:
[----:B------:R-:W-:Y:S05]  /*19a00*/  BSYNC.RECONVERGENT B0 ;  /* 0x0000000000007941 */ /* 0x000fea0003800200 */
.L_x_393:
        /* <DEDUP_REMOVED lines=26> */
.L_x_395:
[----:B------:R-:W-:Y:S01]  /*19bb0*/  ULEA UR17, UR7, UR8, 0x3 ;  /* 0x0000000807117291 */ /* 0x000fe2000f8e18ff */
[----:B-1----:R-:W-:Y:S01]  /*19bc0*/  IMAD.U32 R3, RZ, RZ, UR23 ;  /* 0x00000017ff037e24 */ /* 0x002fe2000f8e00ff */
[----:B--2---:R-:W-:-:S04]  /*19bd0*/  @!P0 MOV R2, 0x4000 ;  /* 0x0000400000028802 */ /* 0x004fc80000000f00 */
[----:B------:R-:W-:-:S04]  /*19be0*/  SHF.L.U32 R3, R3, 0x1f, RZ ;  /* 0x0000001f03037819 */ /* 0x000fc800000006ff */
[----:B------:R-:W1:Y:S02]  /*19bf0*/  SYNCS.PHASECHK.TRANS64.TRYWAIT P1, [UR17+0x2c038], R3 ;  /* 0x02c03803ff0075a7 */ /* 0x000e640008021111 */
[----:B-1----:R-:W-:Y:S05]  /*19c00*/  @!P1 BRA `(.L_x_396) ;  /* 0x0000003c00e09947 */ /* 0x002fea0003800000 */
.L_x_517:
[----:B------:R2:W-:Y:S01]  /*19c10*/  @!P0 SYNCS.ARRIVE.TRANS64 RZ, [UR17+0x2c020], R2 ;  /* 0x02c02002ffff89a7 */ /* 0x0005e20008000011 */
[----:B------:R-:W-:Y:S05]  /*19c20*/  BRA.U !UP1, `(.L_x_397) ;  /* 0x0000000109047547 */ /* 0x000fea000b800000 */
[----:B------:R-:W-:Y:S05]  /*19c30*/  BPT.TRAP 0x1 ;  /* 0x000000040000795c */ /* 0x000fea0000300000 */
.L_x_397:
[----:B------:R-:W-:Y:S04]  /*19c40*/  BSSY.RECONVERGENT B0, `(.L_x_398) ;  /* 0x0000003000007945 */ /* 0x000fe80003800200 */
[----:B------:R-:W-:Y:S05]  /*19c50*/  @P2 BRA `(.L_x_399) ;  /* 0x0000000000042947 */ /* 0x000fea0003800000 */
[----:B------:R-:W-:Y:S05]  /*19c60*/  BPT.TRAP 0x1 ;  /* 0x000000040000795c */ /* 0x000fea0000300000 */
.L_x_399:
[----:B------:R-:W-:Y:S05]  /*19c70*/  BSYNC.RECONVERGENT B0 ;  /* 0x0000000000007941 */ /* 0x000fea0003800200 */
.L_x_398:
        /* <DEDUP_REMOVED lines=23> */
[----:B---3--:R-:W-:-:S12]  /*19df0*/  ULOP3.LUT UR23, UR23, UR6, URZ, 0x3c, !UPT ;  /* 0x0000000617177292 */ /* 0x008fd8000f8e3cff */
.L_x_303:
[----:B------:R-:W3:Y:S01]  /*19e00*/  LDCU UR7, c[0x0][0x370] ;  /* 0x00006e00ff0777ac */ /* 0x000ee20008000800 */
[----:B------:R-:W4:Y:S01]  /*19e10*/  LDCU UR6, c[0x0][0x900] ;  /* 0x00012000ff0677ac */ /* 0x000f220008000800 */
[----:B---3--:R-:W-:-:S04]  /*19e20*/  UIADD3 UR38, UPT, UPT, UR7, UR38, URZ ;  /* 0x0000002607267290 */ /* 0x008fc8000fffe0ff */
[----:B----4-:R-:W-:-:S09]  /*19e30*/  UISETP.GE.AND UP2, UPT, UR38, UR6, UPT ;  /* 0x000000062600728c */ /* 0x010fd2000bf46270 */
[----:B------:R-:W-:Y:S05]  /*19e40*/  BRA.U !UP2, `(.L_x_400) ;  /* 0xffffffcd0a8c7547 */ /* 0x000fea000b83ffff */
[----:B-1----:R-:W-:Y:S05]  /*19e50*/  EXIT ;  /* 0x000000000000794d */ /* 0x002fea0003800000 */
.L_x_536:
[----:B------:R-:W-:-:S08]  /*19e60*/  NOP ;  /* 0x0000000000007918 */ /* 0x000fd00000000000 */
[----:B------:R-:W1:-:S00]  /*19e70*/  USETMAXREG.DEALLOC.CTAPOOL 0x20 ;  /* 0x00000020000079c8 */ /* 0x000e4000080e0500 */
[----:B-1----:R-:W1:Y:S02]  /*19e80*/  LDC R0, c[0x0][0x900] ;  /* 0x00024000ff007b82 */ /* 0x002e640000000800 */
[----:B-1----:R-:W-:-:S13]  /*19e90*/  ISETP.LE.AND P0, PT, R0, UR38, PT ;  /* 0x0000002600007c0c */ /* 0x002fda000bf03270 */
[----:B------:R-:W-:Y:S05]  /*19ea0*/  @P0 EXIT ;  /* 0x000000000000094d */ /* 0x000fea0003800000 */
[----:B------:R-:W-:Y:S01]  /*19eb0*/  HFMA2 R2, -RZ, RZ, 0, 0 ;  /* 0x00000000ff027431 */ /* 0x000fe200000001ff */
[----:B------:R-:W-:Y:S01]  /*19ec0*/  PRMT R0, RZ, 0x7610, R0 ;  /* 0x00007610ff007816 */ /* 0x000fe20000000000 */
[----:B------:R-:W1:Y:S01]  /*19ed0*/  LDCU.64 UR62, c[0x0][0x348] ;  /* 0x00006900ff3e77ac */ /* 0x000e620008000a00 */
[----:B------:R-:W2:Y:S01]  /*19ee0*/  LDCU UR22, c[0x0][0x900] ;  /* 0x00012000ff1677ac */ /* 0x000ea20008000800 */
[----:B------:R-:W3:Y:S01]  /*19ef0*/  LDCU UR47, c[0x0][0x904] ;  /* 0x00012080ff2f77ac */ /* 0x000ee20008000800 */
[----:B------:R-:W4:Y:S01]  /*19f00*/  LDCU UR46, c[0x0][0x380] ;  /* 0x00007000ff2e77ac */ /* 0x000f220008000800 */
[----:B------:R-:W1:Y:S01]  /*19f10*/  LDCU UR31, c[0x0][0x38c] ;  /* 0x00007180ff1f77ac */ /* 0x000e620008000800 */
[----:B------:R-:W1:Y:S01]  /*19f20*/  LDCU UR54, c[0x0][0x91c] ;  /* 0x00012380ff3677ac */ /* 0x000e620008000800 */
[----:B------:R-:W1:Y:S01]  /*19f30*/  LDCU UR39, c[0x0][0x918] ;  /* 0x00012300ff2777ac */ /* 0x000e620008000800 */
[----:B------:R-:W1:Y:S01]  /*19f40*/  LDCU.64 UR14, c[0x0][0x908] ;  /* 0x00012100ff0e77ac */ /* 0x000e620008000a00 */
[----:B------:R-:W1:Y:S01]  /*19f50*/  LDCU.64 UR6, c[0x0][0x920] ;  /* 0x00012400ff0677ac */ /* 0x000e620008000a00 */
[----:B------:R-:W1:Y:S02]  /*19f60*/  LDCU.64 UR4, c[0x0][0x910] ;  /* 0x00012200ff0477ac */ /* 0x000e640008000a00 */
.L_x_412:
[----:B-1----:R-:W-:Y:S02]  /*19f70*/  UIMAD.WIDE.U32 UR8, UR38, UR14, URZ ;  /* 0x0000000e260872a5 */ /* 0x002fe4000f8e00ff */
[----:B---3--:R-:W-:Y:S02]  /*19f80*/  UISETP.NE.AND UP0, UPT, UR47, 0x1, UPT ;  /* 0x000000012f00788c */ /* 0x008fe4000bf05270 */
[----:B------:R-:W-:-:S04]  /*19f90*/  USHF.R.U32.HI UR10, URZ, UR15, UR9 ;  /* 0x0000000fff0a7299 */ /* 0x000fc80008011609 */
[----:B------:R-:W-:Y:S02]  /*19fa0*/  USEL UR10, UR38, UR10, !UP0 ;  /* 0x0000000a260a7287 */ /* 0x000fe4000c000000 */
[----:B------:R-:W-:Y:S02]  /*19fb0*/  UISETP.NE.AND UP0, UPT, UR54, 0x1, UPT ;  /* 0x000000013600788c */ /* 0x000fe4000bf05270 */
[----:B------:R-:W-:Y:S02]  /*19fc0*/  UIADD3 UR11, UPT, UPT, -UR10, URZ, URZ ;  /* 0x000000ff0a0b7290 */ /* 0x000fe4000fffe1ff */
[----:B------:R-:W-:Y:S02]  /*19fd0*/  UIMAD.WIDE.U32 UR8, UR10, UR6, URZ ;  /* 0x000000060a0872a5 */ /* 0x000fe4000f8e00ff */
[----:B------:R-:W-:Y:S02]  /*19fe0*/  UIMAD UR11, UR47, UR11, UR38 ;  /* 0x0000000b2f0b72a4 */ /* 0x000fe4000f8e0226 */
[----:B------:R-:W-:-:S02]  /*19ff0*/  USHF.R.U32.HI UR8, URZ, UR7, UR9 ;  /* 0x00000007ff087299 */ /* 0x000fc40008011609 */
[----:B------:R-:W-:Y:S02]  /*1a000*/  USHF.L.U32 UR12, UR11, 0x8, URZ ;  /* 0x000000080b0c7899 */ /* 0x000fe400080006ff */
[----:B------:R-:W-:Y:S02]  /*1a010*/  USEL UR8, UR10, UR8, !UP0 ;  /* 0x000000080a087287 */ /* 0x000fe4000c000000 */
[----:B----4-:R-:W-:Y:S02]  /*1a020*/  UISETP.GE.AND UP0, UPT, UR12, UR46, UPT ;  /* 0x0000002e0c00728c */ /* 0x010fe4000bf06270 */
[----:B------:R-:W-:Y:S01]  /*1a030*/  UIADD3 UR9, UPT, UPT, -UR8, URZ, URZ ;  /* 0x000000ff08097290 */ /* 0x000fe2000fffe1ff */
[----:B------:R-:W-:-:S03]  /*1a040*/  MOV R18, UR12 ;  /* 0x0000000c00127c02 */ /* 0x000fc60008000f00 */
[----:B------:R-:W-:-:S06]  /*1a050*/  UIMAD UR9, UR54, UR9, UR10 ;  /* 0x00000009360972a4 */ /* 0x000fcc000f8e020a */
[----:B------:R-:W-:Y:S01]  /*1a060*/  MOV R19, UR9 ;  /* 0x0000000900137c02 */ /* 0x000fe20008000f00 */
[----:B------:R-:W-:Y:S06]  /*1a070*/  BRA.U UP0, `(.L_x_401) ;  /* 0x0000002100cc7547 */ /* 0x000fec000b800000 */
[----:B------:R-:W-:Y:S01]  /*1a080*/  IMAD.U32 R4, RZ, RZ, UR31 ;  /* 0x0000001fff047e24 */ /* 0x000fe2000f8e00ff */
[----:B------:R-:W-:Y:S02]  /*1a090*/  UIMAD.WIDE.U32 UR10, UR8, UR5, URZ ;  /* 0x00000005080a72a5 */ /* 0x000fe4000f8e00ff */
[----:B------:R-:W-:Y:S02]  /*1a0a0*/  UISETP.NE.AND UP0, UPT, UR4, 0x1, UPT ;  /* 0x000000010400788c */ /* 0x000fe4000bf05270 */
[----:B------:R-:W-:-:S03]  /*1a0b0*/  IABS R4, R4 ;  /* 0x0000000400047213 */ /* 0x000fc60000000000 */
[----:B------:R-:W-:Y:S01]  /*1a0c0*/  UMOV UR9, UR11 ;  /* 0x0000000b00097c82 */ /* 0x000fe20008000000 */
[----:B------:R-:W1:Y:S01]  /*1a0d0*/  I2F.RP R0, R4 ;  /* 0x0000000400007306 */ /* 0x000e620000209400 */
[----:B------:R-:W-:-:S04]  /*1a0e0*/  USHF.R.U32.HI UR9, URZ, UR39, UR9 ;  /* 0x00000027ff097299 */ /* 0x000fc80008011609 */
[----:B------:R-:W-:Y:S02]  /*1a0f0*/  USEL UR9, UR8, UR9, !UP0 ;  /* 0x0000000908097287 */ /* 0x000fe4000c000000 */
[----:B------:R-:W-:Y:S02]  /*1a100*/  UISETP.NE.AND UP0, UPT, UR31, URZ, UPT ;  /* 0x000000ff1f00728c */ /* 0x000fe4000bf05270 */
[----:B------:R-:W-:-:S04]  /*1a110*/  UIADD3 UR9, UPT, UPT, -UR9, URZ, URZ ;  /* 0x000000ff09097290 */ /* 0x000fc8000fffe1ff */
[----:B------:R-:W-:Y:S01]  /*1a120*/  UIMAD UR8, UR4, UR9, UR8 ;  /* 0x00000009040872a4 */ /* 0x000fe2000f8e0208 */
[----:B-1----:R-:W1:Y:S03]  /*1a130*/  MUFU.RCP R6, R0 ;  /* 0x0000000000067308 */ /* 0x002e660000001000 */
[----:B------:R-:W-:-:S04]  /*1a140*/  ULOP3.LUT UR9, UR8, UR31, URZ, 0x3c, !UPT ;  /* 0x0000001f08097292 */ /* 0x000fc8000f8e3cff */
[----:B------:R-:W-:Y:S01]  /*1a150*/  UISETP.GE.AND UP1, UPT, UR9, URZ, UPT ;  /* 0x000000ff0900728c */ /* 0x000fe2000bf26270 */
[----:B-1----:R-:W-:Y:S02]  /*1a160*/  IADD3 R6, PT, PT, R6, 0xffffffe, RZ ;  /* 0x0ffffffe06067810 */ /* 0x002fe40007ffe0ff */
[----:B------:R-:W-:Y:S02]  /*1a170*/  MOV R0, UR8 ;  /* 0x0000000800007c02 */ /* 0x000fe40008000f00 */
[----:B------:R-:W1:Y:S02]  /*1a180*/  F2I.FTZ.U32.TRUNC.NTZ R7, R6 ;  /* 0x0000000600077305 */ /* 0x000e64000021f000 */
[----:B------:R-:W-:Y:S01]  /*1a190*/  IABS R0, R0 ;  /* 0x0000000000007213 */ /* 0x000fe20000000000 */
[----:B-1----:R-:W-:Y:S02]  /*1a1a0*/  IMAD.MOV R3, RZ, RZ, -R7 ;  /* 0x000000ffff037224 */ /* 0x002fe400078e0a07 */
        /* <DEDUP_REMOVED lines=10> */
[----:B------:R-:W-:Y:S01]  /*1a250*/  @P1 VIADD R5, R5, 0x1 ;  /* 0x0000000105051836 */ /* 0x000fe20000000000 */
[----:B------:R-:W-:-:S04]  /*1a260*/  ELECT P1, URZ, PT ;  /* 0x0000000000ff782f */ /* 0x000fc80003820000 */
[----:B------:R-:W-:-:S13]  /*1a270*/  R2UR UR12, R5 ;  /* 0x00000000050c72ca */ /* 0x000fda00000e0000 */
[----:B------:R-:W-:Y:S02]  /*1a280*/  @!UP1 UIADD3 UR12, UPT, UPT, -UR12, URZ, URZ ;  /* 0x000000ff0c0c9290 */ /* 0x000fe4000fffe1ff */
[----:B------:R-:W-:-:S04]  /*1a290*/  @!UP0 ULOP3.LUT UR12, URZ, UR31, URZ, 0x33, !UPT ;  /* 0x0000001fff0c8292 */ /* 0x000fc8000f8e33ff */
[----:B------:R-:W-:Y:S02]  /*1a2a0*/  UIADD3 UR9, UPT, UPT, -UR12, URZ, URZ ;  /* 0x000000ff0c097290 */ /* 0x000fe4000fffe1ff */
[----:B------:R-:W-:Y:S02]  /*1a2b0*/  MOV R17, UR12 ;  /* 0x0000000c00117c02 */ /* 0x000fe40008000f00 */
[----:B------:R-:W-:-:S06]  /*1a2c0*/  UIMAD UR8, UR31, UR9, UR8 ;  /* 0x000000091f0872a4 */ /* 0x000fcc000f8e0208 */
[----:B------:R-:W-:Y:S01]  /*1a2d0*/  IMAD.U32 R16, RZ, RZ, UR8 ;  /* 0x00000008ff107e24 */ /* 0x000fe2000f8e00ff */
[----:B------:R-:W-:Y:S06]  /*1a2e0*/  BRA.U UP6, `(.L_x_402) ;  /* 0x0000000106047547 */ /* 0x000fec000b800000 */
[----:B--2---:R-:W-:Y:S05]  /*1a2f0*/  BPT.TRAP 0x1 ;  /* 0x000000040000795c */ /* 0x004fea0000300000 */
.L_x_402:
[----:B------:R-:W1:Y:S01]  /*1a300*/  S2UR UR30, SR_CgaCtaId ;  /* 0x00000000001e79c3 */ /* 0x000e620000008800 */
[----:B------:R-:W-:Y:S01]  /*1a310*/  UMOV UR23, 0x400 ;  /* 0x0000040000177882 */ /* 0x000fe20000000000 */
[----:B------:R-:W-:Y:S01]  /*1a320*/  SHF.L.U32 R0, R2, 0x1f, RZ ;  /* 0x0000001f02007819 */ /* 0x000fe200000006ff */
[----:B-1----:R-:W-:-:S09]  /*1a330*/  ULEA UR23, UR30, UR23, 0x18 ;  /* 0x000000171e177291 */ /* 0x002fd2000f8ec0ff */
[----:B------:R-:W1:Y:S02]  /*1a340*/  SYNCS.PHASECHK.TRANS64.TRYWAIT P0, [UR23+0x2c0b0], R0 ;  /* 0x02c0b000ff0075a7 */ /* 0x000e640008001117 */
[----:B-1----:R-:W-:Y:S05]  /*1a350*/  @!P0 BRA `(.L_x_403) ;  /* 0x0000003800248947 */ /* 0x002fea0003800000 */
.L_x_519:
[----:B------:R-:W-:Y:S04]  /*1a360*/  BSSY.RECONVERGENT B0, `(.L_x_404) ;  /* 0x0000121000007945 */ /* 0x000fe80003800200 */
[----:B------:R-:W-:Y:S05]  /*1a370*/  @!P1 BRA `(.L_x_405) ;  /* 0x00000010007c9947 */ /* 0x000fea0003800000 */
[----:B------:R-:W-:Y:S01]  /*1a380*/  R2UR UR50, R18 ;  /* 0x00000000123272ca */ /* 0x000fe200000e0000 */
[----:B------:R3:W-:Y:S01]  /*1a390*/  STL [R1+0x6c], R19 ;  /* 0x00006c1301007387 */ /* 0x0007e20000100800 */
[----:B------:R-:W-:Y:S01]  /*1a3a0*/  R2UR UR53, R19 ;  /* 0x00000000133572ca */ /* 0x000fe200000e0000 */
[----:B------:R-:W-:Y:S01]  /*1a3b0*/  UIADD3 UR70, UP0, UPT, UR62, 0x400, URZ ;  /* 0x000004003e467890 */ /* 0x000fe2000ff1e0ff */
[----:B------:R-:W-:Y:S01]  /*1a3c0*/  R2UR UR51, R16 ;  /* 0x00000000103372ca */ /* 0x000fe200000e0000 */
[----:B------:R-:W-:Y:S01]  /*1a3d0*/  UIADD3 UR48, UPT, UPT, UR23, 0x1c000, URZ ;  /* 0x0001c00017307890 */ /* 0x000fe2000fffe0ff */
[----:B------:R-:W-:Y:S01]  /*1a3e0*/  R2UR UR52, R17 ;  /* 0x00000000113472ca */ /* 0x000fe200000e0000 */
[----:B------:R-:W-:Y:S01]  /*1a3f0*/  UIADD3.X UR71, UPT, UPT, URZ, UR63, URZ, UP0, !UPT ;  /* 0x0000003fff477290 */ /* 0x000fe200087fe4ff */
[----:B------:R-:W-:Y:S01]  /*1a400*/  MOV.SPILL R29, UR54 ;  /* 0x00000036001d7c02 */ /* 0x000fe20009000f00 */
[----:B------:R-:W-:Y:S01]  /*1a410*/  UIADD3 UR24, UPT, UPT, UR23, 0x1c800, URZ ;  /* 0x0001c80017187890 */ /* 0x000fe2000fffe0ff */
[----:B------:R1:W-:Y:S01]  /*1a420*/  STL [R1+0x58], R0 ;  /* 0x0000580001007387 */ /* 0x0003e20000100800 */
[----:B------:R-:W-:Y:S01]  /*1a430*/  UIADD3 UR16, UPT, UPT, UR23, 0x1d000, URZ ;  /* 0x0001d00017107890 */ /* 0x000fe2000fffe0ff */
[----:B------:R-:W-:Y:S01]  /*1a440*/  R2UR.FILL UR54, R29 ;  /* 0x000000001d3672ca */ /* 0x000fe200004e0000 */
[----:B------:R-:W-:Y:S01]  /*1a450*/  UIADD3 UR9, UPT, UPT, UR50, 0x20, URZ ;  /* 0x0000002032097890 */ /* 0x000fe2000fffe0ff */
[----:B------:R4:W-:Y:S01]  /*1a460*/  STL [R1+0x64], R16 ;  /* 0x0000641001007387 */ /* 0x0009e20000100800 */
[----:B------:R-:W-:Y:S01]  /*1a470*/  UIADD3 UR26, UPT, UPT, UR50, 0x8, URZ ;  /* 0x00000008321a7890 */ /* 0x000fe2000fffe0ff */
[----:B------:R-:W-:Y:S01]  /*1a480*/  IMAD.U32 R25, RZ, RZ, UR53 ;  /* 0x00000035ff197e24 */ /* 0x000fe2000f8e00ff */
[----:B------:R-:W-:Y:S01]  /*1a490*/  UIADD3 UR18, UPT, UPT, UR50, 0x10, URZ ;  /* 0x0000001032127890 */ /* 0x000fe2000fffe0ff */
[----:B------:R-:W-:Y:S01]  /*1a4a0*/  IMAD.U32 R27, RZ, RZ, UR51 ;  /* 0x00000033ff1b7e24 */ /* 0x000fe2000f8e00ff */
[----:B------:R-:W-:Y:S01]  /*1a4b0*/  UIADD3 UR10, UPT, UPT, UR50, 0x18, URZ ;  /* 0x00000018320a7890 */ /* 0x000fe2000fffe0ff */
[----:B------:R-:W-:Y:S01]  /*1a4c0*/  IMAD.U32 R28, RZ, RZ, UR9 ;  /* 0x00000009ff1c7e24 */ /* 0x000fe2000f8e00ff */
[----:B------:R-:W-:Y:S01]  /*1a4d0*/  UIADD3 UR9, UPT, UPT, UR50, 0x28, URZ ;  /* 0x0000002832097890 */ /* 0x000fe2000fffe0ff */
[----:B------:R-:W-:Y:S01]  /*1a4e0*/  IMAD.U32 R26, RZ, RZ, UR52 ;  /* 0x00000034ff1a7e24 */ /* 0x000fe2000f8e00ff */
[----:B------:R-:W-:Y:S01]  /*1a4f0*/  UIADD3 UR8, UPT, UPT, UR23, 0x1d800, URZ ;  /* 0x0001d80017087890 */ /* 0x000fe2000fffe0ff */
[----:B------:R2:W-:Y:S01]  /*1a500*/  STL [R1+0x5c], R2 ;  /* 0x00005c0201007387 */ /* 0x0005e20000100800 */
[----:B------:R-:W-:Y:S01]  /*1a510*/  UMOV UR49, URZ ;  /* 0x000000ff00317c82 */ /* 0x000fe20008000000 */
[----:B------:R-:W-:Y:S01]  /*1a520*/  UMOV UR41, URZ ;  /* 0x000000ff00297c82 */ /* 0x000fe20008000000 */
[----:B---3--:R-:W-:Y:S01]  /*1a530*/  IMAD.U32 R19, RZ, RZ, UR9 ;  /* 0x00000009ff137e24 */ /* 0x008fe2000f8e00ff */
[----:B------:R-:W-:Y:S01]  /*1a540*/  UIADD3 UR9, UPT, UPT, UR50, 0x30, URZ ;  /* 0x0000003032097890 */ /* 0x000fe2000fffe0ff */
[----:B------:R3:W-:Y:S01]  /*1a550*/  UTMASTG.5D [UR48], [UR70] ;  /* 0x00000030460073b5 */ /* 0x0007e20008020000 */
[----:B------:R-:W-:Y:S01]  /*1a560*/  UMOV UR27, UR51 ;  /* 0x00000033001b7c82 */ /* 0x000fe20008000000 */
[----:B------:R-:W-:Y:S01]  /*1a570*/  UMOV UR28, UR52 ;  /* 0x00000034001c7c82 */ /* 0x000fe20008000000 */
[----:B------:R-:W-:Y:S01]  /*1a580*/  UMOV UR29, UR53 ;  /* 0x00000035001d7c82 */ /* 0x000fe20008000000 */
[----:B------:R-:W-:Y:S01]  /*1a590*/  UMOV UR25, UR49 ;  /* 0x0000003100197c82 */ /* 0x000fe20008000000 */
[----:B------:R-:W-:Y:S01]  /*1a5a0*/  IMAD.U32 R24, RZ, RZ, UR9 ;  /* 0x00000009ff187e24 */ /* 0x000fe2000f8e00ff */
[----:B------:R-:W-:Y:S01]  /*1a5b0*/  UIADD3 UR9, UPT, UPT, UR50, 0x38, URZ ;  /* 0x0000003832097890 */ /* 0x000fe2000fffe0ff */
[----:B------:R-:W-:Y:S01]  /*1a5c0*/  MOV.SPILL R29, UR10 ;  /* 0x0000000a001d7c02 */ /* 0x000fe20009000f00 */
[----:B------:R-:W-:Y:S01]  /*1a5d0*/  UMOV UR19, UR51 ;  /* 0x0000003300137c82 */ /* 0x000fe20008000000 */
[----:B------:R-:W-:Y:S01]  /*1a5e0*/  UMOV UR20, UR52 ;  /* 0x0000003400147c82 */ /* 0x000fe20008000000 */
[----:B------:R-:W-:Y:S01]  /*1a5f0*/  UMOV UR21, UR53 ;  /* 0x0000003500157c82 */ /* 0x000fe20008000000 */
[----:B------:R-:W-:Y:S01]  /*1a600*/  UMOV UR17, UR41 ;  /* 0x0000002900117c82 */ /* 0x000fe20008000000 */
[----:B------:R-:W-:Y:S01]  /*1a610*/  IMAD.U32 R23, RZ, RZ, UR9 ;  /* 0x00000009ff177e24 */ /* 0x000fe2000f8e00ff */
[----:B------:R-:W-:Y:S01]  /*1a620*/  UIADD3 UR9, UPT, UPT, UR50, 0x40, URZ ;  /* 0x0000004032097890 */ /* 0x000fe2000fffe0ff */
[----:B------:R-:W-:Y:S01]  /*1a630*/  UTMASTG.5D [UR24], [UR70] ;  /* 0x00000018460073b5 */ /* 0x000fe20008020000 */
[----:B------:R-:W-:Y:S01]  /*1a640*/  UMOV UR11, UR51 ;  /* 0x00000033000b7c82 */ /* 0x000fe20008000000 */
[----:B------:R-:W-:Y:S01]  /*1a650*/  UMOV UR12, UR52 ;  /* 0x00000034000c7c82 */ /* 0x000fe20008000000 */
[----:B------:R-:W-:Y:S01]  /*1a660*/  UMOV UR13, UR53 ;  /* 0x00000035000d7c82 */ /* 0x000fe20008000000 */
[----:B------:R-:W-:Y:S01]  /*1a670*/  UMOV UR34, UR50 ;  /* 0x0000003200227c82 */ /* 0x000fe20008000000 */
[----:B------:R-:W-:Y:S01]  /*1a680*/  IMAD.U32 R22, RZ, RZ, UR9 ;  /* 0x00000009ff167e24 */ /* 0x000fe2000f8e00ff */
[----:B------:R-:W-:Y:S01]  /*1a690*/  UIADD3 UR9, UPT, UPT, UR50, 0x48, URZ ;  /* 0x0000004832097890 */ /* 0x000fe2000fffe0ff */
[----:B-1----:R-:W-:Y:S01]  /*1a6a0*/  MOV.SPILL R0, UR15 ;  /* 0x0000000f00007c02 */ /* 0x002fe20009000f00 */
[----:B------:R-:W-:Y:S01]  /*1a6b0*/  UTMASTG.5D [UR16], [UR70] ;  /* 0x00000010460073b5 */ /* 0x000fe20008020000 */
[----:B------:R-:W-:Y:S01]  /*1a6c0*/  UIADD3 UR58, UPT, UPT, UR34, 0x68, URZ ;  /* 0x00000068223a7890 */ /* 0x000fe2000fffe0ff */
[----:B----4-:R-:W-:Y:S01]  /*1a6d0*/  IMAD.U32 R16, RZ, RZ, UR52 ;  /* 0x00000034ff107e24 */ /* 0x010fe2000f8e00ff */
[----:B------:R-:W-:Y:S01]  /*1a6e0*/  R2UR.FILL UR15, R0 ;  /* 0x00000000000f72ca */ /* 0x000fe200004e0000 */
[----:B------:R-:W-:Y:S01]  /*1a6f0*/  IMAD.U32 R21, RZ, RZ, UR9 ;  /* 0x00000009ff157e24 */ /* 0x000fe2000f8e00ff */
[----:B------:R-:W-:Y:S01]  /*1a700*/  UIADD3 UR9, UPT, UPT, UR50, 0x50, URZ ;  /* 0x0000005032097890 */ /* 0x000fe2000fffe0ff */
[----:B--2---:R-:W-:Y:S01]  /*1a710*/  MOV.SPILL R2, UR14 ;  /* 0x0000000e00027c02 */ /* 0x004fe20009000f00 */
[----:B------:R-:W-:Y:S01]  /*1a720*/  UMOV UR22, UR52 ;  /* 0x0000003400167c82 */ /* 0x000fe20008000000 */
[----:B------:R1:W-:Y:S01]  /*1a730*/  STL [R1+0x68], R17 ;  /* 0x0000681101007387 */ /* 0x0003e20000100800 */
[----:B------:R-:W-:Y:S01]  /*1a740*/  UMOV UR60, UR22 ;  /* 0x00000016003c7c82 */ /* 0x000fe20008000000 */
[----:B------:R-:W-:Y:S01]  /*1a750*/  UMOV UR30, UR51 ;  /* 0x00000033001e7c82 */ /* 0x000fe20008000000 */
[----:B------:R-:W-:Y:S01]  /*1a760*/  IMAD.U32 R20, RZ, RZ, UR9 ;  /* 0x00000009ff147e24 */ /* 0x000fe2000f8e00ff */
[----:B------:R-:W-:Y:S01]  /*1a770*/  UMOV UR9, UR41 ;  /* 0x0000002900097c82 */ /* 0x000fe20008000000 */
[----:B------:R2:W-:Y:S01]  /*1a780*/  STL [R1+0x60], R18 ;  /* 0x0000601201007387 */ /* 0x0005e20000100800 */
[----:B------:R-:W-:Y:S01]  /*1a790*/  UMOV UR55, UR53 ;  /* 0x0000003500377c82 */ /* 0x000fe20008000000 */
[----:B------:R-:W-:Y:S01]  /*1a7a0*/  IMAD.U32 R15, RZ, RZ, UR51 ;  /* 0x00000033ff0f7e24 */ /* 0x000fe2000f8e00ff */
[----:B------:R-:W-:Y:S01]  /*1a7b0*/  UMOV UR59, UR30 ;  /* 0x0000001e003b7c82 */ /* 0x000fe20008000000 */
[----:B------:R4:W-:Y:S01]  /*1a7c0*/  UTMASTG.5D [UR8], [UR70] ;  /* 0x00000008460073b5 */ /* 0x0009e20008020000 */
[----:B------:R-:W-:Y:S01]  /*1a7d0*/  IMAD.U32 R14, RZ, RZ, UR52 ;  /* 0x00000034ff0e7e24 */ /* 0x000fe2000f8e00ff */
[----:B------:R-:W-:Y:S01]  /*1a7e0*/  UIADD3 UR56, UPT, UPT, UR23, 0x22800, URZ ;  /* 0x0002280017387890 */ /* 0x000fe2000fffe0ff */
[----:B------:R-:W-:Y:S01]  /*1a7f0*/  IMAD.U32 R13, RZ, RZ, UR53 ;  /* 0x00000035ff0d7e24 */ /* 0x000fe2000f8e00ff */
[----:B------:R-:W-:Y:S01]  /*1a800*/  UMOV UR61, UR55 ;  /* 0x00000037003d7c82 */ /* 0x000fe20008000000 */
[----:B------:R-:W-:Y:S01]  /*1a810*/  R2UR.FILL UR14, R2 ;  /* 0x00000000020e72ca */ /* 0x000fe200004e0000 */
[----:B------:R-:W-:Y:S01]  /*1a820*/  UMOV UR57, UR41 ;  /* 0x0000002900397c82 */ /* 0x000fe20008000000 */
[----:B------:R-:W-:Y:S01]  /*1a830*/  MOV.SPILL R2, UR63 ;  /* 0x0000003f00027c02 */ /* 0x000fe20009000f00 */
[----:B------:R-:W-:Y:S01]  /*1a840*/  IMAD.U32 R3, RZ, RZ, UR51 ;  /* 0x00000033ff037e24 */ /* 0x000fe2000f8e00ff */
[----:B------:R-:W-:Y:S01]  /*1a850*/  MOV.SPILL R0, UR62 ;  /* 0x0000003e00007c02 */ /* 0x000fe20009000f00 */
[----:B------:R-:W-:Y:S01]  /*1a860*/  IMAD.U32 R6, RZ, RZ, UR51 ;  /* 0x00000033ff067e24 */ /* 0x000fe2000f8e00ff */
[----:B------:R-:W-:Y:S01]  /*1a870*/  UIADD3 UR74, UPT, UPT, UR34, 0x58, URZ ;  /* 0x00000058224a7890 */ /* 0x000fe2000fffe0ff */
[----:B------:R-:W-:Y:S01]  /*1a880*/  IMAD.U32 R5, RZ, RZ, UR52 ;  /* 0x00000034ff057e24 */ /* 0x000fe2000f8e00ff */
[----:B------:R-:W-:Y:S01]  /*1a890*/  UIADD3 UR72, UPT, UPT, UR23, 0x21800, URZ ;  /* 0x0002180017487890 */ /* 0x000fe2000fffe0ff */
[----:B------:R-:W-:Y:S01]  /*1a8a0*/  IMAD.U32 R4, RZ, RZ, UR53 ;  /* 0x00000035ff047e24 */ /* 0x000fe2000f8e00ff */
[----:B------:R-:W-:Y:S01]  /*1a8b0*/  UIADD3 UR66, UPT, UPT, UR34, 0x60, URZ ;  /* 0x0000006022427890 */ /* 0x000fe2000fffe0ff */
[----:B-1----:R-:W-:Y:S01]  /*1a8c0*/  IMAD.U32 R17, RZ, RZ, UR51 ;  /* 0x00000033ff117e24 */ /* 0x002fe2000f8e00ff */
[----:B------:R-:W-:Y:S01]  /*1a8d0*/  UIADD3 UR64, UPT, UPT, UR23, 0x22000, URZ ;  /* 0x0002200017407890 */ /* 0x000fe2000fffe0ff */
[----:B------:R-:W-:Y:S01]  /*1a8e0*/  IMAD.U32 R9, RZ, RZ, UR51 ;  /* 0x00000033ff097e24 */ /* 0x000fe2000f8e00ff */
[----:B------:R-:W-:Y:S01]  /*1a8f0*/  UMOV UR75, UR30 ;  /* 0x0000001e004b7c82 */ /* 0x000fe20008000000 */
[----:B------:R-:W-:Y:S01]  /*1a900*/  IMAD.U32 R8, RZ, RZ, UR52 ;  /* 0x00000034ff087e24 */ /* 0x000fe2000f8e00ff */
[----:B------:R-:W-:Y:S01]  /*1a910*/  UMOV UR76, UR22 ;  /* 0x00000016004c7c82 */ /* 0x000fe20008000000 */
[----:B--2---:R-:W-:Y:S01]  /*1a920*/  IMAD.U32 R18, RZ, RZ, UR53 ;  /* 0x00000035ff127e24 */ /* 0x004fe2000f8e00ff */
[----:B------:R-:W-:Y:S01]  /*1a930*/  UMOV UR77, UR55 ;  /* 0x00000037004d7c82 */ /* 0x000fe20008000000 */
[----:B------:R-:W-:-:S02]  /*1a940*/  IMAD.U32 R7, RZ, RZ, UR53 ;  /* 0x00000035ff077e24 */ /* 0x000fc4000f8e00ff */
[----:B------:R-:W-:Y:S02]  /*1a950*/  IMAD.U32 R12, RZ, RZ, UR51 ;  /* 0x00000033ff0c7e24 */ /* 0x000fe4000f8e00ff */
[----:B------:R-:W-:Y:S02]  /*1a960*/  IMAD.U32 R11, RZ, RZ, UR52 ;  /* 0x00000034ff0b7e24 */ /* 0x000fe4000f8e00ff */
[----:B------:R-:W-:Y:S01]  /*1a970*/  IMAD.U32 R10, RZ, RZ, UR53 ;  /* 0x00000035ff0a7e24 */ /* 0x000fe2000f8e00ff */
[----:B---3--:R-:W-:Y:S02]  /*1a980*/  UIADD3 UR50, UPT, UPT, UR34, 0x70, URZ ;  /* 0x0000007022327890 */ /* 0x008fe4000fffe0ff */
[----:B------:R-:W-:Y:S01]  /*1a990*/  UIADD3 UR48, UPT, UPT, UR23, 0x23000, URZ ;  /* 0x0002300017307890 */ /* 0x000fe2000fffe0ff */
[----:B------:R-:W-:Y:S01]  /*1a9a0*/  UMOV UR73, UR41 ;  /* 0x0000002900497c82 */ /* 0x000fe20008000000 */
[----:B------:R-:W-:Y:S01]  /*1a9b0*/  UMOV UR67, UR30 ;  /* 0x0000001e00437c82 */ /* 0x000fe20008000000 */
[----:B----4-:R-:W-:Y:S01]  /*1a9c0*/  R2UR UR10, R28 ;  /* 0x000000001c0a72ca */ /* 0x010fe200000e0000 */
[----:B------:R-:W-:Y:S01]  /*1a9d0*/  UIADD3 UR8, UPT, UPT, UR23, 0x1e000, URZ ;  /* 0x0001e00017087890 */ /* 0x000fe2000fffe0ff */
[----:B------:R-:W-:Y:S01]  /*1a9e0*/  R2UR UR11, R27 ;  /* 0x000000001b0b72ca */ /* 0x000fe200000e0000 */
[----:B------:R-:W-:Y:S01]  /*1a9f0*/  UMOV UR68, UR22 ;  /* 0x0000001600447c82 */ /* 0x000fe20008000000 */
[----:B------:R-:W-:Y:S01]  /*1aa00*/  R2UR UR12, R26 ;  /* 0x000000001a0c72ca */ /* 0x000fe200000e0000 */
[----:B------:R-:W-:Y:S01]  /*1aa10*/  UMOV UR69, UR55 ;  /* 0x0000003700457c82 */ /* 0x000fe20008000000 */
[----:B------:R-:W-:-:S02]  /*1aa20*/  R2UR UR13, R25 ;  /* 0x00000000190d72ca */ /* 0x000fc400000e0000 */
[----:B------:R-:W-:Y:S02]  /*1aa30*/  MOV.SPILL R26, UR58 ;  /* 0x0000003a001a7c02 */ /* 0x000fe40009000f00 */
[----:B------:R-:W-:Y:S02]  /*1aa40*/  R2UR UR58, R19 ;  /* 0x00000000133a72ca */ /* 0x000fe400000e0000 */
[----:B------:R-:W-:Y:S02]  /*1aa50*/  MOV.SPILL R28, UR60 ;  /* 0x0000003c001c7c02 */ /* 0x000fe40009000f00 */
[----:B------:R-:W-:Y:S02]  /*1aa60*/  R2UR UR60, R16 ;  /* 0x00000000103c72ca */ /* 0x000fe400000e0000 */
[----:B------:R-:W-:Y:S02]  /*1aa70*/  MOV.SPILL R16, UR15 ;  /* 0x0000000f00107c02 */ /* 0x000fe40009000f00 */
[----:B------:R-:W-:Y:S01]  /*1aa80*/  MOV.SPILL R27, UR59 ;  /* 0x0000003b001b7c02 */ /* 0x000fe20009000f00 */
[----:B------:R1:W-:Y:S01]  /*1aa90*/  UTMASTG.5D [UR8], [UR70] ;  /* 0x00000008460073b5 */ /* 0x0003e20008020000 */
[----:B------:R-:W-:-:S02]  /*1aaa0*/  R2UR UR59, R17 ;  /* 0x00000000113b72ca */ /* 0x000fc400000e0000 */
[----:B------:R-:W-:Y:S01]  /*1aab0*/  MOV.SPILL R25, UR56 ;  /* 0x0000003800197c02 */ /* 0x000fe20009000f00 */
[----:B------:R-:W-:Y:S01]  /*1aac0*/  UIADD3 UR56, UPT, UPT, UR23, 0x1e800, URZ ;  /* 0x0001e80017387890 */ /* 0x000fe2000fffe0ff */
[----:B------:R-:W-:Y:S01]  /*1aad0*/  MOV.SPILL R19, UR14 ;  /* 0x0000000e00137c02 */ /* 0x000fe20009000f00 */
[----:B------:R2:W-:Y:S01]  /*1aae0*/  STL [R1+0x10], R16 ;  /* 0x0000101001007387 */ /* 0x0005e20000100800 */
[----:B-1----:R-:W-:Y:S01]  /*1aaf0*/  UMOV UR8, UR10 ;  /* 0x0000000a00087c82 */ /* 0x002fe20008000000 */
[----:B------:R-:W-:Y:S01]  /*1ab00*/  R2UR.FILL UR10, R29 ;  /* 0x000000001d0a72ca */ /* 0x000fe200004e0000 */
[----:B------:R-:W-:Y:S01]  /*1ab10*/  UMOV UR11, UR58 ;  /* 0x0000003a000b7c82 */ /* 0x000fe20008000000 */
[----:B------:R-:W-:Y:S02]  /*1ab20*/  MOV.SPILL R29, UR61 ;  /* 0x0000003d001d7c02 */ /* 0x000fe40009000f00 */
[----:B------:R-:W-:Y:S02]  /*1ab30*/  R2UR UR61, R18 ;  /* 0x00000000123d72ca */ /* 0x000fe400000e0000 */
[----:B------:R-:W-:-:S02]  /*1ab40*/  MOV.SPILL R17, UR11 ;  /* 0x0000000b00117c02 */ /* 0x000fc40009000f00 */
[----:B------:R-:W-:Y:S02]  /*1ab50*/  R2UR UR11, R15 ;  /* 0x000000000f0b72ca */ /* 0x000fe400000e0000 */
[----:B------:R-:W-:Y:S02]  /*1ab60*/  R2UR UR12, R14 ;  /* 0x000000000e0c72ca */ /* 0x000fe400000e0000 */
[----:B------:R-:W-:Y:S02]  /*1ab70*/  R2UR UR13, R13 ;  /* 0x000000000d0d72ca */ /* 0x000fe400000e0000 */
[----:B--2---:R-:W-:Y:S02]  /*1ab80*/  MOV.SPILL R16, UR10 ;  /* 0x0000000a00107c02 */ /* 0x004fe40009000f00 */
[----:B------:R-:W-:Y:S01]  /*1ab90*/  R2UR UR10, R24 ;  /* 0x00000000180a72ca */ /* 0x000fe200000e0000 */
[----:B------:R1:W-:Y:S01]  /*1aba0*/  UTMASTG.5D [UR56], [UR70] ;  /* 0x00000038460073b5 */ /* 0x0003e20008020000 */
[----:B------:R-:W-:Y:S01]  /*1abb0*/  MOV.SPILL R18, UR8 ;  /* 0x0000000800127c02 */ /* 0x000fe20009000f00 */
[----:B------:R-:W-:Y:S01]  /*1abc0*/  UIADD3 UR8, UPT, UPT, UR23, 0x1f000, URZ ;  /* 0x0001f00017087890 */ /* 0x000fe2000fffe0ff */
[----:B------:R-:W2:Y:S01]  /*1abd0*/  LDL.LU R24, [R1+0x10] ;  /* 0x0000100001187983 */ /* 0x000ea20000300800 */
[----:B------:R-:W-:Y:S01]  /*1abe0*/  R2UR.FILL UR14, R19 ;  /* 0x00000000130e72ca */ /* 0x000fe200004e0000 */
[----:B------:R-:W-:-:S07]  /*1abf0*/  UIADD3 UR42, UPT, UPT, UR34, 0x78, URZ ;  /* 0x00000078222a7890 */ /* 0x000fce000fffe0ff */
[----:B------:R3:W-:Y:S01]  /*1ac00*/  UTMASTG.5D [UR8], [UR70] ;  /* 0x00000008460073b5 */ /* 0x0007e20008020000 */
[----:B------:R-:W-:Y:S01]  /*1ac10*/  R2UR.FILL UR63, R2 ;  /* 0x00000000023f72ca */ /* 0x000fe200004e0000 */
[----:B------:R-:W-:Y:S01]  /*1ac20*/  UIADD3 UR40, UPT, UPT, UR23, 0x23800, URZ ;  /* 0x0002380017287890 */ /* 0x000fe2000fffe0ff */
[----:B------:R-:W-:Y:S01]  /*1ac30*/  R2UR.FILL UR62, R0 ;  /* 0x00000000003e72ca */ /* 0x000fe200004e0000 */
[----:B------:R-:W-:Y:S01]  /*1ac40*/  UMOV UR65, UR41 ;  /* 0x0000002900417c82 */ /* 0x000fe20008000000 */
[----:B------:R-:W-:Y:S02]  /*1ac50*/  UIADD3 UR32, UPT, UPT, UR23, 0x1c400, URZ ;  /* 0x0001c40017207890 */ /* 0x000fe4000fffe0ff */
[----:B------:R-:W-:Y:S01]  /*1ac60*/  UIADD3 UR24, UPT, UPT, UR23, 0x1cc00, URZ ;  /* 0x0001cc0017187890 */ /* 0x000fe2000fffe0ff */
[----:B------:R4:W5:Y:S01]  /*1ac70*/  LDL.LU R19, [R1+0x6c] ;  /* 0x00006c0001137983 */ /* 0x0009620000300800 */
[----:B------:R-:W-:Y:S01]  /*1ac80*/  UMOV UR51, UR30 ;  /* 0x0000001e00337c82 */ /* 0x000fe20008000000 */
[----:B------:R-:W-:-:S02]  /*1ac90*/  UMOV UR52, UR22 ;  /* 0x0000001600347c82 */ /* 0x000fc40008000000 */
[----:B------:R4:W5:Y:S04]  /*1aca0*/  LDL.LU R2, [R1+0x5c] ;  /* 0x00005c0001027983 */ /* 0x0009680000300800 */
[----:B------:R4:W5:Y:S01]  /*1acb0*/  LDL.LU R0, [R1+0x58] ;  /* 0x0000580001007983 */ /* 0x0009620000300800 */
[----:B-1----:R-:W-:Y:S02]  /*1acc0*/  R2UR UR58, R20 ;  /* 0x00000000143a72ca */ /* 0x002fe400000e0000 */
[----:B------:R-:W-:Y:S02]  /*1acd0*/  R2UR UR59, R3 ;  /* 0x00000000033b72ca */ /* 0x000fe400000e0000 */
[----:B------:R-:W-:Y:S02]  /*1ace0*/  R2UR UR60, R5 ;  /* 0x00000000053c72ca */ /* 0x000fe400000e0000 */
[----:B------:R-:W-:Y:S01]  /*1acf0*/  R2UR UR61, R4 ;  /* 0x00000000043d72ca */ /* 0x000fe200000e0000 */
[----:B---3--:R-:W-:Y:S01]  /*1ad00*/  UMOV UR13, UR10 ;  /* 0x0000000a000d7c82 */ /* 0x008fe20008000000 */
[----:B------:R-:W-:-:S02]  /*1ad10*/  R2UR.FILL UR11, R17 ;  /* 0x00000000110b72ca */ /* 0x000fc400004e0000 */
[----:B------:R-:W-:Y:S01]  /*1ad20*/  R2UR.FILL UR10, R16 ;  /* 0x00000000100a72ca */ /* 0x000fe200004e0000 */
[----:B------:R4:W5:Y:S01]  /*1ad30*/  LDL.LU R17, [R1+0x68] ;  /* 0x0000680001117983 */ /* 0x0009620000300800 */
[----:B------:R-:W-:-:S03]  /*1ad40*/  R2UR.FILL UR8, R18 ;  /* 0x00000000120872ca */ /* 0x000fc600004e0000 */
[----:B------:R-:W-:Y:S01]  /*1ad50*/  MOV.SPILL R13, UR59 ;  /* 0x0000003b000d7c02 */ /* 0x000fe20009000f00 */
[----:B------:R4:W5:Y:S01]  /*1ad60*/  LDL.LU R16, [R1+0x64] ;  /* 0x0000640001107983 */ /* 0x0009620000300800 */
[----:B------:R-:W-:Y:S02]  /*1ad70*/  MOV.SPILL R3, UR58 ;  /* 0x0000003a00037c02 */ /* 0x000fe40009000f00 */
[----:B------:R-:W-:Y:S01]  /*1ad80*/  R2UR UR58, R21 ;  /* 0x00000000153a72ca */ /* 0x000fe200000e0000 */
[----:B------:R4:W5:Y:S01]  /*1ad90*/  LDL.LU R18, [R1+0x60] ;  /* 0x0000600001127983 */ /* 0x0009620000300800 */
[----:B------:R-:W-:Y:S02]  /*1ada0*/  R2UR UR59, R6 ;  /* 0x00000000063b72ca */ /* 0x000fe400000e0000 */
[----:B------:R-:W-:Y:S02]  /*1adb0*/  MOV.SPILL R14, UR61 ;  /* 0x0000003d000e7c02 */ /* 0x000fe40009000f00 */
[----:B------:R-:W-:-:S02]  /*1adc0*/  MOV.SPILL R6, UR60 ;  /* 0x0000003c00067c02 */ /* 0x000fc40009000f00 */
[----:B------:R-:W-:Y:S02]  /*1add0*/  R2UR UR60, R8 ;  /* 0x00000000083c72ca */ /* 0x000fe400000e0000 */
[----:B------:R-:W-:-:S03]  /*1ade0*/  R2UR UR61, R7 ;  /* 0x00000000073d72ca */ /* 0x000fc600000e0000 */
[----:B------:R-:W-:Y:S02]  /*1adf0*/  MOV.SPILL R4, UR58 ;  /* 0x0000003a00047c02 */ /* 0x000fe40009000f00 */
[----:B------:R-:W-:Y:S02]  /*1ae00*/  MOV.SPILL R5, UR59 ;  /* 0x0000003b00057c02 */ /* 0x000fe40009000f00 */
[----:B------:R-:W-:Y:S02]  /*1ae10*/  R2UR UR58, R22 ;  /* 0x00000000163a72ca */ /* 0x000fe400000e0000 */
        /* <DEDUP_REMOVED lines=8> */
[----:B------:R-:W-:Y:S01]  /*1aea0*/  R2UR UR59, R12 ;  /* 0x000000000c3b72ca */ /* 0x000fe200000e0000 */
[----:B------:R-:W-:-:S10]  /*1aeb0*/  UIADD3 UR56, UPT, UPT, UR23, 0x1f800, URZ ;  /* 0x0001f80017387890 */ /* 0x000fd4000fffe0ff */
[----:B------:R-:W-:Y:S02]  /*1aec0*/  UMOV UR31, UR58 ;  /* 0x0000003a001f7c82 */ /* 0x000fe40008000000 */
[----:B------:R1:W-:Y:S02]  /*1aed0*/  UTMASTG.5D [UR56], [UR70] ;  /* 0x00000038460073b5 */ /* 0x0003e40008020000 */
[----:B-1----:R-:W-:Y:S02]  /*1aee0*/  R2UR.FILL UR61, R15 ;  /* 0x000000000f3d72ca */ /* 0x002fe400004e0000 */
[----:B------:R-:W-:Y:S02]  /*1aef0*/  R2UR.FILL UR60, R9 ;  /* 0x00000000093c72ca */ /* 0x000fe400004e0000 */
[----:B------:R-:W-:Y:S02]  /*1af00*/  R2UR.FILL UR59, R8 ;  /* 0x00000000083b72ca */ /* 0x000fe400004e0000 */
[----:B------:R-:W-:Y:S01]  /*1af10*/  R2UR.FILL UR58, R7 ;  /* 0x00000000073a72ca */ /* 0x000fe200004e0000 */
[----:B------:R-:W-:-:S12]  /*1af20*/  UIADD3 UR56, UPT, UPT, UR23, 0x20000, URZ ;  /* 0x0002000017387890 */ /* 0x000fd8000fffe0ff */
[----:B------:R1:W-:Y:S01]  /*1af30*/  UTMASTG.5D [UR56], [UR70] ;  /* 0x00000038460073b5 */ /* 0x0003e20008020000 */
[----:B------:R-:W-:Y:S01]  /*1af40*/  UMOV UR16, UR58 ;  /* 0x0000003a00107c82 */ /* 0x000fe20008000000 */
[----:B-1----:R-:W-:Y:S02]  /*1af50*/  R2UR.FILL UR61, R14 ;  /* 0x000000000e3d72ca */ /* 0x002fe400004e0000 */
[----:B------:R-:W-:Y:S02]  /*1af60*/  R2UR.FILL UR60, R6 ;  /* 0x00000000063c72ca */ /* 0x000fe400004e0000 */
[----:B------:R-:W-:Y:S02]  /*1af70*/  R2UR.FILL UR59, R5 ;  /* 0x00000000053b72ca */ /* 0x000fe400004e0000 */
[----:B------:R-:W-:Y:S01]  /*1af80*/  R2UR.FILL UR58, R4 ;  /* 0x00000000043a72ca */ /* 0x000fe200004e0000 */
[----:B------:R-:W-:-:S12]  /*1af90*/  UIADD3 UR56, UPT, UPT, UR23, 0x20800, URZ ;  /* 0x0002080017387890 */ /* 0x000fd8000fffe0ff */
[----:B------:R1:W-:Y:S01]  /*1afa0*/  UTMASTG.5D [UR56], [UR70] ;  /* 0x00000038460073b5 */ /* 0x0003e20008020000 */
[----:B------:R-:W-:Y:S01]  /*1afb0*/  UMOV UR9, UR58 ;  /* 0x0000003a00097c82 */ /* 0x000fe20008000000 */
[----:B------:R-:W-:Y:S01]  /*1afc0*/  UMOV UR53, UR55 ;  /* 0x0000003700357c82 */ /* 0x000fe20008000000 */
[----:B------:R-:W-:Y:S01]  /*1afd0*/  UMOV UR49, UR41 ;  /* 0x0000002900317c82 */ /* 0x000fe20008000000 */
[----:B------:R-:W-:Y:S01]  /*1afe0*/  UMOV UR43, UR30 ;  /* 0x0000001e002b7c82 */ /* 0x000fe20008000000 */
[----:B------:R-:W-:Y:S01]  /*1aff0*/  UMOV UR44, UR22 ;  /* 0x00000016002c7c82 */ /* 0x000fe20008000000 */
[----:B------:R-:W-:Y:S01]  /*1b000*/  UMOV UR45, UR55 ;  /* 0x00000037002d7c82 */ /* 0x000fe20008000000 */
[----:B------:R-:W-:Y:S01]  /*1b010*/  UMOV UR33, 0x40 ;  /* 0x0000004000217882 */ /* 0x000fe20000000000 */
[----:B------:R-:W-:Y:S01]  /*1b020*/  UMOV UR35, UR30 ;  /* 0x0000001e00237c82 */ /* 0x000fe20008000000 */
[----:B------:R-:W-:Y:S01]  /*1b030*/  UMOV UR36, UR22 ;  /* 0x0000001600247c82 */ /* 0x000fe20008000000 */
[----:B-1----:R-:W-:-:S02]  /*1b040*/  R2UR.FILL UR59, R13 ;  /* 0x000000000d3b72ca */ /* 0x002fc400004e0000 */
[----:B------:R-:W-:Y:S01]  /*1b050*/  R2UR.FILL UR58, R3 ;  /* 0x00000000033a72ca */ /* 0x000fe200004e0000 */
[----:B------:R-:W-:Y:S01]  /*1b060*/  UIADD3 UR56, UPT, UPT, UR23, 0x21000, URZ ;  /* 0x0002100017387890 */ /* 0x000fe2000fffe0ff */
[----:B------:R-:W-:Y:S01]  /*1b070*/  UMOV UR60, UR22 ;  /* 0x00000016003c7c82 */ /* 0x000fe20008000000 */
[----:B------:R-:W-:-:S10]  /*1b080*/  UMOV UR61, UR55 ;  /* 0x00000037003d7c82 */ /* 0x000fd40008000000 */
[----:B------:R1:W-:Y:S01]  /*1b090*/  UTMASTG.5D [UR56], [UR70] ;  /* 0x00000038460073b5 */ /* 0x0003e20008020000 */
[----:B------:R-:W-:Y:S01]  /*1b0a0*/  UMOV UR12, UR58 ;  /* 0x0000003a000c7c82 */ /* 0x000fe20008000000 */
[----:B------:R3:W-:Y:S01]  /*1b0b0*/  UTMASTG.5D [UR72], [UR70] ;  /* 0x00000048460073b5 */ /* 0x0007e20008020000 */
[----:B------:R-:W-:Y:S01]  /*1b0c0*/  UMOV UR37, UR55 ;  /* 0x0000003700257c82 */ /* 0x000fe20008000000 */
[----:B------:R4:W-:Y:S01]  /*1b0d0*/  UTMASTG.5D [UR64], [UR70] ;  /* 0x00000040460073b5 */ /* 0x0009e20008020000 */
[----:B------:R-:W-:Y:S01]  /*1b0e0*/  UMOV UR25, 0x40 ;  /* 0x0000004000197882 */ /* 0x000fe20000000000 */
[----:B------:R-:W-:Y:S01]  /*1b0f0*/  UMOV UR27, UR30 ;  /* 0x0000001e001b7c82 */ /* 0x000fe20008000000 */
[----:B------:R-:W-:Y:S01]  /*1b100*/  UMOV UR28, UR22 ;  /* 0x00000016001c7c82 */ /* 0x000fe20008000000 */
[----:B------:R-:W-:Y:S01]  /*1b110*/  UMOV UR29, UR55 ;  /* 0x00000037001d7c82 */ /* 0x000fe20008000000 */
[----:B------:R-:W-:Y:S01]  /*1b120*/  UMOV UR17, 0x40 ;  /* 0x0000004000117882 */ /* 0x000fe20000000000 */
[----:B------:R-:W-:Y:S01]  /*1b130*/  UMOV UR19, UR30 ;  /* 0x0000001e00137c82 */ /* 0x000fe20008000000 */
[----:B------:R-:W-:Y:S01]  /*1b140*/  UMOV UR20, UR22 ;  /* 0x0000001600147c82 */ /* 0x000fe20008000000 */
[----:B------:R-:W-:Y:S01]  /*1b150*/  UMOV UR21, UR55 ;  /* 0x0000003700157c82 */ /* 0x000fe20008000000 */
[----:B--2---:R-:W-:-:S02]  /*1b160*/  R2UR.FILL UR15, R24 ;  /* 0x00000000180f72ca */ /* 0x004fc400004e0000 */
[----:B-1----:R-:W-:Y:S02]  /*1b170*/  R2UR.FILL UR61, R29 ;  /* 0x000000001d3d72ca */ /* 0x002fe400004e0000 */
[----:B------:R-:W-:Y:S02]  /*1b180*/  R2UR.FILL UR60, R28 ;  /* 0x000000001c3c72ca */ /* 0x000fe400004e0000 */
[----:B------:R-:W-:Y:S02]  /*1b190*/  R2UR.FILL UR59, R27 ;  /* 0x000000001b3b72ca */ /* 0x000fe400004e0000 */
[----:B------:R-:W-:Y:S02]  /*1b1a0*/  R2UR.FILL UR58, R26 ;  /* 0x000000001a3a72ca */ /* 0x000fe400004e0000 */
[----:B------:R-:W-:Y:S01]  /*1b1b0*/  R2UR.FILL UR56, R25 ;  /* 0x00000000193872ca */ /* 0x000fe200004e0000 */
[----:B---3--:R-:W-:Y:S01]  /*1b1c0*/  UMOV UR75, UR16 ;  /* 0x00000010004b7c82 */ /* 0x008fe20008000000 */
[----:B------:R-:W-:Y:S01]  /*1b1d0*/  UIADD3 UR16, UPT, UPT, UR23, 0x1d400, URZ ;  /* 0x0001d40017107890 */ /* 0x000fe2000fffe0ff */
[----:B----4-:R-:W-:Y:S01]  /*1b1e0*/  UMOV UR69, UR8 ;  /* 0x0000000800457c82 */ /* 0x010fe20008000000 */
[----:B------:R-:W-:-:S09]  /*1b1f0*/  UIADD3 UR8, UPT, UPT, UR23, 0x1dc00, URZ ;  /* 0x0001dc0017087890 */ /* 0x000fd2000fffe0ff */
[----:B------:R-:W-:Y:S01]  /*1b200*/  UTMASTG.5D [UR56], [UR70] ;  /* 0x00000038460073b5 */ /* 0x000fe20008020000 */
[----:B------:R-:W-:Y:S01]  /*1b210*/  UMOV UR73, UR13 ;  /* 0x0000000d00497c82 */ /* 0x000fe20008000000 */
[----:B------:R-:W-:Y:S01]  /*1b220*/  UMOV UR77, UR12 ;  /* 0x0000000c004d7c82 */ /* 0x000fe20008000000 */
[----:B------:R-:W-:Y:S01]  /*1b230*/  UMOV UR72, UR11 ;  /* 0x0000000b00487c82 */ /* 0x000fe20008000000 */
[----:B------:R-:W-:Y:S01]  /*1b240*/  UMOV UR76, UR9 ;  /* 0x00000009004c7c82 */ /* 0x000fe20008000000 */
[----:B------:R-:W-:Y:S01]  /*1b250*/  UMOV UR9, 0x40 ;  /* 0x0000004000097882 */ /* 0x000fe20000000000 */
[----:B------:R-:W-:Y:S01]  /*1b260*/  UTMASTG.5D [UR48], [UR70] ;  /* 0x00000030460073b5 */ /* 0x000fe20008020000 */
[----:B------:R-:W-:Y:S01]  /*1b270*/  UMOV UR11, UR30 ;  /* 0x0000001e000b7c82 */ /* 0x000fe20008000000 */
[----:B------:R-:W-:Y:S01]  /*1b280*/  UMOV UR12, UR22 ;  /* 0x00000016000c7c82 */ /* 0x000fe20008000000 */
[----:B------:R-:W-:Y:S01]  /*1b290*/  UMOV UR13, UR55 ;  /* 0x00000037000d7c82 */ /* 0x000fe20008000000 */
[----:B------:R-:W-:Y:S01]  /*1b2a0*/  UTMASTG.5D [UR40], [UR70] ;  /* 0x00000028460073b5 */ /* 0x000fe20008020000 */
[----:B------:R-:W3:Y:S01]  /*1b2b0*/  S2UR UR30, SR_CgaCtaId ;  /* 0x00000000001e79c3 */ /* 0x000ee20000008800 */
[----:B------:R-:W4:Y:S01]  /*1b2c0*/  LDCU UR22, c[0x0][0x900] ;  /* 0x00012000ff1677ac */ /* 0x000f220008000800 */
[----:B------:R1:W-:Y:S01]  /*1b2d0*/  UTMASTG.5D [UR32], [UR70] ;  /* 0x00000020460073b5 */ /* 0x0003e20008020000 */
[----:B------:R2:W-:Y:S01]  /*1b2e0*/  UTMASTG.5D [UR24], [UR70] ;  /* 0x00000018460073b5 */ /* 0x0005e20008020000 */
[----:B------:R2:W-:Y:S01]  /*1b2f0*/  UTMASTG.5D [UR16], [UR70] ;  /* 0x00000010460073b5 */ /* 0x0005e20008020000 */
[----:B------:R2:W-:Y:S01]  /*1b300*/  UTMASTG.5D [UR8], [UR70] ;  /* 0x00000008460073b5 */ /* 0x0005e20008020000 */
[----:B-1----:R-:W-:Y:S01]  /*1b310*/  UIADD3 UR32, UPT, UPT, UR23, 0x1e400, URZ ;  /* 0x0001e40017207890 */ /* 0x002fe2000fffe0ff */
[----:B------:R-:W-:Y:S01]  /*1b320*/  UMOV UR34, UR69 ;  /* 0x0000004500227c82 */ /* 0x000fe20008000000 */
[----:B--2---:R-:W-:-:S07]  /*1b330*/  UIADD3 UR24, UPT, UPT, UR23, 0x1ec00, URZ ;  /* 0x0001ec0017187890 */ /* 0x004fce000fffe0ff */
[----:B------:R1:W-:Y:S01]  /*1b340*/  UTMASTG.5D [UR32], [UR70] ;  /* 0x00000020460073b5 */ /* 0x0003e20008020000 */
[----:B------:R-:W-:Y:S01]  /*1b350*/  UMOV UR26, UR72 ;  /* 0x00000048001a7c82 */ /* 0x000fe20008000000 */
[----:B------:R-:W-:Y:S01]  /*1b360*/  UIADD3 UR16, UPT, UPT, UR23, 0x1f400, URZ ;  /* 0x0001f40017107890 */ /* 0x000fe2000fffe0ff */
[----:B------:R2:W-:Y:S01]  /*1b370*/  UTMASTG.5D [UR24], [UR70] ;  /* 0x00000018460073b5 */ /* 0x0005e20008020000 */
[----:B------:R-:W-:Y:S01]  /*1b380*/  UMOV UR18, UR73 ;  /* 0x0000004900127c82 */ /* 0x000fe20008000000 */
[----:B------:R-:W-:-:S06]  /*1b390*/  UIADD3 UR8, UPT, UPT, UR23, 0x1fc00, URZ ;  /* 0x0001fc0017087890 */ /* 0x000fcc000fffe0ff */
[----:B------:R4:W-:Y:S01]  /*1b3a0*/  UTMASTG.5D [UR16], [UR70] ;  /* 0x00000010460073b5 */ /* 0x0009e20008020000 */
[----:B------:R-:W-:Y:S01]  /*1b3b0*/  UMOV UR10, UR31 ;  /* 0x0000001f000a7c82 */ /* 0x000fe20008000000 */
[----:B------:R-:W3:Y:S01]  /*1b3c0*/  LDCU UR31, c[0x0][0x38c] ;  /* 0x00007180ff1f77ac */ /* 0x000ee20008000800 */
[----:B------:R4:W-:Y:S01]  /*1b3d0*/  UTMASTG.5D [UR8], [UR70] ;  /* 0x00000008460073b5 */ /* 0x0009e20008020000 */
[----:B-1----:R-:W-:Y:S01]  /*1b3e0*/  UIADD3 UR32, UPT, UPT, UR23, 0x20400, URZ ;  /* 0x0002040017207890 */ /* 0x002fe2000fffe0ff */
[----:B------:R-:W-:Y:S01]  /*1b3f0*/  UMOV UR34, UR75 ;  /* 0x0000004b00227c82 */ /* 0x000fe20008000000 */
[----:B--2---:R-:W-:-:S07]  /*1b400*/  UIADD3 UR24, UPT, UPT, UR23, 0x20c00, URZ ;  /* 0x00020c0017187890 */ /* 0x004fce000fffe0ff */
[----:B------:R1:W-:Y:S01]  /*1b410*/  UTMASTG.5D [UR32], [UR70] ;  /* 0x00000020460073b5 */ /* 0x0003e20008020000 */
[----:B------:R-:W-:Y:S01]  /*1b420*/  UMOV UR26, UR76 ;  /* 0x0000004c001a7c82 */ /* 0x000fe20008000000 */
[----:B----4-:R-:W-:Y:S01]  /*1b430*/  UIADD3 UR16, UPT, UPT, UR23, 0x21400, URZ ;  /* 0x0002140017107890 */ /* 0x010fe2000fffe0ff */
[----:B------:R2:W-:Y:S01]  /*1b440*/  UTMASTG.5D [UR24], [UR70] ;  /* 0x00000018460073b5 */ /* 0x0005e20008020000 */
[----:B------:R-:W-:Y:S01]  /*1b450*/  UMOV UR18, UR77 ;  /* 0x0000004d00127c82 */ /* 0x000fe20008000000 */
[----:B------:R-:W-:-:S06]  /*1b460*/  UIADD3 UR8, UPT, UPT, UR23, 0x21c00, URZ ;  /* 0x00021c0017087890 */ /* 0x000fcc000fffe0ff */
[----:B------:R4:W-:Y:S01]  /*1b470*/  UTMASTG.5D [UR16], [UR70] ;  /* 0x00000010460073b5 */ /* 0x0009e20008020000 */
[----:B------:R-:W-:Y:S02]  /*1b480*/  UMOV UR10, UR74 ;  /* 0x0000004a000a7c82 */ /* 0x000fe40008000000 */
        /* <DEDUP_REMOVED lines=9> */
[----:B---3--:R-:W-:-:S06]  /*1b520*/  UIADD3 UR8, UPT, UPT, UR23, 0x23c00, URZ ;  /* 0x00023c0017087890 */ /* 0x008fcc000fffe0ff */
[----:B------:R1:W-:Y:S01]  /*1b530*/  UTMASTG.5D [UR16], [UR70] ;  /* 0x00000010460073b5 */ /* 0x0003e20008020000 */
[----:B------:R-:W-:Y:S02]  /*1b540*/  UMOV UR10, UR42 ;  /* 0x0000002a000a7c82 */ /* 0x000fe40008000000 */
[----:B------:R1:W-:Y:S02]  /*1b550*/  UTMASTG.5D [UR8], [UR70] ;  /* 0x00000008460073b5 */ /* 0x0003e40008020000 */
[----:B-1----:R-:W-:Y:S01]  /*1b560*/  NOP ;  /* 0x0000000000007918 */ /* 0x002fe20000000000 */
.L_x_405:
[----:B--2---:R-:W-:Y:S05]  /*1b570*/  BSYNC.RECONVERGENT B0 ;  /* 0x0000000000007941 */ /* 0x004fea0003800200 */
.L_x_404:
[----:B------:R0:W-:Y:S01]  /*1b580*/  UTMACMDFLUSH ;  /* 0x00000000000079b7 */ /* 0x0001e20000000000 */
[----:B------:R-:W-:Y:S05]  /*1b590*/  BRA.U UP6, `(.L_x_406) ;  /* 0x0000000106047547 */ /* 0x000fea000b800000 */
[----:B------:R-:W-:Y:S05]  /*1b5a0*/  BPT.TRAP 0x1 ;  /* 0x000000040000795c */ /* 0x000fea0000300000 */
.L_x_406:
[----:B-----5:R-:W2:Y:S02]  /*1b5b0*/  SYNCS.PHASECHK.TRANS64.TRYWAIT P0, [UR23+0x2c0b8], R0 ;  /* 0x02c0b800ff0075a7 */ /* 0x020ea40008001117 */
[----:B--2---:R-:W-:Y:S05]  /*1b5c0*/  @!P0 BRA `(.L_x_407) ;  /* 0x0000002400a08947 */ /* 0x004fea0003800000 */
.L_x_521:
[----:B------:R-:W-:Y:S04]  /*1b5d0*/  BSSY.RECONVERGENT B0, `(.L_x_408) ;  /* 0x00000ce000007945 */ /* 0x000fe80003800200 */
[----:B------:R-:W-:Y:S05]  /*1b5e0*/  @!P1 BRA `(.L_x_409) ;  /* 0x0000000c00309947 */ /* 0x000fea0003800000 */
[----:B------:R-:W-:Y:S01]  /*1b5f0*/  R2UR UR33, R18 ;  /* 0x00000000122172ca */ /* 0x000fe200000e0000 */
[----:B------:R-:W-:Y:S01]  /*1b600*/  UIADD3 UR70, UP0, UPT, UR62, 0x400, URZ ;  /* 0x000004003e467890 */ /* 0x000fe2000ff1e0ff */
[----:B------:R-:W-:Y:S01]  /*1b610*/  R2UR UR30, R16 ;  /* 0x00000000101e72ca */ /* 0x000fe200000e0000 */
[----:B------:R-:W-:Y:S01]  /*1b620*/  UIADD3 UR56, UPT, UPT, UR23, 0x24000, URZ ;  /* 0x0002400017387890 */ /* 0x000fe2000fffe0ff */
[----:B------:R-:W-:Y:S01]  /*1b630*/  R2UR UR22, R17 ;  /* 0x00000000111672ca */ /* 0x000fe200000e0000 */
[----:B------:R-:W-:Y:S01]  /*1b640*/  UIADD3.X UR71, UPT, UPT, URZ, UR63, URZ, UP0, !UPT ;  /* 0x0000003fff477290 */ /* 0x000fe200087fe4ff */
[----:B------:R-:W-:Y:S01]  /*1b650*/  R2UR UR55, R19 ;  /* 0x00000000133772ca */ /* 0x000fe200000e0000 */
[----:B------:R-:W-:Y:S01]  /*1b660*/  UIADD3 UR24, UPT, UPT, UR23, 0x24800, URZ ;  /* 0x0002480017187890 */ /* 0x000fe2000fffe0ff */
[----:B------:R-:W-:Y:S01]  /*1b670*/  MOV.SPILL R6, UR62 ;  /* 0x0000003e00067c02 */ /* 0x000fe20009000f00 */
[----:B------:R-:W-:Y:S01]  /*1b680*/  UMOV UR57, URZ ;  /* 0x000000ff00397c82 */ /* 0x000fe20008000000 */
[----:B------:R-:W-:Y:S01]  /*1b690*/  UIADD3 UR16, UPT, UPT, UR23, 0x25000, URZ ;  /* 0x0002500017107890 */ /* 0x000fe2000fffe0ff */
[----:B------:R-:W-:Y:S01]  /*1b6a0*/  MOV.SPILL R7, UR63 ;  /* 0x0000003f00077c02 */ /* 0x000fe20009000f00 */
[----:B------:R-:W-:Y:S01]  /*1b6b0*/  UIADD3 UR8, UPT, UPT, UR23, 0x25800, URZ ;  /* 0x0002580017087890 */ /* 0x000fe2000fffe0ff */
[----:B------:R-:W-:Y:S01]  /*1b6c0*/  R2UR.FILL UR62, R6 ;  /* 0x00000000063e72ca */ /* 0x000fe200004e0000 */
[----:B------:R-:W-:Y:S01]  /*1b6d0*/  UIADD3 UR58, UPT, UPT, UR33, 0x80, URZ ;  /* 0x00000080213a7890 */ /* 0x000fe2000fffe0ff */
[----:B------:R-:W-:Y:S01]  /*1b6e0*/  R2UR.FILL UR63, R7 ;  /* 0x00000000073f72ca */ /* 0x000fe200004e0000 */
[----:B------:R-:W-:Y:S01]  /*1b6f0*/  UIADD3 UR9, UPT, UPT, UR33, 0xc8, URZ ;  /* 0x000000c821097890 */ /* 0x000fe2000fffe0ff */
[----:B------:R-:W-:Y:S01]  /*1b700*/  MOV.SPILL R14, UR39 ;  /* 0x00000027000e7c02 */ /* 0x000fe20009000f00 */
[----:B------:R-:W-:Y:S01]  /*1b710*/  UIADD3 UR26, UPT, UPT, UR33, 0x88, URZ ;  /* 0x00000088211a7890 */ /* 0x000fe2000fffe0ff */
[----:B------:R-:W-:Y:S01]  /*1b720*/  MOV.SPILL R13, UR38 ;  /* 0x00000026000d7c02 */ /* 0x000fe20009000f00 */
[----:B------:R-:W-:Y:S01]  /*1b730*/  UIADD3 UR25, UPT, UPT, UR33, 0xb8, URZ ;  /* 0x000000b821197890 */ /* 0x000fe2000fffe0ff */
[----:B------:R-:W-:Y:S01]  /*1b740*/  MOV.SPILL R22, UR15 ;  /* 0x0000000f00167c02 */ /* 0x000fe20009000f00 */
[----:B------:R-:W-:Y:S01]  /*1b750*/  UMOV UR59, UR30 ;  /* 0x0000001e003b7c82 */ /* 0x000fe20008000000 */
[----:B------:R-:W-:Y:S01]  /*1b760*/  UMOV UR60, UR22 ;  /* 0x00000016003c7c82 */ /* 0x000fe20008000000 */
[----:B------:R-:W-:Y:S01]  /*1b770*/  UMOV UR61, UR55 ;  /* 0x00000037003d7c82 */ /* 0x000fe20008000000 */
[----:B------:R-:W-:Y:S01]  /*1b780*/  UIADD3 UR18, UPT, UPT, UR33, 0x90, URZ ;  /* 0x0000009021127890 */ /* 0x000fe2000fffe0ff */
[----:B-1----:R-:W-:Y:S01]  /*1b790*/  IMAD.U32 R3, RZ, RZ, UR9 ;  /* 0x00000009ff037e24 */ /* 0x002fe2000f8e00ff */
[----:B------:R-:W-:Y:S01]  /*1b7a0*/  UIADD3 UR17, UPT, UPT, UR33, 0xc0, URZ ;  /* 0x000000c021117890 */ /* 0x000fe2000fffe0ff */
[----:B------:R1:W-:Y:S01]  /*1b7b0*/  UTMASTG.5D [UR56], [UR70] ;  /* 0x00000038460073b5 */ /* 0x0003e20008020000 */
[----:B------:R-:W-:Y:S01]  /*1b7c0*/  UIADD3 UR10, UPT, UPT, UR33, 0x98, URZ ;  /* 0x00000098210a7890 */ /* 0x000fe2000fffe0ff */
[----:B------:R-:W-:Y:S01]  /*1b7d0*/  IMAD.U32 R5, RZ, RZ, UR25 ;  /* 0x00000019ff057e24 */ /* 0x000fe2000f8e00ff */
[----:B------:R-:W-:Y:S01]  /*1b7e0*/  UMOV UR34, UR58 ;  /* 0x0000003a00227c82 */ /* 0x000fe20008000000 */
[----:B------:R-:W-:Y:S01]  /*1b7f0*/  UIADD3 UR9, UPT, UPT, UR33, 0xd0, URZ ;  /* 0x000000d021097890 */ /* 0x000fe2000fffe0ff */
[----:B------:R-:W-:Y:S01]  /*1b800*/  IMAD.U32 R4, RZ, RZ, UR17 ;  /* 0x00000011ff047e24 */ /* 0x000fe2000f8e00ff */
[----:B------:R-:W-:Y:S01]  /*1b810*/  UMOV UR41, URZ ;  /* 0x000000ff00297c82 */ /* 0x000fe20008000000 */
[----:B------:R-:W-:Y:S01]  /*1b820*/  UMOV UR27, UR30 ;  /* 0x0000001e001b7c82 */ /* 0x000fe20008000000 */
[----:B------:R-:W-:Y:S01]  /*1b830*/  UMOV UR28, UR22 ;  /* 0x00000016001c7c82 */ /* 0x000fe20008000000 */
[----:B------:R-:W-:Y:S01]  /*1b840*/  UMOV UR29, UR55 ;  /* 0x00000037001d7c82 */ /* 0x000fe20008000000 */
[----:B------:R-:W-:Y:S01]  /*1b850*/  UMOV UR25, UR41 ;  /* 0x0000002900197c82 */ /* 0x000fe20008000000 */
[----:B------:R-:W-:Y:S01]  /*1b860*/  UMOV UR19, UR30 ;  /* 0x0000001e00137c82 */ /* 0x000fe20008000000 */
[----:B------:R-:W-:Y:S01]  /*1b870*/  UMOV UR20, UR22 ;  /* 0x0000001600147c82 */ /* 0x000fe20008000000 */
[----:B------:R-:W-:Y:S01]  /*1b880*/  UMOV UR21, UR55 ;  /* 0x0000003700157c82 */ /* 0x000fe20008000000 */
[----:B------:R-:W-:Y:S01]  /*1b890*/  IMAD.U32 R0, RZ, RZ, UR9 ;  /* 0x00000009ff007e24 */ /* 0x000fe2000f8e00ff */
[----:B------:R-:W-:Y:S01]  /*1b8a0*/  UMOV UR17, UR41 ;  /* 0x0000002900117c82 */ /* 0x000fe20008000000 */
[----:B------:R-:W-:Y:S01]  /*1b8b0*/  UMOV UR11, UR30 ;  /* 0x0000001e000b7c82 */ /* 0x000fe20008000000 */
[----:B------:R-:W-:Y:S01]  /*1b8c0*/  UMOV UR12, UR22 ;  /* 0x00000016000c7c82 */ /* 0x000fe20008000000 */
[----:B------:R-:W-:Y:S01]  /*1b8d0*/  UMOV UR13, UR55 ;  /* 0x00000037000d7c82 */ /* 0x000fe20008000000 */
[----:B------:R2:W-:Y:S01]  /*1b8e0*/  UTMASTG.5D [UR24], [UR70] ;  /* 0x00000018460073b5 */ /* 0x0005e20008020000 */
[----:B------:R-:W-:Y:S01]  /*1b8f0*/  UMOV UR9, UR41 ;  /* 0x0000002900097c82 */ /* 0x000fe20008000000 */
[----:B------:R-:W-:Y:S01]  /*1b900*/  MOV.SPILL R20, UR10 ;  /* 0x0000000a00147c02 */ /* 0x000fe20009000f00 */
[----:B------:R-:W-:Y:S01]  /*1b910*/  UIADD3 UR32, UPT, UPT, UR23, 0x27800, URZ ;  /* 0x0002780017207890 */ /* 0x000fe2000fffe0ff */
[----:B------:R-:W-:Y:S01]  /*1b920*/  MOV.SPILL R12, UR34 ;  /* 0x00000022000c7c02 */ /* 0x000fe20009000f00 */
[----:B------:R-:W-:Y:S01]  /*1b930*/  UIADD3 UR74, UPT, UPT, UR33, 0xd8, URZ ;  /* 0x000000d8214a7890 */ /* 0x000fe2000fffe0ff */
[----:B------:R-:W-:Y:S01]  /*1b940*/  R2UR UR34, R5 ;  /* 0x00000000052272ca */ /* 0x000fe200000e0000 */
[----:B------:R-:W-:Y:S01]  /*1b950*/  UIADD3 UR66, UPT, UPT, UR33, 0xe0, URZ ;  /* 0x000000e021427890 */ /* 0x000fe2000fffe0ff */
[----:B------:R3:W-:Y:S01]  /*1b960*/  UTMASTG.5D [UR16], [UR70] ;  /* 0x00000010460073b5 */ /* 0x0007e20008020000 */
[----:B------:R-:W-:Y:S01]  /*1b970*/  UIADD3 UR50, UPT, UPT, UR33, 0xf0, URZ ;  /* 0x000000f021327890 */ /* 0x000fe2000fffe0ff */
[----:B------:R-:W-:Y:S01]  /*1b980*/  MOV.SPILL R9, UR61 ;  /* 0x0000003d00097c02 */ /* 0x000fe20009000f00 */
[----:B------:R-:W-:Y:S01]  /*1b990*/  UIADD3 UR42, UPT, UPT, UR33, 0xf8, URZ ;  /* 0x000000f8212a7890 */ /* 0x000fe2000fffe0ff */
[----:B------:R-:W-:Y:S01]  /*1b9a0*/  MOV.SPILL R8, UR60 ;  /* 0x0000003c00087c02 */ /* 0x000fe20009000f00 */
[----:B------:R-:W-:Y:S01]  /*1b9b0*/  UMOV UR35, UR30 ;  /* 0x0000001e00237c82 */ /* 0x000fe20008000000 */
[----:B------:R-:W-:Y:S01]  /*1b9c0*/  UMOV UR36, UR22 ;  /* 0x0000001600247c82 */ /* 0x000fe20008000000 */
[----:B------:R-:W-:Y:S01]  /*1b9d0*/  UMOV UR37, UR55 ;  /* 0x0000003700257c82 */ /* 0x000fe20008000000 */
[----:B------:R4:W-:Y:S01]  /*1b9e0*/  UTMASTG.5D [UR8], [UR70] ;  /* 0x00000008460073b5 */ /* 0x0009e20008020000 */
[----:B------:R-:W-:Y:S01]  /*1b9f0*/  MOV.SPILL R7, UR59 ;  /* 0x0000003b00077c02 */ /* 0x000fe20009000f00 */
[----:B-1----:R-:W-:Y:S01]  /*1ba00*/  UIADD3 UR56, UPT, UPT, UR23, 0x26000, URZ ;  /* 0x0002600017387890 */ /* 0x002fe2000fffe0ff */
[----:B------:R-:W-:Y:S01]  /*1ba10*/  MOV.SPILL R21, UR14 ;  /* 0x0000000e00157c02 */ /* 0x000fe20009000f00 */
[----:B------:R-:W-:Y:S01]  /*1ba20*/  UIADD3 UR58, UPT, UPT, UR33, 0xa0, URZ ;  /* 0x000000a0213a7890 */ /* 0x000fe2000fffe0ff */
[----:B------:R-:W-:Y:S01]  /*1ba30*/  MOV.SPILL R11, UR63 ;  /* 0x0000003f000b7c02 */ /* 0x000fe20009000f00 */
[----:B------:R-:W-:Y:S01]  /*1ba40*/  UMOV UR57, UR41 ;  /* 0x0000002900397c82 */ /* 0x000fe20008000000 */
[----:B------:R-:W-:Y:S01]  /*1ba50*/  UIADD3 UR72, UPT, UPT, UR23, 0x29800, URZ ;  /* 0x0002980017487890 */ /* 0x000fe2000fffe0ff */
[----:B------:R-:W-:Y:S01]  /*1ba60*/  MOV.SPILL R10, UR62 ;  /* 0x0000003e000a7c02 */ /* 0x000fe20009000f00 */
[----:B------:R-:W-:Y:S01]  /*1ba70*/  UIADD3 UR64, UPT, UPT, UR23, 0x2a000, URZ ;  /* 0x0002a00017407890 */ /* 0x000fe2000fffe0ff */
[----:B------:R-:W-:Y:S01]  /*1ba80*/  R2UR.FILL UR15, R22 ;  /* 0x00000000160f72ca */ /* 0x000fe200004e0000 */
[----:B------:R-:W-:Y:S01]  /*1ba90*/  UMOV UR75, UR30 ;  /* 0x0000001e004b7c82 */ /* 0x000fe20008000000 */
[----:B------:R-:W-:Y:S01]  /*1baa0*/  UMOV UR76, UR22 ;  /* 0x00000016004c7c82 */ /* 0x000fe20008000000 */
[----:B------:R1:W-:Y:S01]  /*1bab0*/  UTMASTG.5D [UR56], [UR70] ;  /* 0x00000038460073b5 */ /* 0x0003e20008020000 */
[----:B------:R-:W-:Y:S01]  /*1bac0*/  UMOV UR77, UR55 ;  /* 0x00000037004d7c82 */ /* 0x000fe20008000000 */
[----:B------:R-:W-:Y:S01]  /*1bad0*/  UIADD3 UR48, UPT, UPT, UR23, 0x2b000, URZ ;  /* 0x0002b00017307890 */ /* 0x000fe2000fffe0ff */
[----:B------:R-:W-:Y:S01]  /*1bae0*/  R2UR.FILL UR14, R21 ;  /* 0x00000000150e72ca */ /* 0x000fe200004e0000 */
[----:B------:R-:W-:Y:S01]  /*1baf0*/  UMOV UR73, UR41 ;  /* 0x0000002900497c82 */ /* 0x000fe20008000000 */
[----:B------:R-:W-:Y:S01]  /*1bb00*/  UMOV UR67, UR30 ;  /* 0x0000001e00437c82 */ /* 0x000fe20008000000 */
[----:B------:R-:W-:Y:S01]  /*1bb10*/  UMOV UR68, UR22 ;  /* 0x0000001600447c82 */ /* 0x000fe20008000000 */
[----:B------:R-:W-:Y:S01]  /*1bb20*/  UMOV UR69, UR55 ;  /* 0x0000003700457c82 */ /* 0x000fe20008000000 */
[----:B------:R-:W-:Y:S01]  /*1bb30*/  UIADD3 UR40, UPT, UPT, UR23, 0x2b800, URZ ;  /* 0x0002b80017287890 */ /* 0x000fe2000fffe0ff */
[----:B------:R-:W-:Y:S01]  /*1bb40*/  R2UR.FILL UR39, R14 ;  /* 0x000000000e2772ca */ /* 0x000fe200004e0000 */
[----:B------:R-:W-:Y:S01]  /*1bb50*/  UMOV UR65, UR41 ;  /* 0x0000002900417c82 */ /* 0x000fe20008000000 */
[----:B--2---:R-:W-:Y:S01]  /*1bb60*/  UIADD3 UR24, UPT, UPT, UR23, 0x24c00, URZ ;  /* 0x00024c0017187890 */ /* 0x004fe2000fffe0ff */
[----:B------:R-:W-:Y:S01]  /*1bb70*/  R2UR.FILL UR38, R13 ;  /* 0x000000000d2672ca */ /* 0x000fe200004e0000 */
[----:B------:R-:W-:Y:S01]  /*1bb80*/  UMOV UR51, UR30 ;  /* 0x0000001e00337c82 */ /* 0x000fe20008000000 */
[----:B------:R-:W-:Y:S01]  /*1bb90*/  UMOV UR52, UR22 ;  /* 0x0000001600347c82 */ /* 0x000fe20008000000 */
[----:B------:R-:W-:Y:S01]  /*1bba0*/  UMOV UR53, UR55 ;  /* 0x0000003700357c82 */ /* 0x000fe20008000000 */
[----:B------:R-:W-:Y:S01]  /*1bbb0*/  UMOV UR49, UR41 ;  /* 0x0000002900317c82 */ /* 0x000fe20008000000 */
[----:B------:R-:W-:Y:S01]  /*1bbc0*/  UMOV UR43, UR30 ;  /* 0x0000001e002b7c82 */ /* 0x000fe20008000000 */
[----:B------:R-:W-:Y:S01]  /*1bbd0*/  UMOV UR44, UR22 ;  /* 0x00000016002c7c82 */ /* 0x000fe20008000000 */
[----:B------:R-:W-:Y:S01]  /*1bbe0*/  UMOV UR45, UR55 ;  /* 0x00000037002d7c82 */ /* 0x000fe20008000000 */
[----:B------:R-:W-:Y:S01]  /*1bbf0*/  UMOV UR25, 0x40 ;  /* 0x0000004000197882 */ /* 0x000fe20000000000 */
[----:B---3--:R-:W-:Y:S01]  /*1bc00*/  UMOV UR17, 0x40 ;  /* 0x0000004000117882 */ /* 0x008fe20000000000 */
[----:B------:R-:W-:Y:S01]  /*1bc10*/  R2UR.FILL UR63, R11 ;  /* 0x000000000b3f72ca */ /* 0x000fe200004e0000 */
[----:B----4-:R-:W-:Y:S01]  /*1bc20*/  UMOV UR8, UR58 ;  /* 0x0000003a00087c82 */ /* 0x010fe20008000000 */
[----:B------:R-:W-:Y:S01]  /*1bc30*/  UIADD3 UR10, UPT, UPT, UR33, 0xa8, URZ ;  /* 0x000000a8210a7890 */ /* 0x000fe2000fffe0ff */
[----:B------:R-:W-:Y:S01]  /*1bc40*/  MOV.SPILL R15, UR8 ;  /* 0x00000008000f7c02 */ /* 0x000fe20009000f00 */
[----:B------:R-:W-:Y:S01]  /*1bc50*/  UIADD3 UR8, UPT, UPT, UR23, 0x26800, URZ ;  /* 0x0002680017087890 */ /* 0x000fe2000fffe0ff */
[----:B------:R-:W-:-:S04]  /*1bc60*/  R2UR.FILL UR62, R10 ;  /* 0x000000000a3e72ca */ /* 0x000fc800004e0000 */
[----:B------:R-:W-:-:S04]  /*1bc70*/  UMOV UR31, UR10 ;  /* 0x0000000a001f7c82 */ /* 0x000fc80008000000 */
[----:B------:R2:W-:Y:S01]  /*1bc80*/  UTMASTG.5D [UR8], [UR70] ;  /* 0x00000008460073b5 */ /* 0x0005e20008020000 */
[----:B-1----:R-:W-:Y:S02]  /*1bc90*/  UIADD3 UR58, UPT, UPT, UR33, 0xe8, URZ ;  /* 0x000000e8213a7890 */ /* 0x002fe4000fffe0ff */
[----:B------:R-:W-:-:S04]  /*1bca0*/  UIADD3 UR56, UPT, UPT, UR23, 0x2a800, URZ ;  /* 0x0002a80017387890 */ /* 0x000fc8000fffe0ff */
[----:B------:R-:W-:Y:S02]  /*1bcb0*/  MOV.SPILL R6, UR58 ;  /* 0x0000003a00067c02 */ /* 0x000fe40009000f00 */
[----:B------:R-:W-:Y:S02]  /*1bcc0*/  R2UR UR58, R0 ;  /* 0x00000000003a72ca */ /* 0x000fe400000e0000 */
[----:B------:R-:W-:Y:S01]  /*1bcd0*/  MOV.SPILL R5, UR56 ;  /* 0x0000003800057c02 */ /* 0x000fe20009000f00 */
[----:B------:R-:W-:-:S10]  /*1bce0*/  UIADD3 UR56, UPT, UPT, UR23, 0x28000, URZ ;  /* 0x0002800017387890 */ /* 0x000fd4000fffe0ff */
[----:B------:R-:W-:Y:S02]  /*1bcf0*/  MOV.SPILL R0, UR58 ;  /* 0x0000003a00007c02 */ /* 0x000fe40009000f00 */
[----:B------:R-:W-:-:S13]  /*1bd00*/  R2UR UR58, R3 ;  /* 0x00000000033a72ca */ /* 0x000fda00000e0000 */
[----:B------:R-:W-:Y:S01]  /*1bd10*/  MOV.SPILL R3, UR58 ;  /* 0x0000003a00037c02 */ /* 0x000fe20009000f00 */
[----:B--2---:R-:W-:Y:S01]  /*1bd20*/  UIADD3 UR8, UPT, UPT, UR23, 0x27000, URZ ;  /* 0x0002700017087890 */ /* 0x004fe2000fffe0ff */
[----:B------:R-:W-:Y:S01]  /*1bd30*/  R2UR UR58, R4 ;  /* 0x00000000043a72ca */ /* 0x000fe200000e0000 */
[----:B------:R-:W-:-:S03]  /*1bd40*/  UIADD3 UR10, UPT, UPT, UR33, 0xb0, URZ ;  /* 0x000000b0210a7890 */ /* 0x000fc6000fffe0ff */
[----:B------:R-:W-:-:S06]  /*1bd50*/  UMOV UR33, UR41 ;  /* 0x0000002900217c82 */ /* 0x000fcc0008000000 */
[----:B------:R1:W-:Y:S03]  /*1bd60*/  UTMASTG.5D [UR8], [UR70] ;  /* 0x00000008460073b5 */ /* 0x0003e60008020000 */
[----:B------:R-:W-:Y:S01]  /*1bd70*/  UMOV UR16, UR58 ;  /* 0x0000003a00107c82 */ /* 0x000fe20008000000 */
[----:B------:R2:W-:Y:S01]  /*1bd80*/  UTMASTG.5D [UR32], [UR70] ;  /* 0x00000020460073b5 */ /* 0x0005e20008020000 */
[----:B------:R3:W-:Y:S01]  /*1bd90*/  UTMASTG.5D [UR56], [UR70] ;  /* 0x00000038460073b5 */ /* 0x0007e20008020000 */
[----:B-1----:R-:W-:Y:S01]  /*1bda0*/  R2UR.FILL UR8, R15 ;  /* 0x000000000f0872ca */ /* 0x002fe200004e0000 */
[----:B------:R-:W-:Y:S01]  /*1bdb0*/  UMOV UR13, UR34 ;  /* 0x00000022000d7c82 */ /* 0x000fe20008000000 */
[----:B------:R-:W-:Y:S01]  /*1bdc0*/  UMOV UR12, UR10 ;  /* 0x0000000a000c7c82 */ /* 0x000fe20008000000 */
[----:B------:R-:W-:Y:S02]  /*1bdd0*/  R2UR.FILL UR10, R20 ;  /* 0x00000000140a72ca */ /* 0x000fe400004e0000 */
[----:B--2---:R-:W-:Y:S01]  /*1bde0*/  R2UR.FILL UR34, R12 ;  /* 0x000000000c2272ca */ /* 0x004fe200004e0000 */
[----:B------:R-:W-:Y:S01]  /*1bdf0*/  UIADD3 UR32, UPT, UPT, UR23, 0x24400, URZ ;  /* 0x0002440017207890 */ /* 0x000fe2000fffe0ff */
[----:B------:R-:W-:Y:S01]  /*1be00*/  UMOV UR33, 0x40 ;  /* 0x0000004000217882 */ /* 0x000fe20000000000 */
[----:B---3--:R-:W-:Y:S01]  /*1be10*/  R2UR.FILL UR58, R3 ;  /* 0x00000000033a72ca */ /* 0x008fe200004e0000 */
[----:B------:R-:W-:-:S12]  /*1be20*/  UIADD3 UR56, UPT, UPT, UR23, 0x28800, URZ ;  /* 0x0002880017387890 */ /* 0x000fd8000fffe0ff */
[----:B------:R1:W-:Y:S01]  /*1be30*/  UTMASTG.5D [UR56], [UR70] ;  /* 0x00000038460073b5 */ /* 0x0003e20008020000 */
[----:B------:R-:W-:Y:S01]  /*1be40*/  UMOV UR9, UR58 ;  /* 0x0000003a00097c82 */ /* 0x000fe20008000000 */
[----:B-1----:R-:W-:Y:S01]  /*1be50*/  R2UR.FILL UR58, R0 ;  /* 0x00000000003a72ca */ /* 0x002fe200004e0000 */
[----:B------:R-:W-:-:S12]  /*1be60*/  UIADD3 UR56, UPT, UPT, UR23, 0x29000, URZ ;  /* 0x0002900017387890 */ /* 0x000fd8000fffe0ff */
[----:B------:R1:W-:Y:S01]  /*1be70*/  UTMASTG.5D [UR56], [UR70] ;  /* 0x00000038460073b5 */ /* 0x0003e20008020000 */
[----:B------:R-:W-:Y:S01]  /*1be80*/  UMOV UR11, UR58 ;  /* 0x0000003a000b7c82 */ /* 0x000fe20008000000 */
[----:B------:R2:W-:Y:S01]  /*1be90*/  UTMASTG.5D [UR72], [UR70] ;  /* 0x00000048460073b5 */ /* 0x0005e20008020000 */
[----:B------:R3:W-:Y:S01]  /*1bea0*/  UTMASTG.5D [UR64], [UR70] ;  /* 0x00000040460073b5 */ /* 0x0007e20008020000 */
[----:B-1----:R-:W-:Y:S02]  /*1beb0*/  R2UR.FILL UR61, R9 ;  /* 0x00000000093d72ca */ /* 0x002fe400004e0000 */
[----:B------:R-:W-:Y:S02]  /*1bec0*/  R2UR.FILL UR60, R8 ;  /* 0x00000000083c72ca */ /* 0x000fe400004e0000 */
[----:B------:R-:W-:Y:S02]  /*1bed0*/  R2UR.FILL UR59, R7 ;  /* 0x00000000073b72ca */ /* 0x000fe400004e0000 */
[----:B------:R-:W-:-:S02]  /*1bee0*/  R2UR.FILL UR58, R6 ;  /* 0x00000000063a72ca */ /* 0x000fc400004e0000 */
[----:B------:R-:W-:Y:S01]  /*1bef0*/  R2UR.FILL UR56, R5 ;  /* 0x00000000053872ca */ /* 0x000fe200004e0000 */
[----:B--2---:R-:W-:Y:S01]  /*1bf00*/  UMOV UR75, UR16 ;  /* 0x00000010004b7c82 */ /* 0x004fe20008000000 */
[----:B------:R-:W-:Y:S01]  /*1bf10*/  UIADD3 UR16, UPT, UPT, UR23, 0x25400, URZ ;  /* 0x0002540017107890 */ /* 0x000fe2000fffe0ff */
[----:B------:R-:W-:Y:S01]  /*1bf20*/  UMOV UR73, UR13 ;  /* 0x0000000d00497c82 */ /* 0x000fe20008000000 */
[----:B------:R-:W-:Y:S01]  /*1bf30*/  UMOV UR72, UR12 ;  /* 0x0000000c00487c82 */ /* 0x000fe20008000000 */
[----:B------:R-:W-:Y:S01]  /*1bf40*/  UMOV UR77, UR11 ;  /* 0x0000000b004d7c82 */ /* 0x000fe20008000000 */
[----:B------:R-:W-:Y:S01]  /*1bf50*/  UMOV UR76, UR9 ;  /* 0x00000009004c7c82 */ /* 0x000fe20008000000 */
[----:B---3--:R-:W-:Y:S01]  /*1bf60*/  UMOV UR69, UR8 ;  /* 0x0000000800457c82 */ /* 0x008fe20008000000 */
[----:B------:R-:W-:Y:S01]  /*1bf70*/  UIADD3 UR8, UPT, UPT, UR23, 0x25c00, URZ ;  /* 0x00025c0017087890 */ /* 0x000fe2000fffe0ff */
[----:B------:R-:W-:Y:S01]  /*1bf80*/  UMOV UR9, 0x40 ;  /* 0x0000004000097882 */ /* 0x000fe20000000000 */
[----:B------:R-:W-:-:S03]  /*1bf90*/  UMOV UR11, UR30 ;  /* 0x0000001e000b7c82 */ /* 0x000fc60008000000 */
[----:B------:R-:W-:Y:S01]  /*1bfa0*/  UTMASTG.5D [UR56], [UR70] ;  /* 0x00000038460073b5 */ /* 0x000fe20008020000 */
[----:B------:R-:W-:Y:S01]  /*1bfb0*/  UMOV UR12, UR22 ;  /* 0x00000016000c7c82 */ /* 0x000fe20008000000 */
[----:B------:R-:W-:Y:S01]  /*1bfc0*/  UMOV UR13, UR55 ;  /* 0x00000037000d7c82 */ /* 0x000fe20008000000 */
[----:B------:R-:W2:Y:S01]  /*1bfd0*/  S2UR UR30, SR_CgaCtaId ;  /* 0x00000000001e79c3 */ /* 0x000ea20000008800 */
[----:B------:R-:W3:Y:S01]  /*1bfe0*/  LDCU UR22, c[0x0][0x900] ;  /* 0x00012000ff1677ac */ /* 0x000ee20008000800 */
[----:B------:R-:W-:Y:S01]  /*1bff0*/  UTMASTG.5D [UR48], [UR70] ;  /* 0x00000030460073b5 */ /* 0x000fe20008020000 */
[----:B------:R-:W-:Y:S01]  /*1c000*/  UTMASTG.5D [UR40], [UR70] ;  /* 0x00000028460073b5 */ /* 0x000fe20008020000 */
[----:B------:R1:W-:Y:S01]  /*1c010*/  UTMASTG.5D [UR32], [UR70] ;  /* 0x00000020460073b5 */ /* 0x0003e20008020000 */
[----:B------:R4:W-:Y:S01]  /*1c020*/  UTMASTG.5D [UR24], [UR70] ;  /* 0x00000018460073b5 */ /* 0x0009e20008020000 */
[----:B------:R5:W-:Y:S01]  /*1c030*/  UTMASTG.5D [UR16], [UR70] ;  /* 0x00000010460073b5 */ /* 0x000be20008020000 */
[----:B------:R5:W-:Y:S01]  /*1c040*/  UTMASTG.5D [UR8], [UR70] ;  /* 0x00000008460073b5 */ /* 0x000be20008020000 */
[----:B-1----:R-:W-:Y:S01]  /*1c050*/  UIADD3 UR32, UPT, UPT, UR23, 0x26400, URZ ;  /* 0x0002640017207890 */ /* 0x002fe2000fffe0ff */
[----:B------:R-:W-:Y:S01]  /*1c060*/  UMOV UR34, UR69 ;  /* 0x0000004500227c82 */ /* 0x000fe20008000000 */
[----:B----4-:R-:W-:-:S07]  /*1c070*/  UIADD3 UR24, UPT, UPT, UR23, 0x26c00, URZ ;  /* 0x00026c0017187890 */ /* 0x010fce000fffe0ff */
[----:B------:R1:W-:Y:S01]  /*1c080*/  UTMASTG.5D [UR32], [UR70] ;  /* 0x00000020460073b5 */ /* 0x0003e20008020000 */
[----:B------:R-:W-:Y:S01]  /*1c090*/  UMOV UR26, UR31 ;  /* 0x0000001f001a7c82 */ /* 0x000fe20008000000 */
[----:B------:R-:W4:Y:S01]  /*1c0a0*/  LDCU UR31, c[0x0][0x38c] ;  /* 0x00007180ff1f77ac */ /* 0x000f220008000800 */
[----:B-----5:R-:W-:Y:S01]  /*1c0b0*/  UIADD3 UR16, UPT, UPT, UR23, 0x27400, URZ ;  /* 0x0002740017107890 */ /* 0x020fe2000fffe0ff */
        /* <DEDUP_REMOVED lines=8> */
[----:B-----5:R-:W-:-:S07]  /*1c140*/  UIADD3 UR24, UPT, UPT, UR23, 0x28c00, URZ ;  /* 0x00028c0017187890 */ /* 0x020fce000fffe0ff */
[----:B------:R1:W-:Y:S01]  /*1c150*/  UTMASTG.5D [UR32], [UR70] ;  /* 0x00000020460073b5 */ /* 0x0003e20008020000 */
[----:B------:R-:W-:Y:S01]  /*1c160*/  UMOV UR26, UR76 ;  /* 0x0000004c001a7c82 */ /* 0x000fe20008000000 */
[----:B---3--:R-:W-:Y:S01]  /*1c170*/  UIADD3 UR16, UPT, UPT, UR23, 0x29400, URZ ;  /* 0x0002940017107890 */ /* 0x008fe2000fffe0ff */
[----:B------:R3:W-:Y:S01]  /*1c180*/  UTMASTG.5D [UR24], [UR70] ;  /* 0x00000018460073b5 */ /* 0x0007e20008020000 */
[----:B------:R-:W-:Y:S01]  /*1c190*/  UMOV UR18, UR77 ;  /* 0x0000004d00127c82 */ /* 0x000fe20008000000 */
[----:B--2---:R-:W-:-:S06]  /*1c1a0*/  UIADD3 UR8, UPT, UPT, UR23, 0x29c00, URZ ;  /* 0x00029c0017087890 */ /* 0x004fcc000fffe0ff */
[----:B------:R2:W-:Y:S01]  /*1c1b0*/  UTMASTG.5D [UR16], [UR70] ;  /* 0x00000010460073b5 */ /* 0x0005e20008020000 */
[----:B------:R-:W-:Y:S02]  /*1c1c0*/  UMOV UR10, UR74 ;  /* 0x0000004a000a7c82 */ /* 0x000fe40008000000 */
[----:B------:R5:W-:Y:S01]  /*1c1d0*/  UTMASTG.5D [UR8], [UR70] ;  /* 0x00000008460073b5 */ /* 0x000be20008020000 */
[----:B-1----:R-:W-:Y:S01]  /*1c1e0*/  UIADD3 UR32, UPT, UPT, UR23, 0x2a400, URZ ;  /* 0x0002a40017207890 */ /* 0x002fe2000fffe0ff */
[----:B------:R-:W-:Y:S01]  /*1c1f0*/  UMOV UR34, UR66 ;  /* 0x0000004200227c82 */ /* 0x000fe20008000000 */
[----:B---3--:R-:W-:-:S07]  /*1c200*/  UIADD3 UR24, UPT, UPT, UR23, 0x2ac00, URZ ;  /* 0x0002ac0017187890 */ /* 0x008fce000fffe0ff */
[----:B------:R3:W-:Y:S01]  /*1c210*/  UTMASTG.5D [UR32], [UR70] ;  /* 0x00000020460073b5 */ /* 0x0007e20008020000 */
[----:B------:R-:W-:Y:S01]  /*1c220*/  UMOV UR26, UR58 ;  /* 0x0000003a001a7c82 */ /* 0x000fe20008000000 */
[----:B--2---:R-:W-:Y:S01]  /*1c230*/  UIADD3 UR16, UPT, UPT, UR23, 0x2b400, URZ ;  /* 0x0002b40017107890 */ /* 0x004fe2000fffe0ff */
[----:B------:R3:W-:Y:S01]  /*1c240*/  UTMASTG.5D [UR24], [UR70] ;  /* 0x00000018460073b5 */ /* 0x0007e20008020000 */
[----:B------:R-:W-:Y:S01]  /*1c250*/  UMOV UR18, UR50 ;  /* 0x0000003200127c82 */ /* 0x000fe20008000000 */
[----:B-----5:R-:W-:-:S06]  /*1c260*/  UIADD3 UR8, UPT, UPT, UR23, 0x2bc00, URZ ;  /* 0x0002bc0017087890 */ /* 0x020fcc000fffe0ff */
[----:B------:R3:W-:Y:S01]  /*1c270*/  UTMASTG.5D [UR16], [UR70] ;  /* 0x00000010460073b5 */ /* 0x0007e20008020000 */
[----:B------:R-:W-:Y:S02]  /*1c280*/  UMOV UR10, UR42 ;  /* 0x0000002a000a7c82 */ /* 0x000fe40008000000 */
[----:B------:R3:W-:Y:S02]  /*1c290*/  UTMASTG.5D [UR8], [UR70] ;  /* 0x00000008460073b5 */ /* 0x0007e40008020000 */
[----:B---34-:R-:W-:Y:S01]  /*1c2a0*/  NOP ;  /* 0x0000000000007918 */ /* 0x018fe20000000000 */
.L_x_409:
[----:B------:R-:W-:Y:S05]  /*1c2b0*/  BSYNC.RECONVERGENT B0 ;  /* 0x0000000000007941 */ /* 0x000fea0003800200 */
.L_x_408:
[----:B------:R0:W-:Y:S01]  /*1c2c0*/  UTMACMDFLUSH ;  /* 0x00000000000079b7 */ /* 0x0001e20000000000 */
[----:B------:R-:W-:-:S04]  /*1c2d0*/  DEPBAR.LE SB0, 0x1 ;  /* 0x000080400000791a */ /* 0x000fc80000000000 */
[----:B------:R-:W-:Y:S05]  /*1c2e0*/  BRA.U UP6, `(.L_x_410) ;  /* 0x0000000106047547 */ /* 0x000fea000b800000 */
[----:B------:R-:W-:Y:S05]  /*1c2f0*/  BPT.TRAP 0x1 ;  /* 0x000000040000795c */ /* 0x000fea0000300000 */
.L_x_410:
[----:B------:R-:W-:-:S04]  /*1c300*/  UIADD3 UR8, UPT, UPT, UR23, 0x2c0c0, URZ ;  /* 0x0002c0c017087890 */ /* 0x000fc8000fffe0ff */
[----:B------:R-:W-:-:S09]  /*1c310*/  UPRMT UR8, UR30, 0x654, UR8 ;  /* 0x000006541e087896 */ /* 0x000fd20008000008 */
[----:B------:R-:W-:Y:S01]  /*1c320*/  SYNCS.ARRIVE.TRANS64.RED.A1T0 RZ, [UR8], RZ ;  /* 0x000000ffffff79a7 */ /* 0x000fe20008100408 */
[----:B------:R-:W-:-:S04]  /*1c330*/  DEPBAR.LE SB0, 0x0 ;  /* 0x000080000000791a */ /* 0x000fc80000000000 */
[----:B------:R-:W-:Y:S05]  /*1c340*/  BRA.U UP6, `(.L_x_411) ;  /* 0x0000000106047547 */ /* 0x000fea000b800000 */
[----:B------:R-:W-:Y:S05]  /*1c350*/  BPT.TRAP 0x1 ;  /* 0x000000040000795c */ /* 0x000fea0000300000 */
.L_x_411:
[----:B------:R-:W-:Y:S01]  /*1c360*/  UIADD3 UR23, UPT, UPT, UR23, 0x2c0c8, URZ ;  /* 0x0002c0c817177890 */ /* 0x000fe2000fffe0ff */
[----:B-1----:R-:W-:Y:S01]  /*1c370*/  HFMA2 R0, -RZ, RZ, 0, 5.9604644775390625e-08 ;  /* 0x00000001ff007431 */ /* 0x002fe200000001ff */
[----:B------:R-:W-:Y:S02]  /*1c380*/  LOP3.LUT R2, R2, 0x1, RZ, 0x3c, !PT ;  /* 0x0000000102027812 */ /* 0x000fe400078e3cff */
[----:B------:R-:W-:-:S09]  /*1c390*/  UPRMT UR23, UR30, 0x654, UR23 ;  /* 0x000006541e177896 */ /* 0x000fd20008000017 */
[----:B------:R-:W-:Y:S03]  /*1c3a0*/  SYNCS.ARRIVE.TRANS64.RED.A1T0 RZ, [UR23], RZ ;  /* 0x000000ffffff79a7 */ /* 0x000fe60008100417 */
.L_x_401:
[----:B------:R-:W1:Y:S02]  /*1c3b0*/  LDCU UR8, c[0x0][0x370] ;  /* 0x00006e00ff0877ac */ /* 0x000e640008000800 */
[----:B-1----:R-:W-:-:S04]  /*1c3c0*/  UIADD3 UR38, UPT, UPT, UR8, UR38, URZ ;  /* 0x0000002608267290 */ /* 0x002fc8000fffe0ff */
[----:B--2---:R-:W-:-:S09]  /*1c3d0*/  UISETP.GE.AND UP0, UPT, UR38, UR22, UPT ;  /* 0x000000162600728c */ /* 0x004fd2000bf06270 */
[----:B------:R-:W-:Y:S05]  /*1c3e0*/  BRA.U !UP0, `(.L_x_412) ;  /* 0xffffffd908e07547 */ /* 0x000fea000b83ffff */
[----:B------:R-:W-:-:S13]  /*1c3f0*/  LOP3.LUT P0, RZ, R0, 0xff, RZ, 0xc0, !PT ;  /* 0x000000ff00ff7812 */ /* 0x000fda000780c0ff */
[----:B------:R-:W-:Y:S05]  /*1c400*/  @!P0 EXIT ;  /* 0x000000000000894d */ /* 0x000fea0003800000 */
[----:B------:R-:W1:Y:S01]  /*1c410*/  S2UR UR4, SR_CgaCtaId ;  /* 0x00000000000479c3 */ /* 0x000e620000008800 */
[----:B------:R-:W-:Y:S01]  /*1c420*/  UMOV UR5, 0x400 ;  /* 0x0000040000057882 */ /* 0x000fe20000000000 */
[----:B------:R-:W-:Y:S01]  /*1c430*/  UMOV UR6, 0x40 ;  /* 0x0000004000067882 */ /* 0x000fe20000000000 */
[----:B------:R-:W-:Y:S02]  /*1c440*/  IMAD.MOV.U32 R2, RZ, RZ, 0xffff ;  /* 0x0000ffffff027424 */ /* 0x000fe400078e00ff */
[----:B------:R-:W-:Y:S01]  /*1c450*/  IMAD.MOV.U32 R0, RZ, RZ, 0x1 ;  /* 0x00000001ff007424 */ /* 0x000fe200078e00ff */
[----:B-1----:R-:W-:Y:S02]  /*1c460*/  ULEA UR5, UR4, UR5, 0x18 ;  /* 0x0000000504057291 */ /* 0x002fe4000f8ec0ff */
[----:B------:R-:W-:-:S07]  /*1c470*/  ULEA UR6, UR4, UR6, 0x18 ;  /* 0x0000000604067291 */ /* 0x000fce000f8ec0ff */
[----:B------:R-:W1:Y:S01]  /*1c480*/  LDS R3, [UR5+0x2c0e0] ;  /* 0x02c0e005ff037984 */ /* 0x000e620008000800 */
[----:B------:R-:W-:-:S03]  /*1c490*/  NOP ;  /* 0x0000000000007918 */ /* 0x000fc60000000000 */
[----:B------:R-:W2:Y:S01]  /*1c4a0*/  LDS R5, [UR6+0x14] ;  /* 0x00001406ff057984 */ /* 0x000ea20008000800 */
[----:B-1----:R-:W-:-:S04]  /*1c4b0*/  LOP3.LUT R3, R3, 0xffff, RZ, 0xc0, !PT ;  /* 0x0000ffff03037812 */ /* 0x002fc800078ec0ff */
[----:B------:R-:W-:-:S04]  /*1c4c0*/  SHF.R.U32.HI R3, RZ, 0x5, R3 ;  /* 0x00000005ff037819 */ /* 0x000fc80000011603 */
[-C--:B------:R-:W-:Y:S02]  /*1c4d0*/  SHF.L.U32 R2, R2, R3.reuse, RZ ;  /* 0x0000000302027219 */ /* 0x080fe400000006ff */
[----:B------:R-:W-:Y:S02]  /*1c4e0*/  SHF.L.U32 R0, R0, R3, RZ ;  /* 0x0000000300007219 */ /* 0x000fe400000006ff */
[----:B--2---:R-:W-:-:S04]  /*1c4f0*/  LOP3.LUT R5, R5, R2, RZ, 0xc0, !PT ;  /* 0x0000000205057212 */ /* 0x004fc800078ec0ff */
[----:B------:R-:W-:-:S13]  /*1c500*/  ISETP.NE.AND P0, PT, R5, R2, PT ;  /* 0x000000020500720c */ /* 0x000fda0003f05270 */
[----:B------:R-:W-:Y:S05]  /*1c510*/  @P0 BRA `(.L_x_413) ;  /* 0x00000000005c0947 */ /* 0x000fea0003800000 */
[----:B------:R-:W1:Y:S02]  /*1c520*/  LDS R3, [UR6+0x18] ;  /* 0x00001806ff037984 */ /* 0x000e640008000800 */
[----:B-1----:R-:W-:-:S04]  /*1c530*/  LOP3.LUT R3, R3, R0, RZ, 0xc0, !PT ;  /* 0x0000000003037212 */ /* 0x002fc800078ec0ff */
[----:B------:R-:W-:-:S13]  /*1c540*/  ISETP.NE.AND P0, PT, R3, R0, PT ;  /* 0x000000000300720c */ /* 0x000fda0003f05270 */
[----:B------:R-:W-:Y:S05]  /*1c550*/  @P0 BRA `(.L_x_414) ;  /* 0x0000000000400947 */ /* 0x000fea0003800000 */
[----:B------:R-:W-:Y:S01]  /*1c560*/  R2UR UR8, R2 ;  /* 0x00000000020872ca */ /* 0x000fe200000e0000 */
[----:B------:R-:W1:Y:S01]  /*1c570*/  S2R R3, SR_LANEID ;  /* 0x0000000000037919 */ /* 0x000e620000000000 */
[----:B------:R-:W-:Y:S01]  /*1c580*/  LOP3.LUT R4, RZ, R0, RZ, 0x33, !PT ;  /* 0x00000000ff047212 */ /* 0x000fe200078e33ff */
[----:B------:R-:W-:Y:S02]  /*1c590*/  VOTEU.ANY UR7, UPT, PT ;  /* 0x0000000000077886 */ /* 0x000fe400038e0100 */
[----:B------:R-:W-:Y:S01]  /*1c5a0*/  UFLO.U32 UR7, UR7 ;  /* 0x00000007000772bd */ /* 0x000fe200080e0000 */
[----:B------:R-:W2:Y:S07]  /*1c5b0*/  REDUX UR4, R4 ;  /* 0x00000000040473c4 */ /* 0x000eae0000000000 */
[----:B------:R-:W-:-:S06]  /*1c5c0*/  ULOP3.LUT UR8, URZ, UR8, URZ, 0x33, !UPT ;  /* 0x00000008ff087292 */ /* 0x000fcc000f8e33ff */
[----:B------:R-:W-:-:S04]  /*1c5d0*/  IMAD.U32 R2, RZ, RZ, UR8 ;  /* 0x00000008ff027e24 */ /* 0x000fc8000f8e00ff */
[----:B------:R-:W3:Y:S02]  /*1c5e0*/  REDUX UR5, R2 ;  /* 0x00000000020573c4 */ /* 0x000ee40000000000 */
[----:B------:R4:W-:Y:S01]  /*1c5f0*/  UTCATOMSWS.AND URZ, UR8 ;  /* 0x0000000800ff79e3 */ /* 0x0009e20008000000 */
[----:B--2---:R-:W-:Y:S01]  /*1c600*/  IMAD.U32 R0, RZ, RZ, UR4 ;  /* 0x00000004ff007e24 */ /* 0x004fe2000f8e00ff */
[----:B-1----:R-:W-:Y:S01]  /*1c610*/  ISETP.EQ.U32.AND P0, PT, R3, UR7, PT ;  /* 0x0000000703007c0c */ /* 0x002fe2000bf02070 */
[----:B---3--:R-:W-:-:S12]  /*1c620*/  IMAD.U32 R3, RZ, RZ, UR5 ;  /* 0x00000005ff037e24 */ /* 0x008fd8000f8e00ff */
[----:B------:R4:W-:Y:S04]  /*1c630*/  @P0 ATOMS.AND RZ, [UR6+0x14], R3 ;  /* 0x00001403ffff098c */ /* 0x0009e8000a800006 */
[----:B------:R4:W-:Y:S01]  /*1c640*/  @P0 ATOMS.AND RZ, [UR6+0x18], R0 ;  /* 0x00001800ffff098c */ /* 0x0009e2000a800006 */
[----:B------:R-:W-:Y:S05]  /*1c650*/  BRA `(.L_x_415) ;  /* 0x0000000000147947 */ /* 0x000fea0003800000 */
.L_x_414:
[----:B------:R-:W-:Y:S02]  /*1c660*/  MOV R2, 0x1c680 ;  /* 0x0001c68000027802 */ /* 0x000fe40000000f00 */
[----:B------:R-:W-:Y:S05]  /*1c670*/  CALL.REL.NOINC `($__internal_0_$__cuda_sm10x_tcgen05_guardrail_trap_col_being_dealloced_not_returned_by_alloc) ;  /* 0x00000014008c7944 */ /* 0x000fea0003c00000 */
[----:B------:R-:W-:Y:S05]  /*1c680*/  BRA `(.L_x_415) ;  /* 0x0000000000087947 */ /* 0x000fea0003800000 */
.L_x_413:
[----:B------:R-:W-:Y:S02]  /*1c690*/  MOV R2, 0x1c6b0 ;  /* 0x0001c6b000027802 */ /* 0x000fe40000000f00 */
[----:B------:R-:W-:Y:S05]  /*1c6a0*/  CALL.REL.NOINC `($__internal_2_$__cuda_sm10x_tcgen05_guardrail_trap_unallocated_columns_being_dealloced) ;  /* 0x0000001400987944 */ /* 0x000fea0003c00000 */
.L_x_415:
[----:B------:R-:W-:Y:S01]  /*1c6b0*/  NOP ;  /* 0x0000000000007918 */ /* 0x000fe20000000000 */
[----:B----4-:R-:W-:Y:S05]  /*1c6c0*/  EXIT ;  /* 0x000000000000794d */ /* 0x010fea0003800000 */
.L_x_37:
[----:B-1----:R-:W-:-:S07]  /*1c6d0*/  MOV R0, UR12 ;  /* 0x0000000c00007c02 */ /* 0x002fce0008000f00 */
.L_x_416:
[----:B-1----:R1:W2:Y:S02]  /*1c6e0*/  SYNCS.PHASECHK.TRANS64.TRYWAIT P0, [R0+URZ+0x2c000], R5 ;  /* 0x02c00005000075a7 */ /* 0x0022a400080011ff */
[----:B--2---:R-:W-:Y:S05]  /*1c6f0*/  @!P0 NANOSLEEP.SYNCS 0x989680 ;  /* 0x009896800000895d */ /* 0x004fea0003900000 */
[----:B------:R-:W2:Y:S02]  /*1c700*/  @!P0 SYNCS.PHASECHK.TRANS64 P0, [R0+URZ+0x2c000], R5 ;  /* 0x02c00005000085a7 */ /* 0x000ea400080010ff */
[----:B--2---:R-:W-:Y:S05]  /*1c710*/  @!P0 BRA `(.L_x_416) ;  /* 0xfffffffc00f08947 */ /* 0x004fea000383ffff */
[----:B------:R-:W-:Y:S05]  /*1c720*/  BRA `(.L_x_417) ;  /* 0xfffffe5400787947 */ /* 0x000fea000383ffff */
.L_x_39:
[----:B------:R-:W-:-:S07]  /*1c730*/  MOV R0, UR5 ;  /* 0x0000000500007c02 */ /* 0x000fce0008000f00 */
.L_x_418:
[----:B-1----:R1:W2:Y:S02]  /*1c740*/  SYNCS.PHASECHK.TRANS64.TRYWAIT P0, [R0+URZ+0x2c020], R3 ;  /* 0x02c02003000075a7 */ /* 0x0022a400080011ff */
[----:B--2---:R-:W-:Y:S05]  /*1c750*/  @!P0 NANOSLEEP.SYNCS 0x989680 ;  /* 0x009896800000895d */ /* 0x004fea0003900000 */
[----:B------:R-:W2:Y:S02]  /*1c760*/  @!P0 SYNCS.PHASECHK.TRANS64 P0, [R0+URZ+0x2c020], R3 ;  /* 0x02c02003000085a7 */ /* 0x000ea400080010ff */
[----:B--2---:R-:W-:Y:S05]  /*1c770*/  @!P0 BRA `(.L_x_418) ;  /* 0xfffffffc00f08947 */ /* 0x004fea000383ffff */
[----:B------:R-:W-:Y:S05]  /*1c780*/  BRA `(.L_x_419) ;  /* 0xfffffe5400807947 */ /* 0x000fea000383ffff */
.L_x_41:
[----:B------:R-:W-:-:S07]  /*1c790*/  MOV R0, UR12 ;  /* 0x0000000c00007c02 */ /* 0x000fce0008000f00 */
.L_x_420:
[----:B-1----:R1:W2:Y:S02]  /*1c7a0*/  SYNCS.PHASECHK.TRANS64.TRYWAIT P0, [R0+URZ+0x2c058], R9 ;  /* 0x02c05809000075a7 */ /* 0x0022a400080011ff */
[----:B--2---:R-:W-:Y:S05]  /*1c7b0*/  @!P0 NANOSLEEP.SYNCS 0x989680 ;  /* 0x009896800000895d */ /* 0x004fea0003900000 */
[----:B------:R-:W2:Y:S02]  /*1c7c0*/  @!P0 SYNCS.PHASECHK.TRANS64 P0, [R0+URZ+0x2c058], R9 ;  /* 0x02c05809000085a7 */ /* 0x000ea400080010ff */
[----:B--2---:R-:W-:Y:S05]  /*1c7d0*/  @!P0 BRA `(.L_x_420) ;  /* 0xfffffffc00f08947 */ /* 0x004fea000383ffff */
[----:B------:R-:W-:Y:S05]  /*1c7e0*/  BRA `(.L_x_421) ;  /* 0xfffffe5400a87947 */ /* 0x000fea000383ffff */
.L_x_45:
[----:B------:R-:W-:-:S07]  /*1c7f0*/  MOV R0, UR12 ;  /* 0x0000000c00007c02 */ /* 0x000fce0008000f00 */
.L_x_422:
[----:B-1----:R1:W2:Y:S02]  /*1c800*/  SYNCS.PHASECHK.TRANS64.TRYWAIT P0, [R0+URZ+0x2c008], R5 ;  /* 0x02c00805000075a7 */ /* 0x0022a400080011ff */
[----:B--2---:R-:W-:Y:S05]  /*1c810*/  @!P0 NANOSLEEP.SYNCS 0x989680 ;  /* 0x009896800000895d */ /* 0x004fea0003900000 */
[----:B------:R-:W2:Y:S02]  /*1c820*/  @!P0 SYNCS.PHASECHK.TRANS64 P0, [R0+URZ+0x2c008], R5 ;  /* 0x02c00805000085a7 */ /* 0x000ea400080010ff */
[----:B--2---:R-:W-:Y:S05]  /*1c830*/  @!P0 BRA `(.L_x_422) ;  /* 0xfffffffc00f08947 */ /* 0x004fea000383ffff */
[----:B------:R-:W-:Y:S05]  /*1c840*/  BRA `(.L_x_423) ;  /* 0xfffffe5800c47947 */ /* 0x000fea000383ffff */
.L_x_47:
[----:B------:R-:W-:-:S07]  /*1c850*/  MOV R0, UR12 ;  /* 0x0000000c00007c02 */ /* 0x000fce0008000f00 */
.L_x_424:
[----:B-1----:R1:W2:Y:S02]  /*1c860*/  SYNCS.PHASECHK.TRANS64.TRYWAIT P0, [R0+URZ+0x2c068], R5 ;  /* 0x02c06805000075a7 */ /* 0x0022a400080011ff */
[----:B--2---:R-:W-:Y:S05]  /*1c870*/  @!P0 NANOSLEEP.SYNCS 0x989680 ;  /* 0x009896800000895d */ /* 0x004fea0003900000 */
[----:B------:R-:W2:Y:S02]  /*1c880*/  @!P0 SYNCS.PHASECHK.TRANS64 P0, [R0+URZ+0x2c068], R5 ;  /* 0x02c06805000085a7 */ /* 0x000ea400080010ff */
[----:B--2---:R-:W-:Y:S05]  /*1c890*/  @!P0 BRA `(.L_x_424) ;  /* 0xfffffffc00f08947 */ /* 0x004fea000383ffff */
[----:B------:R-:W-:Y:S05]  /*1c8a0*/  BRA `(.L_x_425) ;  /* 0xfffffe5800cc7947 */ /* 0x000fea000383ffff */
.L_x_51:
[----:B------:R-:W-:-:S07]  /*1c8b0*/  MOV R0, UR5 ;  /* 0x0000000500007c02 */ /* 0x000fce0008000f00 */
.L_x_426:
[----:B--2---:R2:W3:Y:S02]  /*1c8c0*/  SYNCS.PHASECHK.TRANS64.TRYWAIT P0, [R0+URZ+0x2c020], R3 ;  /* 0x02c02003000075a7 */ /* 0x0044e400080011ff */
[----:B---3--:R-:W-:Y:S05]  /*1c8d0*/  @!P0 NANOSLEEP.SYNCS 0x989680 ;  /* 0x009896800000895d */ /* 0x008fea0003900000 */
[----:B------:R-:W3:Y:S02]  /*1c8e0*/  @!P0 SYNCS.PHASECHK.TRANS64 P0, [R0+URZ+0x2c020], R3 ;  /* 0x02c02003000085a7 */ /* 0x000ee400080010ff */
[----:B---3--:R-:W-:Y:S05]  /*1c8f0*/  @!P0 BRA `(.L_x_426) ;  /* 0xfffffffc00f08947 */ /* 0x008fea000383ffff */
[----:B------:R-:W-:Y:S05]  /*1c900*/  BRA `(.L_x_427) ;  /* 0xfffffe5c00e47947 */ /* 0x000fea000383ffff */
.L_x_53:
[----:B------:R-:W-:-:S07]  /*1c910*/  MOV R0, UR12 ;  /* 0x0000000c00007c02 */ /* 0x000fce0008000f00 */
.L_x_428:
[----:B-1----:R1:W2:Y:S02]  /*1c920*/  SYNCS.PHASECHK.TRANS64.TRYWAIT P0, [R0+URZ+0x2c0a0], R3 ;  /* 0x02c0a003000075a7 */ /* 0x0022a400080011ff */
[----:B--2---:R-:W-:Y:S05]  /*1c930*/  @!P0 NANOSLEEP.SYNCS 0x989680 ;  /* 0x009896800000895d */ /* 0x004fea0003900000 */
[----:B------:R-:W2:Y:S02]  /*1c940*/  @!P0 SYNCS.PHASECHK.TRANS64 P0, [R0+URZ+0x2c0a0], R3 ;  /* 0x02c0a003000085a7 */ /* 0x000ea400080010ff */
[----:B--2---:R-:W-:Y:S05]  /*1c950*/  @!P0 BRA `(.L_x_428) ;  /* 0xfffffffc00f08947 */ /* 0x004fea000383ffff */
[----:B------:R-:W-:Y:S05]  /*1c960*/  BRA `(.L_x_429) ;  /* 0xfffffe5c00f87947 */ /* 0x000fea000383ffff */
.L_x_55:
[----:B------:R-:W-:Y:S01]  /*1c970*/  IMAD.U32 R3, RZ, RZ, UR7 ;  /* 0x00000007ff037e24 */ /* 0x000fe2000f8e00ff */
[----:B------:R-:W-:-:S04]  /*1c980*/  MOV R4, UR12 ;  /* 0x0000000c00047c02 */ /* 0x000fc80008000f00 */
[----:B------:R-:W-:-:S07]  /*1c990*/  SHF.L.U32 R3, R3, 0x1f, RZ ;  /* 0x0000001f03037819 */ /* 0x000fce00000006ff */
.L_x_430:
[----:B-1----:R1:W2:Y:S02]  /*1c9a0*/  SYNCS.PHASECHK.TRANS64.TRYWAIT P0, [R4+URZ+0x2c058], R3 ;  /* 0x02c05803040075a7 */ /* 0x0022a400080011ff */
[----:B--2---:R-:W-:Y:S05]  /*1c9b0*/  @!P0 NANOSLEEP.SYNCS 0x989680 ;  /* 0x009896800000895d */ /* 0x004fea0003900000 */
[----:B------:R-:W2:Y:S02]  /*1c9c0*/  @!P0 SYNCS.PHASECHK.TRANS64 P0, [R4+URZ+0x2c058], R3 ;  /* 0x02c05803040085a7 */ /* 0x000ea400080010ff */
[----:B--2---:R-:W-:Y:S05]  /*1c9d0*/  @!P0 BRA `(.L_x_430) ;  /* 0xfffffffc00f08947 */ /* 0x004fea000383ffff */
[----:B------:R-:W-:Y:S05]  /*1c9e0*/  BRA `(.L_x_431) ;  /* 0xfffffe5c00fc7947 */ /* 0x000fea000383ffff */
.L_x_59:
[----:B------:R-:W-:Y:S07]  /*1c9f0*/  MOV R3, UR7 ;  /* 0x0000000700037c02 */ /* 0x000fee0008000f00 */
.L_x_432:
[----:B--2---:R2:W3:Y:S02]  /*1ca00*/  SYNCS.PHASECHK.TRANS64.TRYWAIT P0, [R3+URZ+0x2c020], R4 ;  /* 0x02c02004030075a7 */ /* 0x0044e400080011ff */
[----:B---3--:R-:W-:Y:S05]  /*1ca10*/  @!P0 NANOSLEEP.SYNCS 0x989680 ;  /* 0x009896800000895d */ /* 0x008fea0003900000 */
[----:B------:R-:W3:Y:S02]  /*1ca20*/  @!P0 SYNCS.PHASECHK.TRANS64 P0, [R3+URZ+0x2c020], R4 ;  /* 0x02c02004030085a7 */ /* 0x000ee400080010ff */
[----:B---3--:R-:W-:Y:S05]  /*1ca30*/  @!P0 BRA `(.L_x_432) ;  /* 0xfffffffc00f08947 */ /* 0x008fea000383ffff */
[----:B------:R-:W-:Y:S05]  /*1ca40*/  BRA `(.L_x_433) ;  /* 0xfffffe6400187947 */ /* 0x000fea000383ffff */
.L_x_62:
[----:B------:R-:W-:Y:S07]  /*1ca50*/  MOV R0, UR12 ;  /* 0x0000000c00007c02 */ /* 0x000fee0008000f00 */
.L_x_434:
[----:B--2---:R2:W3:Y:S02]  /*1ca60*/  SYNCS.PHASECHK.TRANS64.TRYWAIT P0, [R0+URZ+0x2c0a8], R3 ;  /* 0x02c0a803000075a7 */ /* 0x0044e400080011ff */
[----:B---3--:R-:W-:Y:S05]  /*1ca70*/  @!P0 NANOSLEEP.SYNCS 0x989680 ;  /* 0x009896800000895d */ /* 0x008fea0003900000 */
[----:B------:R-:W3:Y:S02]  /*1ca80*/  @!P0 SYNCS.PHASECHK.TRANS64 P0, [R0+URZ+0x2c0a8], R3 ;  /* 0x02c0a803000085a7 */ /* 0x000ee400080010ff */
[----:B---3--:R-:W-:Y:S05]  /*1ca90*/  @!P0 BRA `(.L_x_434) ;  /* 0xfffffffc00f08947 */ /* 0x008fea000383ffff */
[----:B------:R-:W-:Y:S05]  /*1caa0*/  BRA `(.L_x_435) ;  /* 0xfffffe6800487947 */ /* 0x000fea000383ffff */
.L_x_64:
[----:B------:R-:W-:Y:S07]  /*1cab0*/  MOV R3, UR12 ;  /* 0x0000000c00037c02 */ /* 0x000fee0008000f00 */
.L_x_436:
[----:B--2---:R2:W3:Y:S02]  /*1cac0*/  SYNCS.PHASECHK.TRANS64.TRYWAIT P0, [R3+URZ+0x2c068], R4 ;  /* 0x02c06804030075a7 */ /* 0x0044e400080011ff */
[----:B---3--:R-:W-:Y:S05]  /*1cad0*/  @!P0 NANOSLEEP.SYNCS 0x989680 ;  /* 0x009896800000895d */ /* 0x008fea0003900000 */
[----:B------:R-:W3:Y:S02]  /*1cae0*/  @!P0 SYNCS.PHASECHK.TRANS64 P0, [R3+URZ+0x2c068], R4 ;  /* 0x02c06804030085a7 */ /* 0x000ee400080010ff */
[----:B---3--:R-:W-:Y:S05]  /*1caf0*/  @!P0 BRA `(.L_x_436) ;  /* 0xfffffffc00f08947 */ /* 0x008fea000383ffff */
[----:B------:R-:W-:Y:S05]  /*1cb00*/  BRA `(.L_x_437) ;  /* 0xfffffe6800507947 */ /* 0x000fea000383ffff */
.L_x_70:
[----:B------:R-:W-:Y:S07]  /*1cb10*/  MOV R0, UR4 ;  /* 0x0000000400007c02 */ /* 0x000fee0008000f00 */
.L_x_438:
[----:B-1----:R1:W2:Y:S02]  /*1cb20*/  SYNCS.PHASECHK.TRANS64.TRYWAIT P0, [R0+URZ+0x2c020], R3 ;  /* 0x02c02003000075a7 */ /* 0x0022a400080011ff */
[----:B--2---:R-:W-:Y:S05]  /*1cb30*/  @!P0 NANOSLEEP.SYNCS 0x989680 ;  /* 0x009896800000895d */ /* 0x004fea0003900000 */
[----:B------:R-:W2:Y:S02]  /*1cb40*/  @!P0 SYNCS.PHASECHK.TRANS64 P0, [R0+URZ+0x2c020], R3 ;  /* 0x02c02003000085a7 */ /* 0x000ea400080010ff */
[----:B--2---:R-:W-:Y:S05]  /*1cb50*/  @!P0 BRA `(.L_x_438) ;  /* 0xfffffffc00f08947 */ /* 0x004fea000383ffff */
[----:B------:R-:W-:Y:S05]  /*1cb60*/  BRA `(.L_x_439) ;  /* 0xfffffe7000407947 */ /* 0x000fea000383ffff */
.L_x_72:
[----:B------:R-:W-:Y:S07]  /*1cb70*/  MOV R0, UR12 ;  /* 0x0000000c00007c02 */ /* 0x000fee0008000f00 */
.L_x_440:
[----:B-1----:R1:W2:Y:S02]  /*1cb80*/  SYNCS.PHASECHK.TRANS64.TRYWAIT P0, [R0+URZ+0x2c0a0], R3 ;  /* 0x02c0a003000075a7 */ /* 0x0022a400080011ff */
[----:B--2---:R-:W-:Y:S05]  /*1cb90*/  @!P0 NANOSLEEP.SYNCS 0x989680 ;  /* 0x009896800000895d */ /* 0x004fea0003900000 */
[----:B------:R-:W2:Y:S02]  /*1cba0*/  @!P0 SYNCS.PHASECHK.TRANS64 P0, [R0+URZ+0x2c0a0], R3 ;  /* 0x02c0a003000085a7 */ /* 0x000ea400080010ff */
[----:B--2---:R-:W-:Y:S05]  /*1cbb0*/  @!P0 BRA `(.L_x_440) ;  /* 0xfffffffc00f08947 */ /* 0x004fea000383ffff */
[----:B------:R-:W-:Y:S05]  /*1cbc0*/  BRA `(.L_x_441) ;  /* 0xfffffe7000547947 */ /* 0x000fea000383ffff */
.L_x_74:
[----:B------:R-:W-:Y:S01]  /*1cbd0*/  MOV R5, UR12 ;  /* 0x0000000c00057c02 */ /* 0x000fe20008000f00 */
[----:B------:R-:W-:Y:S05]  /*1cbe0*/  IMAD.U32 R4, RZ, RZ, UR7 ;  /* 0x00000007ff047e24 */ /* 0x000fea000f8e00ff */
[----:B------:R-:W-:Y:S07]  /*1cbf0*/  SHF.L.U32 R4, R4, 0x1f, RZ ;  /* 0x0000001f04047819 */ /* 0x000fee00000006ff */
.L_x_442:
[----:B-1----:R1:W2:Y:S02]  /*1cc00*/  SYNCS.PHASECHK.TRANS64.TRYWAIT P0, [R5+URZ+0x2c058], R4 ;  /* 0x02c05804050075a7 */ /* 0x0022a400080011ff */
[----:B--2---:R-:W-:Y:S05]  /*1cc10*/  @!P0 NANOSLEEP.SYNCS 0x989680 ;  /* 0x009896800000895d */ /* 0x004fea0003900000 */
[----:B------:R-:W2:Y:S02]  /*1cc20*/  @!P0 SYNCS.PHASECHK.TRANS64 P0, [R5+URZ+0x2c058], R4 ;  /* 0x02c05804050085a7 */ /* 0x000ea400080010ff */
[----:B--2---:R-:W-:Y:S05]  /*1cc30*/  @!P0 BRA `(.L_x_442) ;  /* 0xfffffffc00f08947 */ /* 0x004fea000383ffff */
[----:B------:R-:W-:Y:S05]  /*1cc40*/  BRA `(.L_x_443) ;  /* 0xfffffe70005c7947 */ /* 0x000fea000383ffff */
.L_x_82:
[----:B------:R-:W-:-:S07]  /*1cc50*/  MOV R0, UR12 ;  /* 0x0000000c00007c02 */ /* 0x000fce0008000f00 */
.L_x_444:
[----:B--2---:R2:W3:Y:S02]  /*1cc60*/  SYNCS.PHASECHK.TRANS64.TRYWAIT P0, [R0+URZ+0x2c0a8], R3 ;  /* 0x02c0a803000075a7 */ /* 0x0044e400080011ff */
[----:B---3--:R-:W-:Y:S05]  /*1cc70*/  @!P0 NANOSLEEP.SYNCS 0x989680 ;  /* 0x009896800000895d */ /* 0x008fea0003900000 */
[----:B------:R-:W3:Y:S02]  /*1cc80*/  @!P0 SYNCS.PHASECHK.TRANS64 P0, [R0+URZ+0x2c0a8], R3 ;  /* 0x02c0a803000085a7 */ /* 0x000ee400080010ff */
[----:B---3--:R-:W-:Y:S05]  /*1cc90*/  @!P0 BRA `(.L_x_444) ;  /* 0xfffffffc00f08947 */ /* 0x008fea000383ffff */
[----:B------:R-:W-:Y:S05]  /*1cca0*/  BRA `(.L_x_445) ;  /* 0xfffffe7400307947 */ /* 0x000fea000383ffff */
.L_x_84:
[----:B------:R-:W-:-:S07]  /*1ccb0*/  MOV R4, UR12 ;  /* 0x0000000c00047c02 */ /* 0x000fce0008000f00 */
.L_x_446:
[----:B--2---:R2:W3:Y:S02]  /*1ccc0*/  SYNCS.PHASECHK.TRANS64.TRYWAIT P0, [R4+URZ+0x2c068], R5 ;  /* 0x02c06805040075a7 */ /* 0x0044e400080011ff */
[----:B---3--:R-:W-:Y:S05]  /*1ccd0*/  @!P0 NANOSLEEP.SYNCS 0x989680 ;  /* 0x009896800000895d */ /* 0x008fea0003900000 */
[----:B------:R-:W3:Y:S02]  /*1cce0*/  @!P0 SYNCS.PHASECHK.TRANS64 P0, [R4+URZ+0x2c068], R5 ;  /* 0x02c06805040085a7 */ /* 0x000ee400080010ff */
[----:B---3--:R-:W-:Y:S05]  /*1ccf0*/  @!P0 BRA `(.L_x_446) ;  /* 0xfffffffc00f08947 */ /* 0x008fea000383ffff */
[----:B------:R-:W-:Y:S05]  /*1cd00*/  BRA `(.L_x_447) ;  /* 0xfffffe74003c7947 */ /* 0x000fea000383ffff */
.L_x_96:
[----:B-1----:R1:W2:Y:S02]  /*1cd10*/  SYNCS.PHASECHK.TRANS64.TRYWAIT P0, [R16+URZ+0x2c0c0], R3 ;  /* 0x02c0c003100075a7 */ /* 0x0022a400080011ff */
[----:B--2---:R-:W-:Y:S05]  /*1cd20*/  @!P0 NANOSLEEP.SYNCS 0x989680 ;  /* 0x009896800000895d */ /* 0x004fea0003900000 */
[----:B------:R-:W2:Y:S02]  /*1cd30*/  @!P0 SYNCS.PHASECHK.TRANS64 P0, [R16+URZ+0x2c0c0], R3 ;  /* 0x02c0c003100085a7 */ /* 0x000ea400080010ff */
[----:B--2---:R-:W-:Y:S05]  /*1cd40*/  @!P0 BRA `(.L_x_96) ;  /* 0xfffffffc00f08947 */ /* 0x004fea000383ffff */
[----:B------:R-:W-:Y:S05]  /*1cd50*/  BRA `(.L_x_448) ;  /* 0xfffffe7c00247947 */ /* 0x000fea000383ffff */
.L_x_163:
[----:B-1----:R1:W3:Y:S02]  /*1cd60*/  SYNCS.PHASECHK.TRANS64.TRYWAIT P0, [R0+URZ+0x2c0c8], R3 ;  /* 0x02c0c803000075a7 */ /* 0x0022e400080011ff */
[----:B---3--:R-:W-:Y:S05]  /*1cd70*/  @!P0 NANOSLEEP.SYNCS 0x989680 ;  /* 0x009896800000895d */ /* 0x008fea0003900000 */
[----:B------:R-:W3:Y:S02]  /*1cd80*/  @!P0 SYNCS.PHASECHK.TRANS64 P0, [R0+URZ+0x2c0c8], R3 ;  /* 0x02c0c803000085a7 */ /* 0x000ee400080010ff */
[----:B---3--:R-:W-:Y:S05]  /*1cd90*/  @!P0 BRA `(.L_x_163) ;  /* 0xfffffffc00f08947 */ /* 0x008fea000383ffff */
[----:B------:R-:W-:Y:S05]  /*1cda0*/  BRA `(.L_x_449) ;  /* 0xfffffed000287947 */ /* 0x000fea000383ffff */
.L_x_169:
[----:B-1----:R1:W2:Y:S02]  /*1cdb0*/  SYNCS.PHASECHK.TRANS64.TRYWAIT P0, [R59+URZ+0x2c070], R0 ;  /* 0x02c070003b0075a7 */ /* 0x0022a400080011ff */
[----:B--2---:R-:W-:Y:S05]  /*1cdc0*/  @!P0 NANOSLEEP.SYNCS 0x989680 ;  /* 0x009896800000895d */ /* 0x004fea0003900000 */
[----:B------:R-:W2:Y:S02]  /*1cdd0*/  @!P0 SYNCS.PHASECHK.TRANS64 P0, [R59+URZ+0x2c070], R0 ;  /* 0x02c070003b0085a7 */ /* 0x000ea400080010ff */
[----:B--2---:R-:W-:Y:S05]  /*1cde0*/  @!P0 BRA `(.L_x_169) ;  /* 0xfffffffc00f08947 */ /* 0x004fea000383ffff */
[----:B------:R-:W-:Y:S05]  /*1cdf0*/  BRA `(.L_x_450) ;  /* 0xfffffed400447947 */ /* 0x000fea000383ffff */
.L_x_172:
[----:B--2---:R2:W3:Y:S02]  /*1ce00*/  SYNCS.PHASECHK.TRANS64.TRYWAIT P1, [R59+URZ+0x2c080], R6 ;  /* 0x02c080063b0075a7 */ /* 0x0044e400080211ff */
[----:B---3--:R-:W-:Y:S05]  /*1ce10*/  @!P1 NANOSLEEP.SYNCS 0x989680 ;  /* 0x009896800000995d */ /* 0x008fea0003900000 */
[----:B------:R-:W3:Y:S02]  /*1ce20*/  @!P1 SYNCS.PHASECHK.TRANS64 P1, [R59+URZ+0x2c080], R6 ;  /* 0x02c080063b0095a7 */ /* 0x000ee400080210ff */
[----:B---3--:R-:W-:Y:S05]  /*1ce30*/  @!P1 BRA `(.L_x_172) ;  /* 0xfffffffc00f09947 */ /* 0x008fea000383ffff */
[----:B------:R-:W-:Y:S05]  /*1ce40*/  BRA `(.L_x_451) ;  /* 0xfffffed4006c7947 */ /* 0x000fea000383ffff */
.L_x_175:
[----:B-1----:R1:W3:Y:S02]  /*1ce50*/  SYNCS.PHASECHK.TRANS64.TRYWAIT P0, [R59+URZ+0x2c070], R0 ;  /* 0x02c070003b0075a7 */ /* 0x0022e400080011ff */
[----:B---3--:R-:W-:Y:S05]  /*1ce60*/  @!P0 NANOSLEEP.SYNCS 0x989680 ;  /* 0x009896800000895d */ /* 0x008fea0003900000 */
[----:B------:R-:W3:Y:S02]  /*1ce70*/  @!P0 SYNCS.PHASECHK.TRANS64 P0, [R59+URZ+0x2c070], R0 ;  /* 0x02c070003b0085a7 */ /* 0x000ee400080010ff */
[----:B---3--:R-:W-:Y:S05]  /*1ce80*/  @!P0 BRA `(.L_x_175) ;  /* 0xfffffffc00f08947 */ /* 0x008fea000383ffff */
[----:B------:R-:W-:Y:S05]  /*1ce90*/  BRA `(.L_x_452) ;  /* 0xfffffed400b87947 */ /* 0x000fea000383ffff */
.L_x_177:
[----:B-1----:R1:W3:Y:S02]  /*1cea0*/  SYNCS.PHASECHK.TRANS64.TRYWAIT P0, [R59+URZ+0x2c090], R0 ;  /* 0x02c090003b0075a7 */ /* 0x0022e400080011ff */
[----:B---3--:R-:W-:Y:S05]  /*1ceb0*/  @!P0 NANOSLEEP.SYNCS 0x989680 ;  /* 0x009896800000895d */ /* 0x008fea0003900000 */
[----:B------:R-:W3:Y:S02]  /*1cec0*/  @!P0 SYNCS.PHASECHK.TRANS64 P0, [R59+URZ+0x2c090], R0 ;  /* 0x02c090003b0085a7 */ /* 0x000ee400080010ff */
[----:B---3--:R-:W-:Y:S05]  /*1ced0*/  @!P0 BRA `(.L_x_177) ;  /* 0xfffffffc00f08947 */ /* 0x008fea000383ffff */
[----:B------:R-:W-:Y:S05]  /*1cee0*/  BRA `(.L_x_453) ;  /* 0xfffffed800007947 */ /* 0x000fea000383ffff */
.L_x_196:
[----:B------:R1:W1:Y:S02]  /*1cef0*/  SYNCS.PHASECHK.TRANS64.TRYWAIT P0, [R59+URZ+0x2c080], R0 ;  /* 0x02c080003b0075a7 */ /* 0x00026400080011ff */
[----:B-1----:R-:W-:Y:S05]  /*1cf00*/  @!P0 NANOSLEEP.SYNCS 0x989680 ;  /* 0x009896800000895d */ /* 0x002fea0003900000 */
[----:B------:R-:W1:Y:S02]  /*1cf10*/  @!P0 SYNCS.PHASECHK.TRANS64 P0, [R59+URZ+0x2c080], R0 ;  /* 0x02c080003b0085a7 */ /* 0x000e6400080010ff */
[----:B-1----:R-:W-:Y:S05]  /*1cf20*/  @!P0 BRA `(.L_x_196) ;  /* 0xfffffffc00f08947 */ /* 0x002fea000383ffff */
[----:B------:R-:W-:Y:S05]  /*1cf30*/  BRA `(.L_x_454) ;  /* 0xfffffee800647947 */ /* 0x000fea000383ffff */
.L_x_198:
[----:B-1----:R1:W3:Y:S02]  /*1cf40*/  SYNCS.PHASECHK.TRANS64.TRYWAIT P0, [R59+URZ+0x2c098], R0 ;  /* 0x02c098003b0075a7 */ /* 0x0022e400080011ff */
[----:B---3--:R-:W-:Y:S05]  /*1cf50*/  @!P0 NANOSLEEP.SYNCS 0x989680 ;  /* 0x009896800000895d */ /* 0x008fea0003900000 */
[----:B------:R-:W3:Y:S02]  /*1cf60*/  @!P0 SYNCS.PHASECHK.TRANS64 P0, [R59+URZ+0x2c098], R0 ;  /* 0x02c098003b0085a7 */ /* 0x000ee400080010ff */
[----:B---3--:R-:W-:Y:S05]  /*1cf70*/  @!P0 BRA `(.L_x_198) ;  /* 0xfffffffc00f08947 */ /* 0x008fea000383ffff */
[----:B------:R-:W-:Y:S05]  /*1cf80*/  BRA `(.L_x_455) ;  /* 0xfffffee800a87947 */ /* 0x000fea000383ffff */
.L_x_219:
[----:B---3--:R3:W1:Y:S02]  /*1cf90*/  SYNCS.PHASECHK.TRANS64.TRYWAIT P0, [R59+URZ+0x2c070], R4 ;  /* 0x02c070043b0075a7 */ /* 0x00866400080011ff */
[----:B-1----:R-:W-:Y:S05]  /*1cfa0*/  @!P0 NANOSLEEP.SYNCS 0x989680 ;  /* 0x009896800000895d */ /* 0x002fea0003900000 */
[----:B------:R-:W1:Y:S02]  /*1cfb0*/  @!P0 SYNCS.PHASECHK.TRANS64 P0, [R59+URZ+0x2c070], R4 ;  /* 0x02c070043b0085a7 */ /* 0x000e6400080010ff */
[----:B-1----:R-:W-:Y:S05]  /*1cfc0*/  @!P0 BRA `(.L_x_219) ;  /* 0xfffffffc00f08947 */ /* 0x002fea000383ffff */
[----:B------:R-:W-:Y:S05]  /*1cfd0*/  BRA `(.L_x_456) ;  /* 0xfffffefc00307947 */ /* 0x000fea000383ffff */
.L_x_222:
[----:B------:R1:W1:Y:S02]  /*1cfe0*/  SYNCS.PHASECHK.TRANS64.TRYWAIT P0, [R59+URZ+0x2c090], R0 ;  /* 0x02c090003b0075a7 */ /* 0x00026400080011ff */
[----:B-1----:R-:W-:Y:S05]  /*1cff0*/  @!P0 NANOSLEEP.SYNCS 0x989680 ;  /* 0x009896800000895d */ /* 0x002fea0003900000 */
[----:B------:R-:W1:Y:S02]  /*1d000*/  @!P0 SYNCS.PHASECHK.TRANS64 P0, [R59+URZ+0x2c090], R0 ;  /* 0x02c090003b0085a7 */ /* 0x000e6400080010ff */
[----:B-1----:R-:W-:Y:S05]  /*1d010*/  @!P0 BRA `(.L_x_222) ;  /* 0xfffffffc00f08947 */ /* 0x002fea000383ffff */
[----:B------:R-:W-:Y:S05]  /*1d020*/  BRA `(.L_x_457) ;  /* 0xfffffefc00547947 */ /* 0x000fea000383ffff */
.L_x_225:
[----:B------:R1:W1:Y:S02]  /*1d030*/  SYNCS.PHASECHK.TRANS64.TRYWAIT P0, [R59+URZ+0x2c0c0], R0 ;  /* 0x02c0c0003b0075a7 */ /* 0x00026400080011ff */
[----:B-1----:R-:W-:Y:S05]  /*1d040*/  @!P0 NANOSLEEP.SYNCS 0x989680 ;  /* 0x009896800000895d */ /* 0x002fea0003900000 */
[----:B------:R-:W1:Y:S02]  /*1d050*/  @!P0 SYNCS.PHASECHK.TRANS64 P0, [R59+URZ+0x2c0c0], R0 ;  /* 0x02c0c0003b0085a7 */ /* 0x000e6400080010ff */
[----:B-1----:R-:W-:Y:S05]  /*1d060*/  @!P0 BRA `(.L_x_225) ;  /* 0xfffffffc00f08947 */ /* 0x002fea000383ffff */
[----:B------:R-:W-:Y:S05]  /*1d070*/  BRA `(.L_x_458) ;  /* 0xfffffefc00607947 */ /* 0x000fea000383ffff */
.L_x_239:
[----:B-1----:R1:W2:Y:S02]  /*1d080*/  SYNCS.PHASECHK.TRANS64.TRYWAIT P0, [R59+URZ+0x2c080], R4 ;  /* 0x02c080043b0075a7 */ /* 0x0022a400080011ff */
[----:B--2---:R-:W-:Y:S05]  /*1d090*/  @!P0 NANOSLEEP.SYNCS 0x989680 ;  /* 0x009896800000895d */ /* 0x004fea0003900000 */
[----:B------:R-:W2:Y:S02]  /*1d0a0*/  @!P0 SYNCS.PHASECHK.TRANS64 P0, [R59+URZ+0x2c080], R4 ;  /* 0x02c080043b0085a7 */ /* 0x000ea400080010ff */
[----:B--2---:R-:W-:Y:S05]  /*1d0b0*/  @!P0 BRA `(.L_x_239) ;  /* 0xfffffffc00f08947 */ /* 0x004fea000383ffff */
[----:B------:R-:W-:Y:S05]  /*1d0c0*/  BRA `(.L_x_459) ;  /* 0xffffff1c008c7947 */ /* 0x000fea000383ffff */
.L_x_242:
[----:B------:R1:W1:Y:S02]  /*1d0d0*/  SYNCS.PHASECHK.TRANS64.TRYWAIT P0, [R59+URZ+0x2c098], R0 ;  /* 0x02c098003b0075a7 */ /* 0x00026400080011ff */
[----:B-1----:R-:W-:Y:S05]  /*1d0e0*/  @!P0 NANOSLEEP.SYNCS 0x989680 ;  /* 0x009896800000895d */ /* 0x002fea0003900000 */
[----:B------:R-:W1:Y:S02]  /*1d0f0*/  @!P0 SYNCS.PHASECHK.TRANS64 P0, [R59+URZ+0x2c098], R0 ;  /* 0x02c098003b0085a7 */ /* 0x000e6400080010ff */
[----:B-1----:R-:W-:Y:S05]  /*1d100*/  @!P0 BRA `(.L_x_242) ;  /* 0xfffffffc00f08947 */ /* 0x002fea000383ffff */
[----:B------:R-:W-:Y:S05]  /*1d110*/  BRA `(.L_x_460) ;  /* 0xffffff1c00b07947 */ /* 0x000fea000383ffff */
.L_x_245:
[----:B------:R1:W1:Y:S02]  /*1d120*/  SYNCS.PHASECHK.TRANS64.TRYWAIT P0, [R59+URZ+0x2c0c8], R0 ;  /* 0x02c0c8003b0075a7 */ /* 0x00026400080011ff */
[----:B-1----:R-:W-:Y:S05]  /*1d130*/  @!P0 NANOSLEEP.SYNCS 0x989680 ;  /* 0x009896800000895d */ /* 0x002fea0003900000 */
[----:B------:R-:W1:Y:S02]  /*1d140*/  @!P0 SYNCS.PHASECHK.TRANS64 P0, [R59+URZ+0x2c0c8], R0 ;  /* 0x02c0c8003b0085a7 */ /* 0x000e6400080010ff */
[----:B-1----:R-:W-:Y:S05]  /*1d150*/  @!P0 BRA `(.L_x_245) ;  /* 0xfffffffc00f08947 */ /* 0x002fea000383ffff */
[----:B------:R-:W-:Y:S05]  /*1d160*/  BRA `(.L_x_461) ;  /* 0xffffff1c00bc7947 */ /* 0x000fea000383ffff */
.L_x_261:
[----:B------:R-:W-:-:S07]  /*1d170*/  MOV R0, UR47 ;  /* 0x0000002f00007c02 */ /* 0x000fce0008000f00 */
.L_x_462:
[----:B-1----:R1:W2:Y:S02]  /*1d180*/  SYNCS.PHASECHK.TRANS64.TRYWAIT P0, [R0+URZ], R3 ;  /* 0x00000003000075a7 */ /* 0x0022a400080011ff */
[----:B--2---:R-:W-:Y:S05]  /*1d190*/  @!P0 NANOSLEEP.SYNCS 0x989680 ;  /* 0x009896800000895d */ /* 0x004fea0003900000 */
[----:B------:R-:W2:Y:S02]  /*1d1a0*/  @!P0 SYNCS.PHASECHK.TRANS64 P0, [R0+URZ], R3 ;  /* 0x00000003000085a7 */ /* 0x000ea400080010ff */
[----:B--2---:R-:W-:Y:S05]  /*1d1b0*/  @!P0 BRA `(.L_x_462) ;  /* 0xfffffffc00f08947 */ /* 0x004fea000383ffff */
[----:B------:R-:W-:Y:S05]  /*1d1c0*/  BRA `(.L_x_463) ;  /* 0xffffff4000e47947 */ /* 0x000fea000383ffff */
.L_x_264:
[----:B------:R-:W-:-:S07]  /*1d1d0*/  MOV R0, UR44 ;  /* 0x0000002c00007c02 */ /* 0x000fce0008000f00 */
.L_x_464:
[----:B-1----:R1:W3:Y:S02]  /*1d1e0*/  SYNCS.PHASECHK.TRANS64.TRYWAIT P1, [R0+URZ], R3 ;  /* 0x00000003000075a7 */ /* 0x0022e400080211ff */
[----:B---3--:R-:W-:Y:S05]  /*1d1f0*/  @!P1 NANOSLEEP.SYNCS 0x989680 ;  /* 0x009896800000995d */ /* 0x008fea0003900000 */
[----:B------:R-:W3:Y:S02]  /*1d200*/  @!P1 SYNCS.PHASECHK.TRANS64 P1, [R0+URZ], R3 ;  /* 0x00000003000095a7 */ /* 0x000ee400080210ff */
[----:B---3--:R-:W-:Y:S05]  /*1d210*/  @!P1 BRA `(.L_x_464) ;  /* 0xfffffffc00f09947 */ /* 0x008fea000383ffff */
[----:B------:R-:W-:Y:S05]  /*1d220*/  BRA `(.L_x_465) ;  /* 0xffffff4400287947 */ /* 0x000fea000383ffff */
.L_x_269:
[----:B------:R-:W-:-:S07]  /*1d230*/  MOV R4, UR42 ;  /* 0x0000002a00047c02 */ /* 0x000fce0008000f00 */
.L_x_466:
[----:B-1----:R1:W2:Y:S02]  /*1d240*/  SYNCS.PHASECHK.TRANS64.TRYWAIT P2, [R4+URZ], R3 ;  /* 0x00000003040075a7 */ /* 0x0022a400080411ff */
[----:B--2---:R-:W-:Y:S05]  /*1d250*/  @!P2 NANOSLEEP.SYNCS 0x989680 ;  /* 0x009896800000a95d */ /* 0x004fea0003900000 */
[----:B------:R-:W2:Y:S02]  /*1d260*/  @!P2 SYNCS.PHASECHK.TRANS64 P2, [R4+URZ], R3 ;  /* 0x000000030400a5a7 */ /* 0x000ea400080410ff */
[----:B--2---:R-:W-:Y:S05]  /*1d270*/  @!P2 BRA `(.L_x_466) ;  /* 0xfffffffc00f0a947 */ /* 0x004fea000383ffff */
[----:B------:R-:W-:Y:S05]  /*1d280*/  BRA `(.L_x_467) ;  /* 0xffffff4c000c7947 */ /* 0x000fea000383ffff */
.L_x_273:
[----:B------:R-:W-:-:S07]  /*1d290*/  MOV R3, UR47 ;  /* 0x0000002f00037c02 */ /* 0x000fce0008000f00 */
.L_x_468:
[----:B--2---:R2:W3:Y:S02]  /*1d2a0*/  SYNCS.PHASECHK.TRANS64.TRYWAIT P2, [R3+URZ], R0 ;  /* 0x00000000030075a7 */ /* 0x0044e400080411ff */
[----:B---3--:R-:W-:Y:S05]  /*1d2b0*/  @!P2 NANOSLEEP.SYNCS 0x989680 ;  /* 0x009896800000a95d */ /* 0x008fea0003900000 */
[----:B------:R-:W3:Y:S02]  /*1d2c0*/  @!P2 SYNCS.PHASECHK.TRANS64 P2, [R3+URZ], R0 ;  /* 0x000000000300a5a7 */ /* 0x000ee400080410ff */
[----:B---3--:R-:W-:Y:S05]  /*1d2d0*/  @!P2 BRA `(.L_x_468) ;  /* 0xfffffffc00f0a947 */ /* 0x008fea000383ffff */
[----:B------:R-:W-:Y:S05]  /*1d2e0*/  BRA `(.L_x_469) ;  /* 0xffffff6000887947 */ /* 0x000fea000383ffff */
.L_x_278:
[----:B------:R-:W-:-:S07]  /*1d2f0*/  MOV R0, UR44 ;  /* 0x0000002c00007c02 */ /* 0x000fce0008000f00 */
.L_x_470:
[----:B--2---:R2:W3:Y:S02]  /*1d300*/  SYNCS.PHASECHK.TRANS64.TRYWAIT P1, [R0+URZ], R3 ;  /* 0x00000003000075a7 */ /* 0x0044e400080211ff */
[----:B---3--:R-:W-:Y:S05]  /*1d310*/  @!P1 NANOSLEEP.SYNCS 0x989680 ;  /* 0x009896800000995d */ /* 0x008fea0003900000 */
[----:B------:R-:W3:Y:S02]  /*1d320*/  @!P1 SYNCS.PHASECHK.TRANS64 P1, [R0+URZ], R3 ;  /* 0x00000003000095a7 */ /* 0x000ee400080210ff */
[----:B---3--:R-:W-:Y:S05]  /*1d330*/  @!P1 BRA `(.L_x_470) ;  /* 0xfffffffc00f09947 */ /* 0x008fea000383ffff */
[----:B------:R-:W-:Y:S05]  /*1d340*/  BRA `(.L_x_471) ;  /* 0xffffff6400347947 */ /* 0x000fea000383ffff */
.L_x_283:
[----:B------:R-:W-:-:S07]  /*1d350*/  MOV R0, UR44 ;  /* 0x0000002c00007c02 */ /* 0x000fce0008000f00 */
.L_x_472:
[----:B-1----:R1:W2:Y:S02]  /*1d360*/  SYNCS.PHASECHK.TRANS64.TRYWAIT P1, [R0+URZ], R3 ;  /* 0x00000003000075a7 */ /* 0x0022a400080211ff */
[----:B--2---:R-:W-:Y:S05]  /*1d370*/  @!P1 NANOSLEEP.SYNCS 0x989680 ;  /* 0x009896800000995d */ /* 0x004fea0003900000 */
[----:B------:R-:W2:Y:S02]  /*1d380*/  @!P1 SYNCS.PHASECHK.TRANS64 P1, [R0+URZ], R3 ;  /* 0x00000003000095a7 */ /* 0x000ea400080210ff */
[----:B--2---:R-:W-:Y:S05]  /*1d390*/  @!P1 BRA `(.L_x_472) ;  /* 0xfffffffc00f09947 */ /* 0x004fea000383ffff */
[----:B------:R-:W-:Y:S05]  /*1d3a0*/  BRA `(.L_x_473) ;  /* 0xffffff6400bc7947 */ /* 0x000fea000383ffff */
.L_x_288:
[----:B------:R-:W-:-:S07]  /*1d3b0*/  MOV R4, UR42 ;  /* 0x0000002a00047c02 */ /* 0x000fce0008000f00 */
.L_x_474:
[----:B-1----:R1:W2:Y:S02]  /*1d3c0*/  SYNCS.PHASECHK.TRANS64.TRYWAIT P2, [R4+URZ], R3 ;  /* 0x00000003040075a7 */ /* 0x0022a400080411ff */
[----:B--2---:R-:W-:Y:S05]  /*1d3d0*/  @!P2 NANOSLEEP.SYNCS 0x989680 ;  /* 0x009896800000a95d */ /* 0x004fea0003900000 */
[----:B------:R-:W2:Y:S02]  /*1d3e0*/  @!P2 SYNCS.PHASECHK.TRANS64 P2, [R4+URZ], R3 ;  /* 0x000000030400a5a7 */ /* 0x000ea400080410ff */
[----:B--2---:R-:W-:Y:S05]  /*1d3f0*/  @!P2 BRA `(.L_x_474) ;  /* 0xfffffffc00f0a947 */ /* 0x004fea000383ffff */
[----:B------:R-:W-:Y:S05]  /*1d400*/  BRA `(.L_x_475) ;  /* 0xffffff7800b07947 */ /* 0x000fea000383ffff */
.L_x_292:
[----:B------:R-:W-:-:S07]  /*1d410*/  MOV R3, UR47 ;  /* 0x0000002f00037c02 */ /* 0x000fce0008000f00 */
.L_x_476:
[----:B--2---:R2:W3:Y:S02]  /*1d420*/  SYNCS.PHASECHK.TRANS64.TRYWAIT P2, [R3+URZ], R0 ;  /* 0x00000000030075a7 */ /* 0x0044e400080411ff */
[----:B---3--:R-:W-:Y:S05]  /*1d430*/  @!P2 NANOSLEEP.SYNCS 0x989680 ;  /* 0x009896800000a95d */ /* 0x008fea0003900000 */
[----:B------:R-:W3:Y:S02]  /*1d440*/  @!P2 SYNCS.PHASECHK.TRANS64 P2, [R3+URZ], R0 ;  /* 0x000000000300a5a7 */ /* 0x000ee400080410ff */
[----:B---3--:R-:W-:Y:S05]  /*1d450*/  @!P2 BRA `(.L_x_476) ;  /* 0xfffffffc00f0a947 */ /* 0x008fea000383ffff */
[----:B------:R-:W-:Y:S05]  /*1d460*/  BRA `(.L_x_477) ;  /* 0xffffff9000107947 */ /* 0x000fea000383ffff */
.L_x_296:
[----:B------:R-:W-:-:S07]  /*1d470*/  MOV R0, UR44 ;  /* 0x0000002c00007c02 */ /* 0x000fce0008000f00 */
.L_x_478:
[----:B--2---:R2:W3:Y:S02]  /*1d480*/  SYNCS.PHASECHK.TRANS64.TRYWAIT P1, [R0+URZ], R3 ;  /* 0x00000003000075a7 */ /* 0x0044e400080211ff */
[----:B---3--:R-:W-:Y:S05]  /*1d490*/  @!P1 NANOSLEEP.SYNCS 0x989680 ;  /* 0x009896800000995d */ /* 0x008fea0003900000 */
[----:B------:R-:W3:Y:S02]  /*1d4a0*/  @!P1 SYNCS.PHASECHK.TRANS64 P1, [R0+URZ], R3 ;  /* 0x00000003000095a7 */ /* 0x000ee400080210ff */
[----:B---3--:R-:W-:Y:S05]  /*1d4b0*/  @!P1 BRA `(.L_x_478) ;  /* 0xfffffffc00f09947 */ /* 0x008fea000383ffff */
[----:B------:R-:W-:Y:S05]  /*1d4c0*/  BRA `(.L_x_479) ;  /* 0xffffff9000b87947 */ /* 0x000fea000383ffff */
.L_x_300:
[----:B------:R-:W-:-:S07]  /*1d4d0*/  MOV R0, UR47 ;  /* 0x0000002f00007c02 */ /* 0x000fce0008000f00 */
.L_x_480:
[----:B-1----:R1:W2:Y:S02]  /*1d4e0*/  SYNCS.PHASECHK.TRANS64.TRYWAIT P0, [R0+URZ], R3 ;  /* 0x00000003000075a7 */ /* 0x0022a400080011ff */
[----:B--2---:R-:W-:Y:S05]  /*1d4f0*/  @!P0 NANOSLEEP.SYNCS 0x989680 ;  /* 0x009896800000895d */ /* 0x004fea0003900000 */
[----:B------:R-:W2:Y:S02]  /*1d500*/  @!P0 SYNCS.PHASECHK.TRANS64 P0, [R0+URZ], R3 ;  /* 0x00000003000085a7 */ /* 0x000ea400080010ff */
[----:B--2---:R-:W-:Y:S05]  /*1d510*/  @!P0 BRA `(.L_x_480) ;  /* 0xfffffffc00f08947 */ /* 0x004fea000383ffff */
[----:B------:R-:W-:Y:S05]  /*1d520*/  BRA `(.L_x_481) ;  /* 0xffffff9400407947 */ /* 0x000fea000383ffff */
.L_x_306:
[----:B------:R-:W-:-:S07]  /*1d530*/  MOV R0, UR8 ;  /* 0x0000000800007c02 */ /* 0x000fce0008000f00 */
.L_x_482:
[----:B-1----:R1:W2:Y:S02]  /*1d540*/  SYNCS.PHASECHK.TRANS64.TRYWAIT P1, [R0+URZ+0x2c010], R5 ;  /* 0x02c01005000075a7 */ /* 0x0022a400080211ff */
[----:B--2---:R-:W-:Y:S05]  /*1d550*/  @!P1 NANOSLEEP.SYNCS 0x989680 ;  /* 0x009896800000995d */ /* 0x004fea0003900000 */
[----:B------:R-:W2:Y:S02]  /*1d560*/  @!P1 SYNCS.PHASECHK.TRANS64 P1, [R0+URZ+0x2c010], R5 ;  /* 0x02c01005000095a7 */ /* 0x000ea400080210ff */
[----:B--2---:R-:W-:Y:S05]  /*1d570*/  @!P1 BRA `(.L_x_482) ;  /* 0xfffffffc00f09947 */ /* 0x004fea000383ffff */
[----:B------:R-:W-:Y:S05]  /*1d580*/  BRA `(.L_x_483) ;  /* 0xffffff9800d87947 */ /* 0x000fea000383ffff */
.L_x_312:
[----:B------:R-:W-:-:S07]  /*1d590*/  MOV R0, UR25 ;  /* 0x0000001900007c02 */ /* 0x000fce0008000f00 */
.L_x_484:
[----:B-1----:R1:W2:Y:S02]  /*1d5a0*/  SYNCS.PHASECHK.TRANS64.TRYWAIT P1, [R0+URZ+0x2c038], R3 ;  /* 0x02c03803000075a7 */ /* 0x0022a400080211ff */
[----:B--2---:R-:W-:Y:S05]  /*1d5b0*/  @!P1 NANOSLEEP.SYNCS 0x989680 ;  /* 0x009896800000995d */ /* 0x004fea0003900000 */
[----:B------:R-:W2:Y:S02]  /*1d5c0*/  @!P1 SYNCS.PHASECHK.TRANS64 P1, [R0+URZ+0x2c038], R3 ;  /* 0x02c03803000095a7 */ /* 0x000ea400080210ff */
[----:B--2---:R-:W-:Y:S05]  /*1d5d0*/  @!P1 BRA `(.L_x_484) ;  /* 0xfffffffc00f09947 */ /* 0x004fea000383ffff */
[----:B------:R-:W-:Y:S05]  /*1d5e0*/  BRA `(.L_x_485) ;  /* 0xffffff9c004c7947 */ /* 0x000fea000383ffff */
.L_x_318:
[----:B-1----:R-:W-:-:S07]  /*1d5f0*/  MOV R0, UR8 ;  /* 0x0000000800007c02 */ /* 0x002fce0008000f00 */
.L_x_486:
[----:B-1----:R1:W2:Y:S02]  /*1d600*/  SYNCS.PHASECHK.TRANS64.TRYWAIT P1, [R0+URZ+0x2c018], R5 ;  /* 0x02c01805000075a7 */ /* 0x0022a400080211ff */
[----:B--2---:R-:W-:Y:S05]  /*1d610*/  @!P1 NANOSLEEP.SYNCS 0x989680 ;  /* 0x009896800000995d */ /* 0x004fea0003900000 */
[----:B------:R-:W2:Y:S02]  /*1d620*/  @!P1 SYNCS.PHASECHK.TRANS64 P1, [R0+URZ+0x2c018], R5 ;  /* 0x02c01805000095a7 */ /* 0x000ea400080210ff */
[----:B--2---:R-:W-:Y:S05]  /*1d630*/  @!P1 BRA `(.L_x_486) ;  /* 0xfffffffc00f09947 */ /* 0x004fea000383ffff */
[----:B------:R-:W-:Y:S05]  /*1d640*/  BRA `(.L_x_487) ;  /* 0xffffff9c00cc7947 */ /* 0x000fea000383ffff */
.L_x_324:
[----:B------:R-:W-:-:S07]  /*1d650*/  MOV R0, UR25 ;  /* 0x0000001900007c02 */ /* 0x000fce0008000f00 */
.L_x_488:
[----:B-1----:R1:W2:Y:S02]  /*1d660*/  SYNCS.PHASECHK.TRANS64.TRYWAIT P1, [R0+URZ+0x2c038], R3 ;  /* 0x02c03803000075a7 */ /* 0x0022a400080211ff */
[----:B--2---:R-:W-:Y:S05]  /*1d670*/  @!P1 NANOSLEEP.SYNCS 0x989680 ;  /* 0x009896800000995d */ /* 0x004fea0003900000 */
[----:B------:R-:W2:Y:S02]  /*1d680*/  @!P1 SYNCS.PHASECHK.TRANS64 P1, [R0+URZ+0x2c038], R3 ;  /* 0x02c03803000095a7 */ /* 0x000ea400080210ff */
[----:B--2---:R-:W-:Y:S05]  /*1d690*/  @!P1 BRA `(.L_x_488) ;  /* 0xfffffffc00f09947 */ /* 0x004fea000383ffff */
[----:B------:R-:W-:Y:S05]  /*1d6a0*/  BRA `(.L_x_489) ;  /* 0xffffffa000487947 */ /* 0x000fea000383ffff */
.L_x_330:
[----:B------:R-:W-:-:S07]  /*1d6b0*/  MOV R0, UR25 ;  /* 0x0000001900007c02 */ /* 0x000fce0008000f00 */
.L_x_490:
[----:B-1----:R1:W2:Y:S02]  /*1d6c0*/  SYNCS.PHASECHK.TRANS64.TRYWAIT P1, [R0+URZ+0x2c038], R3 ;  /* 0x02c03803000075a7 */ /* 0x0022a400080211ff */
[----:B--2---:R-:W-:Y:S05]  /*1d6d0*/  @!P1 NANOSLEEP.SYNCS 0x989680 ;  /* 0x009896800000995d */ /* 0x004fea0003900000 */
[----:B------:R-:W2:Y:S02]  /*1d6e0*/  @!P1 SYNCS.PHASECHK.TRANS64 P1, [R0+URZ+0x2c038], R3 ;  /* 0x02c03803000095a7 */ /* 0x000ea400080210ff */
[----:B--2---:R-:W-:Y:S05]  /*1d6f0*/  @!P1 BRA `(.L_x_490) ;  /* 0xfffffffc00f09947 */ /* 0x004fea000383ffff */
[----:B------:R-:W-:Y:S05]  /*1d700*/  BRA `(.L_x_491) ;  /* 0xffffffa4001c7947 */ /* 0x000fea000383ffff */
.L_x_335:
[----:B------:R-:W-:-:S07]  /*1d710*/  MOV R0, UR25 ;  /* 0x0000001900007c02 */ /* 0x000fce0008000f00 */
.L_x_492:
[----:B-1----:R1:W2:Y:S02]  /*1d720*/  SYNCS.PHASECHK.TRANS64.TRYWAIT P1, [R0+URZ+0x2c038], R3 ;  /* 0x02c03803000075a7 */ /* 0x0022a400080211ff */
[----:B--2---:R-:W-:Y:S05]  /*1d730*/  @!P1 NANOSLEEP.SYNCS 0x989680 ;  /* 0x009896800000995d */ /* 0x004fea0003900000 */
[----:B------:R-:W2:Y:S02]  /*1d740*/  @!P1 SYNCS.PHASECHK.TRANS64 P1, [R0+URZ+0x2c038], R3 ;  /* 0x02c03803000095a7 */ /* 0x000ea400080210ff */
[----:B--2---:R-:W-:Y:S05]  /*1d750*/  @!P1 BRA `(.L_x_492) ;  /* 0xfffffffc00f09947 */ /* 0x004fea000383ffff */
[----:B------:R-:W-:Y:S05]  /*1d760*/  BRA `(.L_x_493) ;  /* 0xffffffa400ac7947 */ /* 0x000fea000383ffff */
.L_x_340:
[----:B------:R-:W-:-:S07]  /*1d770*/  MOV R0, UR25 ;  /* 0x0000001900007c02 */ /* 0x000fce0008000f00 */
.L_x_494:
[----:B-1----:R1:W2:Y:S02]  /*1d780*/  SYNCS.PHASECHK.TRANS64.TRYWAIT P1, [R0+URZ+0x2c038], R3 ;  /* 0x02c03803000075a7 */ /* 0x0022a400080211ff */
[----:B--2---:R-:W-:Y:S05]  /*1d790*/  @!P1 NANOSLEEP.SYNCS 0x989680 ;  /* 0x009896800000995d */ /* 0x004fea0003900000 */
[----:B------:R-:W2:Y:S02]  /*1d7a0*/  @!P1 SYNCS.PHASECHK.TRANS64 P1, [R0+URZ+0x2c038], R3 ;  /* 0x02c03803000095a7 */ /* 0x000ea400080210ff */
[----:B--2---:R-:W-:Y:S05]  /*1d7b0*/  @!P1 BRA `(.L_x_494) ;  /* 0xfffffffc00f09947 */ /* 0x004fea000383ffff */
[----:B------:R-:W-:Y:S05]  /*1d7c0*/  BRA `(.L_x_495) ;  /* 0xffffffa800307947 */ /* 0x000fea000383ffff */
.L_x_345:
[----:B------:R-:W-:-:S07]  /*1d7d0*/  MOV R0, UR25 ;  /* 0x0000001900007c02 */ /* 0x000fce0008000f00 */
.L_x_496:
[----:B-1----:R1:W2:Y:S02]  /*1d7e0*/  SYNCS.PHASECHK.TRANS64.TRYWAIT P1, [R0+URZ+0x2c038], R3 ;  /* 0x02c03803000075a7 */ /* 0x0022a400080211ff */
[----:B--2---:R-:W-:Y:S05]  /*1d7f0*/  @!P1 NANOSLEEP.SYNCS 0x989680 ;  /* 0x009896800000995d */ /* 0x004fea0003900000 */
[----:B------:R-:W2:Y:S02]  /*1d800*/  @!P1 SYNCS.PHASECHK.TRANS64 P1, [R0+URZ+0x2c038], R3 ;  /* 0x02c03803000095a7 */ /* 0x000ea400080210ff */
[----:B--2---:R-:W-:Y:S05]  /*1d810*/  @!P1 BRA `(.L_x_496) ;  /* 0xfffffffc00f09947 */ /* 0x004fea000383ffff */
[----:B------:R-:W-:Y:S05]  /*1d820*/  BRA `(.L_x_497) ;  /* 0xffffffa800b47947 */ /* 0x000fea000383ffff */
.L_x_350:
[----:B------:R-:W-:-:S07]  /*1d830*/  MOV R0, UR25 ;  /* 0x0000001900007c02 */ /* 0x000fce0008000f00 */
.L_x_498:
[----:B-1----:R1:W2:Y:S02]  /*1d840*/  SYNCS.PHASECHK.TRANS64.TRYWAIT P1, [R0+URZ+0x2c038], R3 ;  /* 0x02c03803000075a7 */ /* 0x0022a400080211ff */
[----:B--2---:R-:W-:Y:S05]  /*1d850*/  @!P1 NANOSLEEP.SYNCS 0x989680 ;  /* 0x009896800000995d */ /* 0x004fea0003900000 */
[----:B------:R-:W2:Y:S02]  /*1d860*/  @!P1 SYNCS.PHASECHK.TRANS64 P1, [R0+URZ+0x2c038], R3 ;  /* 0x02c03803000095a7 */ /* 0x000ea400080210ff */
[----:B--2---:R-:W-:Y:S05]  /*1d870*/  @!P1 BRA `(.L_x_498) ;  /* 0xfffffffc00f09947 */ /* 0x004fea000383ffff */
[----:B------:R-:W-:Y:S05]  /*1d880*/  BRA `(.L_x_499) ;  /* 0xffffffac00387947 */ /* 0x000fea000383ffff */
.L_x_355:
[----:B------:R-:W-:-:S07]  /*1d890*/  MOV R0, UR25 ;  /* 0x0000001900007c02 */ /* 0x000fce0008000f00 */
.L_x_500:
[----:B-1----:R1:W2:Y:S02]  /*1d8a0*/  SYNCS.PHASECHK.TRANS64.TRYWAIT P1, [R0+URZ+0x2c038], R3 ;  /* 0x02c03803000075a7 */ /* 0x0022a400080211ff */
[----:B--2---:R-:W-:Y:S05]  /*1d8b0*/  @!P1 NANOSLEEP.SYNCS 0x989680 ;  /* 0x009896800000995d */ /* 0x004fea0003900000 */
[----:B------:R-:W2:Y:S02]  /*1d8c0*/  @!P1 SYNCS.PHASECHK.TRANS64 P1, [R0+URZ+0x2c038], R3 ;  /* 0x02c03803000095a7 */ /* 0x000ea400080210ff */
[----:B--2---:R-:W-:Y:S05]  /*1d8d0*/  @!P1 BRA `(.L_x_500) ;  /* 0xfffffffc00f09947 */ /* 0x004fea000383ffff */
[----:B------:R-:W-:Y:S05]  /*1d8e0*/  BRA `(.L_x_501) ;  /* 0xffffffac00bc7947 */ /* 0x000fea000383ffff */
.L_x_360:
[----:B------:R-:W-:-:S07]  /*1d8f0*/  MOV R0, UR25 ;  /* 0x0000001900007c02 */ /* 0x000fce0008000f00 */
.L_x_502:
[----:B-1----:R1:W2:Y:S02]  /*1d900*/  SYNCS.PHASECHK.TRANS64.TRYWAIT P1, [R0+URZ+0x2c038], R3 ;  /* 0x02c03803000075a7 */ /* 0x0022a400080211ff */
[----:B--2---:R-:W-:Y:S05]  /*1d910*/  @!P1 NANOSLEEP.SYNCS 0x989680 ;  /* 0x009896800000995d */ /* 0x004fea0003900000 */
[----:B------:R-:W2:Y:S02]  /*1d920*/  @!P1 SYNCS.PHASECHK.TRANS64 P1, [R0+URZ+0x2c038], R3 ;  /* 0x02c03803000095a7 */ /* 0x000ea400080210ff */
[----:B--2---:R-:W-:Y:S05]  /*1d930*/  @!P1 BRA `(.L_x_502) ;  /* 0xfffffffc00f09947 */ /* 0x004fea000383ffff */
[----:B------:R-:W-:Y:S05]  /*1d940*/  BRA `(.L_x_503) ;  /* 0xffffffb000447947 */ /* 0x000fea000383ffff */
.L_x_365:
[----:B------:R-:W-:-:S07]  /*1d950*/  MOV R0, UR25 ;  /* 0x0000001900007c02 */ /* 0x000fce0008000f00 */
.L_x_504:
[----:B-1----:R1:W2:Y:S02]  /*1d960*/  SYNCS.PHASECHK.TRANS64.TRYWAIT P1, [R0+URZ+0x2c038], R3 ;  /* 0x02c03803000075a7 */ /* 0x0022a400080211ff */
[----:B--2---:R-:W-:Y:S05]  /*1d970*/  @!P1 NANOSLEEP.SYNCS 0x989680 ;  /* 0x009896800000995d */ /* 0x004fea0003900000 */
[----:B------:R-:W2:Y:S02]  /*1d980*/  @!P1 SYNCS.PHASECHK.TRANS64 P1, [R0+URZ+0x2c038], R3 ;  /* 0x02c03803000095a7 */ /* 0x000ea400080210ff */
[----:B--2---:R-:W-:Y:S05]  /*1d990*/  @!P1 BRA `(.L_x_504) ;  /* 0xfffffffc00f09947 */ /* 0x004fea000383ffff */
[----:B------:R-:W-:Y:S05]  /*1d9a0*/  BRA `(.L_x_505) ;  /* 0xffffffb000c87947 */ /* 0x000fea000383ffff */
.L_x_371:
[----:B------:R-:W-:-:S07]  /*1d9b0*/  MOV R0, UR25 ;  /* 0x0000001900007c02 */ /* 0x000fce0008000f00 */
.L_x_506:
[----:B-1----:R1:W2:Y:S02]  /*1d9c0*/  SYNCS.PHASECHK.TRANS64.TRYWAIT P1, [R0+URZ+0x2c038], R3 ;  /* 0x02c03803000075a7 */ /* 0x0022a400080211ff */
[----:B--2---:R-:W-:Y:S05]  /*1d9d0*/  @!P1 NANOSLEEP.SYNCS 0x989680 ;  /* 0x009896800000995d */ /* 0x004fea0003900000 */
[----:B------:R-:W2:Y:S02]  /*1d9e0*/  @!P1 SYNCS.PHASECHK.TRANS64 P1, [R0+URZ+0x2c038], R3 ;  /* 0x02c03803000095a7 */ /* 0x000ea400080210ff */
[----:B--2---:R-:W-:Y:S05]  /*1d9f0*/  @!P1 BRA `(.L_x_506) ;  /* 0xfffffffc00f09947 */ /* 0x004fea000383ffff */
[----:B------:R-:W-:Y:S05]  /*1da00*/  BRA `(.L_x_507) ;  /* 0xffffffb400607947 */ /* 0x000fea000383ffff */
.L_x_376:
[----:B------:R-:W-:-:S07]  /*1da10*/  MOV R0, UR25 ;  /* 0x0000001900007c02 */ /* 0x000fce0008000f00 */
.L_x_508:
[----:B-1----:R1:W2:Y:S02]  /*1da20*/  SYNCS.PHASECHK.TRANS64.TRYWAIT P1, [R0+URZ+0x2c038], R3 ;  /* 0x02c03803000075a7 */ /* 0x0022a400080211ff */
[----:B--2---:R-:W-:Y:S05]  /*1da30*/  @!P1 NANOSLEEP.SYNCS 0x989680 ;  /* 0x009896800000995d */ /* 0x004fea0003900000 */
[----:B------:R-:W2:Y:S02]  /*1da40*/  @!P1 SYNCS.PHASECHK.TRANS64 P1, [R0+URZ+0x2c038], R3 ;  /* 0x02c03803000095a7 */ /* 0x000ea400080210ff */
[----:B--2---:R-:W-:Y:S05]  /*1da50*/  @!P1 BRA `(.L_x_508) ;  /* 0xfffffffc00f09947 */ /* 0x004fea000383ffff */
[----:B------:R-:W-:Y:S05]  /*1da60*/  BRA `(.L_x_509) ;  /* 0xffffffb400e47947 */ /* 0x000fea000383ffff */
.L_x_381:
[----:B------:R-:W-:-:S07]  /*1da70*/  MOV R0, UR25 ;  /* 0x0000001900007c02 */ /* 0x000fce0008000f00 */
.L_x_510:
[----:B-1----:R1:W2:Y:S02]  /*1da80*/  SYNCS.PHASECHK.TRANS64.TRYWAIT P1, [R0+URZ+0x2c038], R3 ;  /* 0x02c03803000075a7 */ /* 0x0022a400080211ff */
[----:B--2---:R-:W-:Y:S05]  /*1da90*/  @!P1 NANOSLEEP.SYNCS 0x989680 ;  /* 0x009896800000995d */ /* 0x004fea0003900000 */
[----:B------:R-:W2:Y:S02]  /*1daa0*/  @!P1 SYNCS.PHASECHK.TRANS64 P1, [R0+URZ+0x2c038], R3 ;  /* 0x02c03803000095a7 */ /* 0x000ea400080210ff */
[----:B--2---:R-:W-:Y:S05]  /*1dab0*/  @!P1 BRA `(.L_x_510) ;  /* 0xfffffffc00f09947 */ /* 0x004fea000383ffff */
[----:B------:R-:W-:Y:S05]  /*1dac0*/  BRA `(.L_x_511) ;  /* 0xffffffb800707947 */ /* 0x000fea000383ffff */
.L_x_386:
[----:B------:R-:W-:-:S07]  /*1dad0*/  MOV R0, UR25 ;  /* 0x0000001900007c02 */ /* 0x000fce0008000f00 */
.L_x_512:
[----:B-1----:R1:W2:Y:S02]  /*1dae0*/  SYNCS.PHASECHK.TRANS64.TRYWAIT P1, [R0+URZ+0x2c038], R3 ;  /* 0x02c03803000075a7 */ /* 0x0022a400080211ff */
[----:B--2---:R-:W-:Y:S05]  /*1daf0*/  @!P1 NANOSLEEP.SYNCS 0x989680 ;  /* 0x009896800000995d */ /* 0x004fea0003900000 */
[----:B------:R-:W2:Y:S02]  /*1db00*/  @!P1 SYNCS.PHASECHK.TRANS64 P1, [R0+URZ+0x2c038], R3 ;  /* 0x02c03803000095a7 */ /* 0x000ea400080210ff */
[----:B--2---:R-:W-:Y:S05]  /*1db10*/  @!P1 BRA `(.L_x_512) ;  /* 0xfffffffc00f09947 */ /* 0x004fea000383ffff */
[----:B------:R-:W-:Y:S05]  /*1db20*/  BRA `(.L_x_513) ;  /* 0xffffffb800f47947 */ /* 0x000fea000383ffff */
.L_x_391:
[----:B------:R-:W-:-:S07]  /*1db30*/  MOV R0, UR25 ;  /* 0x0000001900007c02 */ /* 0x000fce0008000f00 */
.L_x_514:
[----:B-1----:R1:W2:Y:S02]  /*1db40*/  SYNCS.PHASECHK.TRANS64.TRYWAIT P1, [R0+URZ+0x2c038], R3 ;  /* 0x02c03803000075a7 */ /* 0x0022a400080211ff */
[----:B--2---:R-:W-:Y:S05]  /*1db50*/  @!P1 NANOSLEEP.SYNCS 0x989680 ;  /* 0x009896800000995d */ /* 0x004fea0003900000 */
[----:B------:R-:W2:Y:S02]  /*1db60*/  @!P1 SYNCS.PHASECHK.TRANS64 P1, [R0+URZ+0x2c038], R3 ;  /* 0x02c03803000095a7 */ /* 0x000ea400080210ff */
[----:B--2---:R-:W-:Y:S05]  /*1db70*/  @!P1 BRA `(.L_x_514) ;  /* 0xfffffffc00f09947 */ /* 0x004fea000383ffff */
[----:B------:R-:W-:Y:S05]  /*1db80*/  BRA `(.L_x_515) ;  /* 0xffffffbc00847947 */ /* 0x000fea000383ffff */
.L_x_396:
[----:B------:R-:W-:-:S07]  /*1db90*/  MOV R0, UR17 ;  /* 0x0000001100007c02 */ /* 0x000fce0008000f00 */
.L_x_516:
[----:B-1----:R1:W2:Y:S02]  /*1dba0*/  SYNCS.PHASECHK.TRANS64.TRYWAIT P1, [R0+URZ+0x2c038], R3 ;  /* 0x02c03803000075a7 */ /* 0x0022a400080211ff */
[----:B--2---:R-:W-:Y:S05]  /*1dbb0*/  @!P1 NANOSLEEP.SYNCS 0x989680 ;  /* 0x009896800000995d */ /* 0x004fea0003900000 */
[----:B------:R-:W2:Y:S02]  /*1dbc0*/  @!P1 SYNCS.PHASECHK.TRANS64 P1, [R0+URZ+0x2c038], R3 ;  /* 0x02c03803000095a7 */ /* 0x000ea400080210ff */
[----:B--2---:R-:W-:Y:S05]  /*1dbd0*/  @!P1 BRA `(.L_x_516) ;  /* 0xfffffffc00f09947 */ /* 0x004fea000383ffff */
[----:B------:R-:W-:Y:S05]  /*1dbe0*/  BRA `(.L_x_517) ;  /* 0xffffffc000087947 */ /* 0x000fea000383ffff */
.L_x_403:
[----:B------:R-:W-:-:S07]  /*1dbf0*/  MOV R3, UR23 ;  /* 0x0000001700037c02 */ /* 0x000fce0008000f00 */
.L_x_518:
[----:B-1----:R1:W3:Y:S02]  /*1dc00*/  SYNCS.PHASECHK.TRANS64.TRYWAIT P0, [R3+URZ+0x2c0b0], R0 ;  /* 0x02c0b000030075a7 */ /* 0x0022e400080011ff */
[----:B---3--:R-:W-:Y:S05]  /*1dc10*/  @!P0 NANOSLEEP.SYNCS 0x989680 ;  /* 0x009896800000895d */ /* 0x008fea0003900000 */
[----:B------:R-:W3:Y:S02]  /*1dc20*/  @!P0 SYNCS.PHASECHK.TRANS64 P0, [R3+URZ+0x2c0b0], R0 ;  /* 0x02c0b000030085a7 */ /* 0x000ee400080010ff */
[----:B---3--:R-:W-:Y:S05]  /*1dc30*/  @!P0 BRA `(.L_x_518) ;  /* 0xfffffffc00f08947 */ /* 0x008fea000383ffff */
[----:B------:R-:W-:Y:S05]  /*1dc40*/  BRA `(.L_x_519) ;  /* 0xffffffc400c47947 */ /* 0x000fea000383ffff */
.L_x_407:
[----:B-1----:R-:W-:-:S07]  /*1dc50*/  MOV R3, UR23 ;  /* 0x0000001700037c02 */ /* 0x002fce0008000f00 */
.L_x_520:
[----:B-1----:R1:W2:Y:S02]  /*1dc60*/  SYNCS.PHASECHK.TRANS64.TRYWAIT P0, [R3+URZ+0x2c0b8], R0 ;  /* 0x02c0b800030075a7 */ /* 0x0022a400080011ff */
[----:B--2---:R-:W-:Y:S05]  /*1dc70*/  @!P0 NANOSLEEP.SYNCS 0x989680 ;  /* 0x009896800000895d */ /* 0x004fea0003900000 */
[----:B------:R-:W2:Y:S02]  /*1dc80*/  @!P0 SYNCS.PHASECHK.TRANS64 P0, [R3+URZ+0x2c0b8], R0 ;  /* 0x02c0b800030085a7 */ /* 0x000ea400080010ff */
[----:B--2---:R-:W-:Y:S05]  /*1dc90*/  @!P0 BRA `(.L_x_520) ;  /* 0xfffffffc00f08947 */ /* 0x004fea000383ffff */
[----:B------:R-:W-:Y:S05]  /*1dca0*/  BRA `(.L_x_521) ;  /* 0xffffffd800487947 */ /* 0x000fea000383ffff */
        .weak           $__internal_0_$__cuda_sm10x_tcgen05_guardrail_trap_col_being_dealloced_not_returned_by_alloc
        .type           $__internal_0_$__cuda_sm10x_tcgen05_guardrail_trap_col_being_dealloced_not_returned_by_alloc,@function
        .size           $__internal_0_$__cuda_sm10x_tcgen05_guardrail_trap_col_being_dealloced_not_returned_by_alloc,($__internal_1_$__cuda_sm10x_tcgen05_guardrail_trap_phase_invalid_during_alloc - $__internal_0_$__cuda_sm10x_tcgen05_guardrail_trap_col_being_dealloced_not_returned_by_alloc)
$__internal_0_$__cuda_sm10x_tcgen05_guardrail_trap_col_being_dealloced_not_returned_by_alloc:
[----:B------:R-:W-:Y:S05]  /*1dcb0*/  BPT.TRAP 0x1 ;  /* 0x000000040000795c */ /* 0x000fea0000300000 */
[----:B------:R-:W-:-:S04]  /*1dcc0*/  MOV R3, 0x0 ;  /* 0x0000000000037802 */ /* 0x000fc80000000f00 */
[----:B------:R-:W-:Y:S05]  /*1dcd0*/  RET.REL.NODEC R2 `(_ZN7cutlass13device_kernelINS_4fmha6kernel36Sm100FmhaFwdKernelTmaWarpspecializedIN4cute5tupleIJiiiNS5_IJNS5_IJiiEEEiEEEEEENS1_10collective38Sm100FmhaFwdMainloopTmaWarpspecializedINS_6half_tEffNS5_IJNS4_1CILi256EEENSC_ILi64EEENSC_ILi128EEEEEENS5_IJiNSC_ILi1EEES7_EEENS5_IJiSH_NS5_IJNS5_IJNSC_ILi0EEEiEEEiEEEEEESM_NS9_12ResidualMaskENS5_IJNSC_ILi2EEESH_SH_EEENSC_ILb0EEEEENS9_38Sm100FmhaFwdEpilogueTmaWarpspecializedISB_fNS5_IJSF_SF_SE_EEESI_NS5_IJSH_S7_EEESQ_EENS2_23PersistentTileSchedulerENS2_41Sm100FmhaCtxKernelWarpspecializedScheduleEEEEEvNT_6ParamsE) ;  /* 0xfffffe2002c87950 */ /* 0x000fea0003c3ffff */
        .weak           $__internal_1_$__cuda_sm10x_tcgen05_guardrail_trap_phase_invalid_during_alloc
        .type           $__internal_1_$__cuda_sm10x_tcgen05_guardrail_trap_phase_invalid_during_alloc,@function
        .size           $__internal_1_$__cuda_sm10x_tcgen05_guardrail_trap_phase_invalid_during_alloc,($__internal_2_$__cuda_sm10x_tcgen05_guardrail_trap_unallocated_columns_being_dealloced - $__internal_1_$__cuda_sm10x_tcgen05_guardrail_trap_phase_invalid_during_alloc)
$__internal_1_$__cuda_sm10x_tcgen05_guardrail_trap_phase_invalid_during_alloc:
[----:B------:R-:W-:Y:S05]  /*1dce0*/  BPT.TRAP 0x1 ;  /* 0x000000040000795c */ /* 0x000fea0000300000 */
[----:B------:R-:W-:-:S04]  /*1dcf0*/  HFMA2 R3, -RZ, RZ, 0, 0 ;  /* 0x00000000ff037431 */ /* 0x000fc800000001ff */
[----:B------:R-:W-:Y:S05]  /*1dd00*/  RET.REL.NODEC R2 `(_ZN7cutlass13device_kernelINS_4fmha6kernel36Sm100FmhaFwdKernelTmaWarpspecializedIN4cute5tupleIJiiiNS5_IJNS5_IJiiEEEiEEEEEENS1_10collective38Sm100FmhaFwdMainloopTmaWarpspecializedINS_6half_tEffNS5_IJNS4_1CILi256EEENSC_ILi64EEENSC_ILi128EEEEEENS5_IJiNSC_ILi1EEES7_EEENS5_IJiSH_NS5_IJNS5_IJNSC_ILi0EEEiEEEiEEEEEESM_NS9_12ResidualMaskENS5_IJNSC_ILi2EEESH_SH_EEENSC_ILb0EEEEENS9_38Sm100FmhaFwdEpilogueTmaWarpspecializedISB_fNS5_IJSF_SF_SE_EEESI_NS5_IJSH_S7_EEESQ_EENS2_23PersistentTileSchedulerENS2_41Sm100FmhaCtxKernelWarpspecializedScheduleEEEEEvNT_6ParamsE) ;  /* 0xfffffe2002bc7950 */ /* 0x000fea0003c3ffff */
        .weak           $__internal_2_$__cuda_sm10x_tcgen05_guardrail_trap_unallocated_columns_being_dealloced
        .type           $__internal_2_$__cuda_sm10x_tcgen05_guardrail_trap_unallocated_columns_being_dealloced,@function
        .size           $__internal_2_$__cuda_sm10x_tcgen05_guardrail_trap_unallocated_columns_being_dealloced,($__internal_3_$__cuda_sm3x_div_rn_noftz_f32_slowpath - $__internal_2_$__cuda_sm10x_tcgen05_guardrail_trap_unallocated_columns_being_dealloced)
$__internal_2_$__cuda_sm10x_tcgen05_guardrail_trap_unallocated_columns_being_dealloced:
[----:B------:R-:W-:Y:S05]  /*1dd10*/  BPT.TRAP 0x1 ;  /* 0x000000040000795c */ /* 0x000fea0000300000 */
[----:B------:R-:W-:-:S04]  /*1dd20*/  MOV R3, 0x0 ;  /* 0x0000000000037802 */ /* 0x000fc80000000f00 */
[----:B------:R-:W-:Y:S05]  /*1dd30*/  RET.REL.NODEC R2 `(_ZN7cutlass13device_kernelINS_4fmha6kernel36Sm100FmhaFwdKernelTmaWarpspecializedIN4cute5tupleIJiiiNS5_IJNS5_IJiiEEEiEEEEEENS1_10collective38Sm100FmhaFwdMainloopTmaWarpspecializedINS_6half_tEffNS5_IJNS4_1CILi256EEENSC_ILi64EEENSC_ILi128EEEEEENS5_IJiNSC_ILi1EEES7_EEENS5_IJiSH_NS5_IJNS5_IJNSC_ILi0EEEiEEEiEEEEEESM_NS9_12ResidualMaskENS5_IJNSC_ILi2EEESH_SH_EEENSC_ILb0EEEEENS9_38Sm100FmhaFwdEpilogueTmaWarpspecializedISB_fNS5_IJSF_SF_SE_EEESI_NS5_IJSH_S7_EEESQ_EENS2_23PersistentTileSchedulerENS2_41Sm100FmhaCtxKernelWarpspecializedScheduleEEEEEvNT_6ParamsE) ;  /* 0xfffffe2002b07950 */ /* 0x000fea0003c3ffff */
        .weak           $__internal_3_$__cuda_sm3x_div_rn_noftz_f32_slowpath
        .type           $__internal_3_$__cuda_sm3x_div_rn_noftz_f32_slowpath,@function
        .size           $__internal_3_$__cuda_sm3x_div_rn_noftz_f32_slowpath,(.L_x_538 - $__internal_3_$__cuda_sm3x_div_rn_noftz_f32_slowpath)
$__internal_3_$__cuda_sm3x_div_rn_noftz_f32_slowpath:
[----:B------:R-:W-:Y:S01]  /*1dd40*/  SHF.R.U32.HI R3, RZ, 0x17, R24 ;  /* 0x00000017ff037819 */ /* 0x000fe20000011618 */
[----:B------:R-:W-:Y:S01]  /*1dd50*/  BSSY B1, `(.L_x_522) ;  /* 0x0000065000017945 */ /* 0x000fe20003800000 */
[--C-:B------:R-:W-:Y:S01]  /*1dd60*/  SHF.R.U32.HI R8, RZ, 0x17, R32.reuse ;  /* 0x00000017ff087819 */ /* 0x100fe20000011620 */
[----:B------:R-:W-:Y:S01]  /*1dd70*/  IMAD.MOV.U32 R7, RZ, RZ, R32 ;  /* 0x000000ffff077224 */ /* 0x000fe200078e0020 */
[----:B------:R-:W-:Y:S01]  /*1dd80*/  LOP3.LUT R3, R3, 0xff, RZ, 0xc0, !PT ;  /* 0x000000ff03037812 */ /* 0x000fe200078ec0ff */
[----:B------:R-:W-:Y:S01]  /*1dd90*/  IMAD.MOV.U32 R6, RZ, RZ, R24 ;  /* 0x000000ffff067224 */ /* 0x000fe200078e0018 */
[----:B------:R-:W-:-:S03]  /*1dda0*/  LOP3.LUT R8, R8, 0xff, RZ, 0xc0, !PT ;  /* 0x000000ff08087812 */ /* 0x000fc600078ec0ff */
[----:B------:R-:W-:Y:S02]  /*1ddb0*/  VIADD R0, R3, 0xffffffff ;  /* 0xffffffff03007836 */ /* 0x000fe40000000000 */
[----:B------:R-:W-:-:S03]  /*1ddc0*/  VIADD R5, R8, 0xffffffff ;  /* 0xffffffff08057836 */ /* 0x000fc60000000000 */
[----:B------:R-:W-:-:S04]  /*1ddd0*/  ISETP.GT.U32.AND P0, PT, R0, 0xfd, PT ;  /* 0x000000fd0000780c */ /* 0x000fc80003f04070 */
[----:B------:R-:W-:-:S13]  /*1dde0*/  ISETP.GT.U32.OR P0, PT, R5, 0xfd, P0 ;  /* 0x000000fd0500780c */ /* 0x000fda0000704470 */
[----:B------:R-:W-:Y:S01]  /*1ddf0*/  @!P0 IMAD.MOV.U32 R10, RZ, RZ, RZ ;  /* 0x000000ffff0a8224 */ /* 0x000fe200078e00ff */
[----:B------:R-:W-:Y:S06]  /*1de00*/  @!P0 BRA `(.L_x_523) ;  /* 0x00000000005c8947 */ /* 0x000fec0003800000 */
[----:B------:R-:W-:Y:S02]  /*1de10*/  FSETP.GTU.FTZ.AND P1, PT, |R32|, +INF , PT ;  /* 0x7f8000002000780b */ /* 0x000fe40003f3c200 */
[----:B------:R-:W-:-:S04]  /*1de20*/  FSETP.GTU.FTZ.AND P0, PT, |R24|, +INF , PT ;  /* 0x7f8000001800780b */ /* 0x000fc80003f1c200 */
[----:B------:R-:W-:-:S13]  /*1de30*/  PLOP3.LUT P0, PT, P1, P0, PT, 0xf8, 0x8f ;  /* 0x00000000008f781c */ /* 0x000fda0000f01f70 */
[----:B------:R-:W-:Y:S05]  /*1de40*/  @P0 BRA `(.L_x_524) ;  /* 0x0000000400500947 */ /* 0x000fea0003800000 */
[----:B------:R-:W-:-:S13]  /*1de50*/  LOP3.LUT P0, RZ, R6, 0x7fffffff, R7, 0xc8, !PT ;  /* 0x7fffffff06ff7812 */ /* 0x000fda000780c807 */
[----:B------:R-:W-:Y:S05]  /*1de60*/  @!P0 BRA `(.L_x_525) ;  /* 0x0000000400408947 */ /* 0x000fea0003800000 */
[----:B------:R-:W-:Y:S02]  /*1de70*/  FSETP.NEU.FTZ.AND P0, PT, |R32|, +INF , PT ;  /* 0x7f8000002000780b */ /* 0x000fe40003f1d200 */
[----:B------:R-:W-:Y:S02]  /*1de80*/  FSETP.NEU.FTZ.AND P1, PT, |R24|, +INF , PT ;  /* 0x7f8000001800780b */ /* 0x000fe40003f3d200 */
[----:B------:R-:W-:-:S11]  /*1de90*/  FSETP.NEU.FTZ.AND P2, PT, |R32|, +INF , PT ;  /* 0x7f8000002000780b */ /* 0x000fd60003f5d200 */
[----:B------:R-:W-:Y:S05]  /*1dea0*/  @!P1 BRA !P0, `(.L_x_525) ;  /* 0x0000000400309947 */ /* 0x000fea0004000000 */
[----:B------:R-:W-:-:S04]  /*1deb0*/  LOP3.LUT P0, RZ, R7, 0x7fffffff, RZ, 0xc0, !PT ;  /* 0x7fffffff07ff7812 */ /* 0x000fc8000780c0ff */
[----:B------:R-:W-:-:S13]  /*1dec0*/  PLOP3.LUT P0, PT, P1, P0, PT, 0x2f, 0xf2 ;  /* 0x0000000000f2781c */ /* 0x000fda0000f00577 */
[----:B------:R-:W-:Y:S05]  /*1ded0*/  @P0 BRA `(.L_x_526) ;  /* 0x00000004001c0947 */ /* 0x000fea0003800000 */
[----:B------:R-:W-:-:S04]  /*1dee0*/  LOP3.LUT P0, RZ, R6, 0x7fffffff, RZ, 0xc0, !PT ;  /* 0x7fffffff06ff7812 */ /* 0x000fc8000780c0ff */
[----:B------:R-:W-:-:S13]  /*1def0*/  PLOP3.LUT P0, PT, P2, P0, PT, 0x2f, 0xf2 ;  /* 0x0000000000f2781c */ /* 0x000fda0001700577 */
[----:B------:R-:W-:Y:S05]  /*1df00*/  @P0 BRA `(.L_x_527) ;  /* 0x0000000400040947 */ /* 0x000fea0003800000 */
[----:B------:R-:W-:Y:S02]  /*1df10*/  ISETP.GE.AND P1, PT, R5, RZ, PT ;  /* 0x000000ff0500720c */ /* 0x000fe40003f26270 */
[----:B------:R-:W-:-:S11]  /*1df20*/  ISETP.GE.AND P0, PT, R0, RZ, PT ;  /* 0x000000ff0000720c */ /* 0x000fd60003f06270 */
[----:B------:R-:W-:Y:S01]  /*1df30*/  @P1 MOV R10, RZ ;  /* 0x000000ff000a1202 */ /* 0x000fe20000000f00 */
[----:B------:R-:W-:Y:S01]  /*1df40*/  @!P1 FFMA R7, R32, 1.84467440737095516160e+19, RZ ;  /* 0x5f80000020079823 */ /* 0x000fe200000000ff */
[----:B------:R-:W-:Y:S01]  /*1df50*/  @!P1 MOV R10, 0xffffffc0 ;  /* 0xffffffc0000a9802 */ /* 0x000fe20000000f00 */
[----:B------:R-:W-:-:S03]  /*1df60*/  @!P0 FFMA R6, R24, 1.84467440737095516160e+19, RZ ;  /* 0x5f80000018068823 */ /* 0x000fc600000000ff */
[----:B------:R-:W-:-:S07]  /*1df70*/  @!P0 IADD3 R10, PT, PT, R10, 0x40, RZ ;  /* 0x000000400a0a8810 */ /* 0x000fce0007ffe0ff */
.L_x_523:
[----:B------:R-:W-:Y:S01]  /*1df80*/  LEA R11, R3, 0xc0800000, 0x17 ;  /* 0xc0800000030b7811 */ /* 0x000fe200078eb8ff */
[----:B------:R-:W-:Y:S01]  /*1df90*/  BSSY B0, `(.L_x_528) ;  /* 0x0000036000007945 */ /* 0x000fe20003800000 */
[----:B------:R-:W-:Y:S02]  /*1dfa0*/  IADD3 R8, PT, PT, R8, -0x7f, RZ ;  /* 0xffffff8108087810 */ /* 0x000fe40007ffe0ff */
[----:B------:R-:W-:-:S03]  /*1dfb0*/  IADD3 R11, PT, PT, -R11, R6, RZ ;  /* 0x000000060b0b7210 */ /* 0x000fc60007ffe1ff */
[----:B------:R-:W-:Y:S01]  /*1dfc0*/  IMAD R9, R8, -0x800000, R7 ;  /* 0xff80000008097824 */ /* 0x000fe200078e0207 */
[----:B------:R-:W1:Y:S01]  /*1dfd0*/  MUFU.RCP R5, R11 ;  /* 0x0000000b00057308 */ /* 0x000e620000001000 */
[----:B------:R-:W-:-:S04]  /*1dfe0*/  FADD.FTZ R6, -R11, -RZ ;  /* 0x800000ff0b067221 */ /* 0x000fc80000010100 */
[----:B-1----:R-:W-:-:S04]  /*1dff0*/  FFMA R0, R5, R6, 1 ;  /* 0x3f80000005007423 */ /* 0x002fc80000000006 */
[----:B------:R-:W-:-:S04]  /*1e000*/  FFMA R0, R5, R0, R5 ;  /* 0x0000000005007223 */ /* 0x000fc80000000005 */
[----:B------:R-:W-:-:S04]  /*1e010*/  FFMA R7, R9, R0, RZ ;  /* 0x0000000009077223 */ /* 0x000fc800000000ff */
[----:B------:R-:W-:-:S04]  /*1e020*/  FFMA R5, R6, R7, R9 ;  /* 0x0000000706057223 */ /* 0x000fc80000000009 */
[----:B------:R-:W-:-:S04]  /*1e030*/  FFMA R5, R0, R5, R7 ;  /* 0x0000000500057223 */ /* 0x000fc80000000007 */
[----:B------:R-:W-:Y:S01]  /*1e040*/  FFMA R6, R6, R5, R9 ;  /* 0x0000000506067223 */ /* 0x000fe20000000009 */
[----:B------:R-:W-:-:S03]  /*1e050*/  IADD3 R9, PT, PT, R8, 0x7f, -R3 ;  /* 0x0000007f08097810 */ /* 0x000fc60007ffe803 */
[----:B------:R-:W-:Y:S01]  /*1e060*/  FFMA R7, R0, R6, R5 ;  /* 0x0000000600077223 */ /* 0x000fe20000000005 */
[----:B------:R-:W-:-:S04]  /*1e070*/  IADD3 R10, PT, PT, R9, R10, RZ ;  /* 0x0000000a090a7210 */ /* 0x000fc80007ffe0ff */
[----:B------:R-:W-:-:S04]  /*1e080*/  SHF.R.U32.HI R3, RZ, 0x17, R7 ;  /* 0x00000017ff037819 */ /* 0x000fc80000011607 */
[----:B------:R-:W-:-:S04]  /*1e090*/  LOP3.LUT R3, R3, 0xff, RZ, 0xc0, !PT ;  /* 0x000000ff03037812 */ /* 0x000fc800078ec0ff */
[----:B------:R-:W-:-:S04]  /*1e0a0*/  IADD3 R3, PT, PT, R3, R10, RZ ;  /* 0x0000000a03037210 */ /* 0x000fc80007ffe0ff */
[----:B------:R-:W-:-:S04]  /*1e0b0*/  IADD3 R8, PT, PT, R3, -0x1, RZ ;  /* 0xffffffff03087810 */ /* 0x000fc80007ffe0ff */
[----:B------:R-:W-:-:S13]  /*1e0c0*/  ISETP.GE.U32.AND P0, PT, R8, 0xfe, PT ;  /* 0x000000fe0800780c */ /* 0x000fda0003f06070 */
[----:B------:R-:W-:Y:S05]  /*1e0d0*/  @!P0 BRA `(.L_x_529) ;  /* 0x0000000000808947 */ /* 0x000fea0003800000 */
[----:B------:R-:W-:-:S13]  /*1e0e0*/  ISETP.GT.AND P0, PT, R3, 0xfe, PT ;  /* 0x000000fe0300780c */ /* 0x000fda0003f04270 */
[----:B------:R-:W-:Y:S05]  /*1e0f0*/  @P0 BRA `(.L_x_530) ;  /* 0x00000000006c0947 */ /* 0x000fea0003800000 */
[----:B------:R-:W-:-:S13]  /*1e100*/  ISETP.GE.AND P0, PT, R3, 0x1, PT ;  /* 0x000000010300780c */ /* 0x000fda0003f06270 */
[----:B------:R-:W-:Y:S05]  /*1e110*/  @P0 BRA `(.L_x_531) ;  /* 0x0000000000740947 */ /* 0x000fea0003800000 */
[----:B------:R-:W-:Y:S02]  /*1e120*/  ISETP.GE.AND P0, PT, R3, -0x18, PT ;  /* 0xffffffe80300780c */ /* 0x000fe40003f06270 */
[----:B------:R-:W-:-:S11]  /*1e130*/  LOP3.LUT R7, R7, 0x80000000, RZ, 0xc0, !PT ;  /* 0x8000000007077812 */ /* 0x000fd600078ec0ff */
[----:B------:R-:W-:Y:S05]  /*1e140*/  @!P0 BRA `(.L_x_531) ;  /* 0x0000000000688947 */ /* 0x000fea0003800000 */
[CCC-:B------:R-:W-:Y:S01]  /*1e150*/  FFMA.RZ R8, R0.reuse, R6.reuse, R5.reuse ;  /* 0x0000000600087223 */ /* 0x1c0fe2000000c005 */
[CCC-:B------:R-:W-:Y:S01]  /*1e160*/  FFMA.RP R9, R0.reuse, R6.reuse, R5.reuse ;  /* 0x0000000600097223 */ /* 0x1c0fe20000008005 */
[----:B------:R-:W-:Y:S01]  /*1e170*/  FFMA.RM R6, R0, R6, R5 ;  /* 0x0000000600067223 */ /* 0x000fe20000004005 */
[C---:B------:R-:W-:Y:S01]  /*1e180*/  VIADD R0, R3.reuse, 0x20 ;  /* 0x0000002003007836 */ /* 0x040fe20000000000 */
[C---:B------:R-:W-:Y:S02]  /*1e190*/  ISETP.NE.AND P0, PT, R3.reuse, RZ, PT ;  /* 0x000000ff0300720c */ /* 0x040fe40003f05270 */
[----:B------:R-:W-:Y:S02]  /*1e1a0*/  LOP3.LUT R8, R8, 0x7fffff, RZ, 0xc0, !PT ;  /* 0x007fffff08087812 */ /* 0x000fe400078ec0ff */
[----:B------:R-:W-:Y:S01]  /*1e1b0*/  ISETP.NE.AND P1, PT, R3, RZ, PT ;  /* 0x000000ff0300720c */ /* 0x000fe20003f25270 */
[----:B------:R-:W-:Y:S01]  /*1e1c0*/  IMAD.MOV R3, RZ, RZ, -R3 ;  /* 0x000000ffff037224 */ /* 0x000fe200078e0a03 */
[----:B------:R-:W-:-:S02]  /*1e1d0*/  LOP3.LUT R5, R8, 0x800000, RZ, 0xfc, !PT ;  /* 0x0080000008057812 */ /* 0x000fc400078efcff */
[----:B------:R-:W-:Y:S02]  /*1e1e0*/  FSETP.NEU.FTZ.AND P2, PT, R9, R6, PT ;  /* 0x000000060900720b */ /* 0x000fe40003f5d000 */
[----:B------:R-:W-:Y:S02]  /*1e1f0*/  SHF.L.U32 R0, R5, R0, RZ ;  /* 0x0000000005007219 */ /* 0x000fe400000006ff */
[----:B------:R-:W-:Y:S02]  /*1e200*/  SEL R6, R3, RZ, P0 ;  /* 0x000000ff03067207 */ /* 0x000fe40000000000 */
[----:B------:R-:W-:Y:S02]  /*1e210*/  ISETP.NE.AND P1, PT, R0, RZ, P1 ;  /* 0x000000ff0000720c */ /* 0x000fe40000f25270 */
[----:B------:R-:W-:Y:S02]  /*1e220*/  SHF.R.U32.HI R5, RZ, R6, R5 ;  /* 0x00000006ff057219 */ /* 0x000fe40000011605 */
[----:B------:R-:W-:-:S02]  /*1e230*/  PLOP3.LUT P1, PT, P2, P1, PT, 0xf8, 0x8f ;  /* 0x00000000008f781c */ /* 0x000fc40001723f70 */
[----:B------:R-:W-:Y:S02]  /*1e240*/  SHF.R.U32.HI R3, RZ, 0x1, R5 ;  /* 0x00000001ff037819 */ /* 0x000fe40000011605 */
[----:B------:R-:W-:-:S04]  /*1e250*/  SEL R0, RZ, 0x1, !P1 ;  /* 0x00000001ff007807 */ /* 0x000fc80004800000 */
[----:B------:R-:W-:-:S04]  /*1e260*/  LOP3.LUT R0, R0, 0x1, R3, 0xf8, !PT ;  /* 0x0000000100007812 */ /* 0x000fc800078ef803 */
[----:B------:R-:W-:-:S05]  /*1e270*/  LOP3.LUT R0, R0, R5, RZ, 0xc0, !PT ;  /* 0x0000000500007212 */ /* 0x000fca00078ec0ff */
[----:B------:R-:W-:-:S05]  /*1e280*/  IMAD.IADD R0, R3, 0x1, R0 ;  /* 0x0000000103007824 */ /* 0x000fca00078e0200 */
[----:B------:R-:W-:Y:S01]  /*1e290*/  LOP3.LUT R7, R0, R7, RZ, 0xfc, !PT ;  /* 0x0000000700077212 */ /* 0x000fe200078efcff */
[----:B------:R-:W-:Y:S05]  /*1e2a0*/  BRA `(.L_x_531) ;  /* 0x0000000000107947 */ /* 0x000fea0003800000 */
.L_x_530:
[----:B------:R-:W-:-:S04]  /*1e2b0*/  LOP3.LUT R7, R7, 0x80000000, RZ, 0xc0, !PT ;  /* 0x8000000007077812 */ /* 0x000fc800078ec0ff */
[----:B------:R-:W-:Y:S01]  /*1e2c0*/  LOP3.LUT R7, R7, 0x7f800000, RZ, 0xfc, !PT ;  /* 0x7f80000007077812 */ /* 0x000fe200078efcff */
[----:B------:R-:W-:Y:S05]  /*1e2d0*/  BRA `(.L_x_531) ;  /* 0x0000000000047947 */ /* 0x000fea0003800000 */
.L_x_529:
[----:B------:R-:W-:Y:S02]  /*1e2e0*/  LEA R7, R10, R7, 0x17 ;  /* 0x000000070a077211 */ /* 0x000fe400078eb8ff */
.L_x_531:
[----:B------:R-:W-:Y:S05]  /*1e2f0*/  BSYNC B0 ;  /* 0x0000000000007941 */ /* 0x000fea0003800000 */
.L_x_528:
[----:B------:R-:W-:Y:S01]  /*1e300*/  MOV R33, R7 ;  /* 0x0000000700217202 */ /* 0x000fe20000000f00 */
[----:B------:R-:W-:Y:S05]  /*1e310*/  BRA `(.L_x_532) ;  /* 0x0000000000207947 */ /* 0x000fea0003800000 */
.L_x_527:
[----:B------:R-:W-:-:S04]  /*1e320*/  LOP3.LUT R6, R6, 0x80000000, R7, 0x48, !PT ;  /* 0x8000000006067812 */ /* 0x000fc800078e4807 */
[----:B------:R-:W-:Y:S01]  /*1e330*/  LOP3.LUT R33, R6, 0x7f800000, RZ, 0xfc, !PT ;  /* 0x7f80000006217812 */ /* 0x000fe200078efcff */
[----:B------:R-:W-:Y:S05]  /*1e340*/  BRA `(.L_x_532) ;  /* 0x0000000000147947 */ /* 0x000fea0003800000 */
.L_x_526:
[----:B------:R-:W-:Y:S01]  /*1e350*/  LOP3.LUT R33, R6, 0x80000000, R7, 0x48, !PT ;  /* 0x8000000006217812 */ /* 0x000fe200078e4807 */
[----:B------:R-:W-:Y:S05]  /*1e360*/  BRA `(.L_x_532) ;  /* 0x00000000000c7947 */ /* 0x000fea0003800000 */
.L_x_525:
[----:B------:R-:W1:Y:S01]  /*1e370*/  MUFU.RSQ R33, -QNAN ;  /* 0xffc0000000217908 */ /* 0x000e620000001400 */
[----:B------:R-:W-:Y:S05]  /*1e380*/  BRA `(.L_x_532) ;  /* 0x0000000000047947 */ /* 0x000fea0003800000 */
.L_x_524:
[----:B------:R-:W-:-:S07]  /*1e390*/  FADD.FTZ R33, R32, R24 ;  /* 0x0000001820217221 */ /* 0x000fce0000010000 */
.L_x_532:
[----:B------:R-:W-:Y:S05]  /*1e3a0*/  BSYNC B1 ;  /* 0x0000000000017941 */ /* 0x000fea0003800000 */
.L_x_522:
[----:B------:R-:W-:-:S04]  /*1e3b0*/  HFMA2 R5, -RZ, RZ, 0, 0 ;  /* 0x00000000ff057431 */ /* 0x000fc800000001ff */
[----:B-1----:R-:W-:Y:S05]  /*1e3c0*/  RET.REL.NODEC R4 `(_ZN7cutlass13device_kernelINS_4fmha6kernel36Sm100FmhaFwdKernelTmaWarpspecializedIN4cute5tupleIJiiiNS5_IJNS5_IJiiEEEiEEEEEENS1_10collective38Sm100FmhaFwdMainloopTmaWarpspecializedINS_6half_tEffNS5_IJNS4_1CILi256EEENSC_ILi64EEENSC_ILi128EEEEEENS5_IJiNSC_ILi1EEES7_EEENS5_IJiSH_NS5_IJNS5_IJNSC_ILi0EEEiEEEiEEEEEESM_NS9_12ResidualMaskENS5_IJNSC_ILi2EEESH_SH_EEENSC_ILb0EEEEENS9_38Sm100FmhaFwdEpilogueTmaWarpspecializedISB_fNS5_IJSF_SF_SE_EEESI_NS5_IJSH_S7_EEESQ_EENS2_23PersistentTileSchedulerENS2_41Sm100FmhaCtxKernelWarpspecializedScheduleEEEEEvNT_6ParamsE) ;  /* 0xfffffe1c040c7950 */ /* 0x002fea0003c3ffff */
.L_x_533:
[----:B------:R-:W-:-:S00]  /*1e3d0*/  BRA `(.L_x_533) ;  /* 0xfffffffc00fc7947 */ /* 0x000fc0000383ffff */
[----:B------:R-:W-:-:S00]  /*1e3e0*/  NOP ;  /* 0x0000000000007918 */ /* 0x000fc00000000000 */
        /* <DEDUP_REMOVED lines=9> */
.L_x_538:


//--------------------- .nv.global.init           --------------------------
	.section	.nv.global.init,"aw",@progbits
.nv.global.init:
	.type		$str$23,@object
	.size		$str$23,($str$37 - $str$23)
$str$23:
        /*0000*/ 	.byte	0x0a, 0x00
	.type		$str$37,@object
	.size		$str$37,($str$32 - $str$37)
$str$37:
        /*0002*/ 	.byte	0x3a, 0x00
	.type		$str$32,@object
	.size		$str$32,($str$29 - $str$32)
$str$32:
        /*0004*/ 	.byte	0x5f, 0x00
	.type		$str$29,@object
	.size		$str$29,($str$28 - $str$29)
$str$29:
        /*0006*/ 	.byte	0x25, 0x64, 0x00
	.type		$str$28,@object
	.size		$str$28,($str$30 - $str$28)
$str$28:
        /*0009*/ 	.byte	0x25, 0x63, 0x00
	.type		$str$30,@object
	.size		$str$30,($str$31 - $str$30)
$str$30:
        /*000c*/ 	.byte	0x25, 0x73, 0x00
	.type		$str$31,@object
	.size		$str$31,($str$35 - $str$31)
$str$31:
        /*000f*/ 	.byte	0x20, 0x6f, 0x20, 0x00
	.type		$str$35,@object
	.size		$str$35,($str$22 - $str$35)
$str$35:
        /*0013*/ 	.byte	0x70, 0x74, 0x72, 0x5b, 0x00
	.type		$str$22,@object
	.size		$str$22,($str$34 - $str$22)
$str$22:
        /*0018*/ 	.byte	0x73, 0x4f, 0x3a, 0x20, 0x00
	.type		$str$34,@object
	.size		$str$34,($str$36 - $str$34)
$str$34:
        /*001d*/ 	.byte	0x73, 0x6d, 0x65, 0x6d, 0x5f, 0x00
	.type		$str$36,@object
	.size		$str$36,($str$33 - $str$36)
$str$36:
        /*0023*/ 	.byte	0x62, 0x5d, 0x28, 0x25, 0x70, 0x29, 0x00
	.type		$str$33,@object
	.size		$str$33,($str$27 - $str$33)
$str$33:
        /*002a*/ 	.byte	0x53, 0x77, 0x3c, 0x25, 0x64, 0x2c, 0x25, 0x64, 0x2c, 0x25, 0x64, 0x3e, 0x00
	.type		$str$27,@object
	.size		$str$27,($str$26 - $str$27)
$str$27:
        /*0037*/ 	.byte	0x2f, 0x74, 0x6d, 0x70, 0x2f, 0x63, 0x75, 0x74, 0x6c, 0x61, 0x73, 0x73, 0x5f, 0x73, 0x77, 0x65
        /*0047*/ 	.byte	0x65, 0x70, 0x5f, 0x73, 0x72, 0x63, 0x2f, 0x69, 0x6e, 0x63, 0x6c, 0x75, 0x64, 0x65, 0x2f, 0x63
        /*0057*/ 	.byte	0x75, 0x74, 0x65, 0x2f, 0x61, 0x74, 0x6f, 0x6d, 0x2f, 0x63, 0x6f, 0x70, 0x79, 0x5f, 0x74, 0x72
        /*0067*/ 	.byte	0x61, 0x69, 0x74, 0x73, 0x5f, 0x73, 0x6d, 0x31, 0x30, 0x30, 0x2e, 0x68, 0x70, 0x70, 0x00
	.type		$str$26,@object
	.size		$str$26,(__unnamed_4 - $str$26)
$str$26:
        /*0076*/ 	.byte	0x28, 0x28, 0x75, 0x69, 0x6e, 0x74, 0x33, 0x32, 0x5f, 0x74, 0x28, 0x74, 0x68, 0x72, 0x65, 0x61
        /*0086*/ 	.byte	0x64, 0x49, 0x64, 0x78, 0x2e, 0x78, 0x29, 0x20, 0x2f, 0x20, 0x33, 0x32, 0x29, 0x20, 0x25, 0x20
        /*0096*/ 	.byte	0x34, 0x29, 0x20, 0x3d, 0x3d, 0x20, 0x28, 0x28, 0x28, 0x74, 0x6d, 0x65, 0x6d, 0x5f, 0x61, 0x64
        /*00a6*/ 	.byte	0x64, 0x72, 0x20, 0x3e, 0x3e, 0x20, 0x31, 0x36, 0x29, 0x20, 0x2f, 0x20, 0x33, 0x32, 0x29, 0x20
        /*00b6*/ 	.byte	0x25, 0x20, 0x34, 0x29, 0x00
	.type		__unnamed_4,@object
	.size		__unnamed_4,(__unnamed_1 - __unnamed_4)
__unnamed_4:
        /* <DEDUP_REMOVED lines=37> */
        /*030b*/ 	.byte	0x30, 0x3e, 0x3e, 0x3e, 0x3e, 0x5d, 0x00
	.type		__unnamed_1,@object
	.size		__unnamed_1,(__unnamed_5 - __unnamed_1)
__unnamed_1:
        /* <DEDUP_REMOVED lines=37> */
        /*0562*/ 	.byte	0x3a, 0x43, 0x3c, 0x30, 0x3e, 0x3e, 0x3e, 0x3e, 0x5d, 0x00
	.type		__unnamed_5,@object
	.size		__unnamed_5,(__unnamed_6 - __unnamed_5)
__unnamed_5:
        /* <DEDUP_REMOVED lines=38> */
	.type		__unnamed_6,@object
	.size		__unnamed_6,(__unnamed_7 - __unnamed_6)
__unnamed_6:
        /* <DEDUP_REMOVED lines=37> */
        /*0a16*/ 	.byte	0x74, 0x65, 0x3a, 0x3a, 0x43, 0x3c, 0x30, 0x3e, 0x3e, 0x3e, 0x3e, 0x5d, 0x00
	.type		__unnamed_7,@object
	.size		__unnamed_7,(__unnamed_2 - __unnamed_7)
__unnamed_7:
        /* <DEDUP_REMOVED lines=37> */
        /*0c73*/ 	.byte	0x63, 0x75, 0x74, 0x65, 0x3a, 0x3a, 0x43, 0x3c, 0x30, 0x3e, 0x3e, 0x3e, 0x3e, 0x5d, 0x00
	.type		__unnamed_2,@object
	.size		__unnamed_2,(__unnamed_3 - __unnamed_2)
__unnamed_2:
        /* <DEDUP_REMOVED lines=38> */
	.type		__unnamed_3,@object
	.size		__unnamed_3,(.L_3 - __unnamed_3)
__unnamed_3:
        /* <DEDUP_REMOVED lines=38> */
        /*1142*/ 	.byte	0x3e, 0x3e, 0x5d, 0x00
.L_3:


//--------------------- .nv.shared._ZN7cutlass13device_kernelINS_4fmha6kernel36Sm100FmhaFwdKernelTmaWarpspecializedIN4cute5tupleIJiiiNS5_IJNS5_IJiiEEEiEEEEEENS1_10collective38Sm100FmhaFwdMainloopTmaWarpspecializedINS_6half_tEffNS5_IJNS4_1CILi256EEENSC_ILi64EEENSC_ILi128EEEEEENS5_IJiNSC_ILi1EEES7_EEENS5_IJiSH_NS5_IJNS5_IJNSC_ILi0EEEiEEEiEEEEEESM_NS9_12ResidualMaskENS5_IJNSC_ILi2EEESH_SH_EEENSC_ILb0EEEEENS9_38Sm100FmhaFwdEpilogueTmaWarpspecializedISB_fNS5_IJSF_SF_SE_EEESI_NS5_IJSH_S7_EEESQ_EENS2_23PersistentTileSchedulerENS2_41Sm100FmhaCtxKernelWarpspecializedScheduleEEEEEvNT_6ParamsE --------------------------
	.section	.nv.shared._ZN7cutlass13device_kernelINS_4fmha6kernel36Sm100FmhaFwdKernelTmaWarpspecializedIN4cute5tupleIJiiiNS5_IJNS5_IJiiEEEiEEEEEENS1_10collective38Sm100FmhaFwdMainloopTmaWarpspecializedINS_6half_tEffNS5_IJNS4_1CILi256EEENSC_ILi64EEENSC_ILi128EEEEEENS5_IJiNSC_ILi1EEES7_EEENS5_IJiSH_NS5_IJNS5_IJNSC_ILi0EEEiEEEiEEEEEESM_NS9_12ResidualMaskENS5_IJNSC_ILi2EEESH_SH_EEENSC_ILb0EEEEENS9_38Sm100FmhaFwdEpilogueTmaWarpspecializedISB_fNS5_IJSF_SF_SE_EEESI_NS5_IJSH_S7_EEESQ_EENS2_23PersistentTileSchedulerENS2_41Sm100FmhaCtxKernelWarpspecializedScheduleEEEEEvNT_6ParamsE,"aw",@nobits
	.sectionflags	@""
	.align	16
	.zero		1024


//--------------------- .nv.shared.reserved.0     --------------------------
	.section	.nv.shared.reserved.0,"aw",@nobits
	.weak		__nv_reservedSMEM_offset_0_alias
	.size		__nv_reservedSMEM_offset_0_alias, 0, 64
	.other		__nv_reservedSMEM_offset_0_alias,@"STO_CUDA_RESERVED_SHARED STV_DEFAULT"
__nv_reservedSMEM_offset_0_alias:
	.zero		0
.nv.shared.reserved.0:
	.zero		64
	.weak		__nv_reservedSMEM_tcgen05_partition
	.type		__nv_reservedSMEM_tcgen05_partition,@object
	.size		__nv_reservedSMEM_tcgen05_partition,(.L_0 - __nv_reservedSMEM_tcgen05_partition)
__nv_reservedSMEM_tcgen05_partition:
	.zero		32
.L_0:


//--------------------- .nv.global                --------------------------
	.section	.nv.global,"aw",@nobits
.nv.global:
	.type		_ZN39_INTERNAL_1f270632_4_k_cu_60fbc3e9_29084cute1_E,@object
	.size		_ZN39_INTERNAL_1f270632_4_k_cu_60fbc3e9_29084cute1_E,(_ZN39_INTERNAL_1f270632_4_k_cu_60fbc3e9_29084cuda3std3__45__cpo6cbeginE - _ZN39_INTERNAL_1f270632_4_k_cu_60fbc3e9_29084cute1_E)
_ZN39_INTERNAL_1f270632_4_k_cu_60fbc3e9_29084cute1_E:
	.zero		1
	.type		_ZN39_INTERNAL_1f270632_4_k_cu_60fbc3e9_29084cuda3std3__45__cpo6cbeginE,@object
	.size		_ZN39_INTERNAL_1f270632_4_k_cu_60fbc3e9_29084cuda3std3__45__cpo6cbeginE,(_ZN39_INTERNAL_1f270632_4_k_cu_60fbc3e9_29084cuda3std3__48in_placeE - _ZN39_INTERNAL_1f270632_4_k_cu_60fbc3e9_29084cuda3std3__45__cpo6cbeginE)
_ZN39_INTERNAL_1f270632_4_k_cu_60fbc3e9_29084cuda3std3__45__cpo6cbeginE:
	.zero		1
	.type		_ZN39_INTERNAL_1f270632_4_k_cu_60fbc3e9_29084cuda3std3__48in_placeE,@object
	.size		_ZN39_INTERNAL_1f270632_4_k_cu_60fbc3e9_29084cuda3std3__48in_placeE,(_ZN39_INTERNAL_1f270632_4_k_cu_60fbc3e9_29084cuda3std6ranges3__45__cpo9iter_moveE - _ZN39_INTERNAL_1f270632_4_k_cu_60fbc3e9_29084cuda3std3__48in_placeE)
_ZN39_INTERNAL_1f270632_4_k_cu_60fbc3e9_29084cuda3std3__48in_placeE:
	.zero		1
	.type		_ZN39_INTERNAL_1f270632_4_k_cu_60fbc3e9_29084cuda3std6ranges3__45__cpo9iter_moveE,@object
	.size		_ZN39_INTERNAL_1f270632_4_k_cu_60fbc3e9_29084cuda3std6ranges3__45__cpo9iter_moveE,(_ZN39_INTERNAL_1f270632_4_k_cu_60fbc3e9_29084cuda3std3__45__cpo5beginE - _ZN39_INTERNAL_1f270632_4_k_cu_60fbc3e9_29084cuda3std6ranges3__45__cpo9iter_moveE)
_ZN39_INTERNAL_1f270632_4_k_cu_60fbc3e9_29084cuda3std6ranges3__45__cpo9iter_moveE:
	.zero		1
	.type		_ZN39_INTERNAL_1f270632_4_k_cu_60fbc3e9_29084cuda3std3__45__cpo5beginE,@object
	.size		_ZN39_INTERNAL_1f270632_4_k_cu_60fbc3e9_29084cuda3std3__45__cpo5beginE,(_ZN39_INTERNAL_1f270632_4_k_cu_60fbc3e9_29084cuda3std3__441_GLOBAL__N__1f270632_4_k_cu_60fbc3e9_29086ignoreE - _ZN39_INTERNAL_1f270632_4_k_cu_60fbc3e9_29084cuda3std3__45__cpo5beginE)
_ZN39_INTERNAL_1f270632_4_k_cu_60fbc3e9_29084cuda3std3__45__cpo5beginE:
	.zero		1
	.type		_ZN39_INTERNAL_1f270632_4_k_cu_60fbc3e9_29084cuda3std3__441_GLOBAL__N__1f270632_4_k_cu_60fbc3e9_29086ignoreE,@object
	.size		_ZN39_INTERNAL_1f270632_4_k_cu_60fbc3e9_29084cuda3std3__441_GLOBAL__N__1f270632_4_k_cu_60fbc3e9_29086ignoreE,(_ZN39_INTERNAL_1f270632_4_k_cu_60fbc3e9_29084cute7productE - _ZN39_INTERNAL_1f270632_4_k_cu_60fbc3e9_29084cuda3std3__441_GLOBAL__N__1f270632_4_k_cu_60fbc3e9_29086ignoreE)
_ZN39_INTERNAL_1f270632_4_k_cu_60fbc3e9_29084cuda3std3__441_GLOBAL__N__1f270632_4_k_cu_60fbc3e9_29086ignoreE:
	.zero		1
	.type		_ZN39_INTERNAL_1f270632_4_k_cu_60fbc3e9_29084cute7productE,@object
	.size		_ZN39_INTERNAL_1f270632_4_k_cu_60fbc3e9_29084cute7productE,(_ZN39_INTERNAL_1f270632_4_k_cu_60fbc3e9_29084cuda3std3__45__cpo3endE - _ZN39_INTERNAL_1f270632_4_k_cu_60fbc3e9_29084cute7productE)
_ZN39_INTERNAL_1f270632_4_k_cu_60fbc3e9_29084cute7productE:
	.zero		1
	.type		_ZN39_INTERNAL_1f270632_4_k_cu_60fbc3e9_29084cuda3std3__45__cpo3endE,@object
	.size		_ZN39_INTERNAL_1f270632_4_k_cu_60fbc3e9_29084cuda3std3__45__cpo3endE,(_ZN39_INTERNAL_1f270632_4_k_cu_60fbc3e9_29084cuda3std3__419piecewise_constructE - _ZN39_INTERNAL_1f270632_4_k_cu_60fbc3e9_29084cuda3std3__45__cpo3endE)
_ZN39_INTERNAL_1f270632_4_k_cu_60fbc3e9_29084cuda3std3__45__cpo3endE:
	.zero		1
	.type		_ZN39_INTERNAL_1f270632_4_k_cu_60fbc3e9_29084cuda3std3__419piecewise_constructE,@object
	.size		_ZN39_INTERNAL_1f270632_4_k_cu_60fbc3e9_29084cuda3std3__419piecewise_constructE,(_ZN39_INTERNAL_1f270632_4_k_cu_60fbc3e9_29084cuda3std3__45__cpo4cendE - _ZN39_INTERNAL_1f270632_4_k_cu_60fbc3e9_29084cuda3std3__419piecewise_constructE)
_ZN39_INTERNAL_1f270632_4_k_cu_60fbc3e9_29084cuda3std3__419piecewise_constructE:
	.zero		1
	.type		_ZN39_INTERNAL_1f270632_4_k_cu_60fbc3e9_29084cuda3std3__45__cpo4cendE,@object
	.size		_ZN39_INTERNAL_1f270632_4_k_cu_60fbc3e9_29084cuda3std3__45__cpo4cendE,(_ZN39_INTERNAL_1f270632_4_k_cu_60fbc3e9_29084cuda3std6ranges3__45__cpo4swapE - _ZN39_INTERNAL_1f270632_4_k_cu_60fbc3e9_29084cuda3std3__45__cpo4cendE)
_ZN39_INTERNAL_1f270632_4_k_cu_60fbc3e9_29084cuda3std3__45__cpo4cendE:
	.zero		1
	.type		_ZN39_INTERNAL_1f270632_4_k_cu_60fbc3e9_29084cuda3std6ranges3__45__cpo4swapE,@object
	.size		_ZN39_INTERNAL_1f270632_4_k_cu_60fbc3e9_29084cuda3std6ranges3__45__cpo4swapE,(.L_15 - _ZN39_INTERNAL_1f270632_4_k_cu_60fbc3e9_29084cuda3std6ranges3__45__cpo4swapE)
_ZN39_INTERNAL_1f270632_4_k_cu_60fbc3e9_29084cuda3std6ranges3__45__cpo4swapE:
	.zero		1
.L_15:


//--------------------- .nv.constant0._ZN7cutlass13device_kernelINS_4fmha6kernel36Sm100FmhaFwdKernelTmaWarpspecializedIN4cute5tupleIJiiiNS5_IJNS5_IJiiEEEiEEEEEENS1_10collective38Sm100FmhaFwdMainloopTmaWarpspecializedINS_6half_tEffNS5_IJNS4_1CILi256EEENSC_ILi64EEENSC_ILi128EEEEEENS5_IJiNSC_ILi1EEES7_EEENS5_IJiSH_NS5_IJNS5_IJNSC_ILi0EEEiEEEiEEEEEESM_NS9_12ResidualMaskENS5_IJNSC_ILi2EEESH_SH_EEENSC_ILb0EEEEENS9_38Sm100FmhaFwdEpilogueTmaWarpspecializedISB_fNS5_IJSF_SF_SE_EEESI_NS5_IJSH_S7_EEESQ_EENS2_23PersistentTileSchedulerENS2_41Sm100FmhaCtxKernelWarpspecializedScheduleEEEEEvNT_6ParamsE --------------------------
	.section	.nv.constant0._ZN7cutlass13device_kernelINS_4fmha6kernel36Sm100FmhaFwdKernelTmaWarpspecializedIN4cute5tupleIJiiiNS5_IJNS5_IJiiEEEiEEEEEENS1_10collective38Sm100FmhaFwdMainloopTmaWarpspecializedINS_6half_tEffNS5_IJNS4_1CILi256EEENSC_ILi64EEENSC_ILi128EEEEEENS5_IJiNSC_ILi1EEES7_EEENS5_IJiSH_NS5_IJNS5_IJNSC_ILi0EEEiEEEiEEEEEESM_NS9_12ResidualMaskENS5_IJNSC_ILi2EEESH_SH_EEENSC_ILb0EEEEENS9_38Sm100FmhaFwdEpilogueTmaWarpspecializedISB_fNS5_IJSF_SF_SE_EEESI_NS5_IJSH_S7_EEESQ_EENS2_23PersistentTileSchedulerENS2_41Sm100FmhaCtxKernelWarpspecializedScheduleEEEEEvNT_6ParamsE,"a",@progbits
	.sectionflags	@""
	.align	4
.nv.constant0._ZN7cutlass13device_kernelINS_4fmha6kernel36Sm100FmhaFwdKernelTmaWarpspecializedIN4cute5tupleIJiiiNS5_IJNS5_IJiiEEEiEEEEEENS1_10collective38Sm100FmhaFwdMainloopTmaWarpspecializedINS_6half_tEffNS5_IJNS4_1CILi256EEENSC_ILi64EEENSC_ILi128EEEEEENS5_IJiNSC_ILi1EEES7_EEENS5_IJiSH_NS5_IJNS5_IJNSC_ILi0EEEiEEEiEEEEEESM_NS9_12ResidualMaskENS5_IJNSC_ILi2EEESH_SH_EEENSC_ILb0EEEEENS9_38Sm100FmhaFwdEpilogueTmaWarpspecializedISB_fNS5_IJSF_SF_SE_EEESI_NS5_IJSH_S7_EEESQ_EENS2_23PersistentTileSchedulerENS2_41Sm100FmhaCtxKernelWarpspecializedScheduleEEEEEvNT_6ParamsE:
	.zero		2432


//--------------------- SYMBOLS --------------------------

	.type		.nv.reservedSmem.offset0,@object
	.size		.nv.reservedSmem.offset0,0x4
	.type		.nv.reservedSmem.cap,@object
	.size		.nv.reservedSmem.cap,0x4
	.type		vprintf,@function
	.type		__assertfail,@function
